	.target	sm_80

	.elftype	@"ET_EXEC"


//--------------------- .note.nv.tkinfo           --------------------------
	.section	.note.nv.tkinfo,"",@"SHT_NOTE"
	.sectionflags	@"SHF_NOTE_NV_TKINFO"
	.tkinfo
        /*0018*/ 	.word	0x00000002
        /*0030*/ 	.string	""
        /*0030*/ 	.string	"ptxas"
        /*0030*/ 	.string	"Cuda compilation tools, release 13.0, V13.0.88"
        /*0030*/ 	.string	"Build cuda_13.0.r13.0/compiler.36424714_0"
        /*0030*/ 	.string	"-v  -suppress-debug-info  -lineinfo  -arch sm_80 "



//--------------------- .note.nv.cuinfo           --------------------------
	.section	.note.nv.cuinfo,"",@"SHT_NOTE"
	.sectionflags	@"SHF_NOTE_NV_CUINFO"
        /*0018*/ 	.short	0x0002
        /*001a*/ 	.short	0x0050
        /*001c*/ 	.short	0x0082
	.zero		2


//--------------------- .nv.info                  --------------------------
	.section	.nv.info,"",@"SHT_CUDA_INFO"
	.align	4


	//----- nvinfo : EIATTR_REGCOUNT
	.align		4
        /*0000*/ 	.byte	0x04, 0x2f
        /*0002*/ 	.short	(.L_1 - .L_0)
	.align		4
.L_0:
        /*0004*/ 	.word	index@(matmul_kernel)
        /*0008*/ 	.word	0x00000020


	//----- nvinfo : EIATTR_FRAME_SIZE
	.align		4
.L_1:
        /*000c*/ 	.byte	0x04, 0x11
        /*000e*/ 	.short	(.L_3 - .L_2)
	.align		4
.L_2:
        /*0010*/ 	.word	index@(matmul_kernel)
        /*0014*/ 	.word	0x000037c0


	//----- nvinfo : EIATTR_MIN_STACK_SIZE
	.align		4
.L_3:
        /*0018*/ 	.byte	0x04, 0x12
        /*001a*/ 	.short	(.L_5 - .L_4)
	.align		4
.L_4:
        /*001c*/ 	.word	index@(matmul_kernel)
        /*0020*/ 	.word	0x000037c0
.L_5:


//--------------------- .nv.info.matmul_kernel    --------------------------
	.section	.nv.info.matmul_kernel,"",@"SHT_CUDA_INFO"
	.sectionflags	@""
	.align	4


	//----- nvinfo : EIATTR_CUDA_API_VERSION
	.align		4
        /*0000*/ 	.byte	0x04, 0x37
        /*0002*/ 	.short	(.L_7 - .L_6)
.L_6:
        /*0004*/ 	.word	0x00000082


	//----- nvinfo : EIATTR_SW2861232_WAR
	.align		4
.L_7:
        /*0008*/ 	.byte	0x01, 0x35
	.zero		2


	//----- nvinfo : EIATTR_PARAM_CBANK
	.align		4
        /*000c*/ 	.byte	0x04, 0x0a
        /*000e*/ 	.short	(.L_9 - .L_8)
	.align		4
.L_8:
        /*0010*/ 	.word	index@(.nv.constant0.matmul_kernel)
        /*0014*/ 	.short	0x0160
        /*0016*/ 	.short	0x0050


	//----- nvinfo : EIATTR_CBANK_PARAM_SIZE
	.align		4
.L_9:
        /*0018*/ 	.byte	0x03, 0x19
        /*001a*/ 	.short	0x0050


	//----- nvinfo : EIATTR_KPARAM_INFO
	.align		4
        /*001c*/ 	.byte	0x04, 0x17
        /*001e*/ 	.short	(.L_11 - .L_10)
.L_10:
        /*0020*/ 	.word	0x00000000
        /*0024*/ 	.short	0x000d
        /*0026*/ 	.short	0x0048
        /*0028*/ 	.byte	0x00, 0xf4, 0x21, 0x00


	//----- nvinfo : EIATTR_KPARAM_INFO
	.align		4
.L_11:
        /*002c*/ 	.byte	0x04, 0x17
        /*002e*/ 	.short	(.L_13 - .L_12)
.L_12:
        /*0030*/ 	.word	0x00000000
        /*0034*/ 	.short	0x000c
        /*0036*/ 	.short	0x0040
        /*0038*/ 	.byte	0x00, 0xf4, 0x21, 0x00


	//----- nvinfo : EIATTR_KPARAM_INFO
	.align		4
.L_13:
        /*003c*/ 	.byte	0x04, 0x17
        /*003e*/ 	.short	(.L_15 - .L_14)
.L_14:
        /*0040*/ 	.word	0x00000000
        /*0044*/ 	.short	0x000b
        /*0046*/ 	.short	0x0038
        /*0048*/ 	.byte	0x00, 0xf0, 0x11, 0x00


	//----- nvinfo : EIATTR_KPARAM_INFO
	.align		4
.L_15:
        /*004c*/ 	.byte	0x04, 0x17
        /*004e*/ 	.short	(.L_17 - .L_16)
.L_16:
        /*0050*/ 	.word	0x00000000
        /*0054*/ 	.short	0x000a
        /*0056*/ 	.short	0x0034
        /*0058*/ 	.byte	0x00, 0xf0, 0x11, 0x00


	//----- nvinfo : EIATTR_KPARAM_INFO
	.align		4
.L_17:
        /*005c*/ 	.byte	0x04, 0x17
        /*005e*/ 	.short	(.L_19 - .L_18)
.L_18:
        /*0060*/ 	.word	0x00000000
        /*0064*/ 	.short	0x0009
        /*0066*/ 	.short	0x0030
        /*0068*/ 	.byte	0x00, 0xf0, 0x11, 0x00


	//----- nvinfo : EIATTR_KPARAM_INFO
	.align		4
.L_19:
        /*006c*/ 	.byte	0x04, 0x17
        /*006e*/ 	.short	(.L_21 - .L_20)
.L_20:
        /*0070*/ 	.word	0x00000000
        /*0074*/ 	.short	0x0008
        /*0076*/ 	.short	0x002c
        /*0078*/ 	.byte	0x00, 0xf0, 0x11, 0x00


	//----- nvinfo : EIATTR_KPARAM_INFO
	.align		4
.L_21:
        /*007c*/ 	.byte	0x04, 0x17
        /*007e*/ 	.short	(.L_23 - .L_22)
.L_22:
        /*0080*/ 	.word	0x00000000
        /*0084*/ 	.short	0x0007
        /*0086*/ 	.short	0x0028
        /*0088*/ 	.byte	0x00, 0xf0, 0x11, 0x00


	//----- nvinfo : EIATTR_KPARAM_INFO
	.align		4
.L_23:
        /*008c*/ 	.byte	0x04, 0x17
        /*008e*/ 	.short	(.L_25 - .L_24)
.L_24:
        /*0090*/ 	.word	0x00000000
        /*0094*/ 	.short	0x0006
        /*0096*/ 	.short	0x0024
        /*0098*/ 	.byte	0x00, 0xf0, 0x11, 0x00


	//----- nvinfo : EIATTR_KPARAM_INFO
	.align		4
.L_25:
        /*009c*/ 	.byte	0x04, 0x17
        /*009e*/ 	.short	(.L_27 - .L_26)
.L_26:
        /*00a0*/ 	.word	0x00000000
        /*00a4*/ 	.short	0x0005
        /*00a6*/ 	.short	0x0020
        /*00a8*/ 	.byte	0x00, 0xf0, 0x11, 0x00


	//----- nvinfo : EIATTR_KPARAM_INFO
	.align		4
.L_27:
        /*00ac*/ 	.byte	0x04, 0x17
        /*00ae*/ 	.short	(.L_29 - .L_28)
.L_28:
        /*00b0*/ 	.word	0x00000000
        /*00b4*/ 	.short	0x0004
        /*00b6*/ 	.short	0x001c
        /*00b8*/ 	.byte	0x00, 0xf0, 0x11, 0x00


	//----- nvinfo : EIATTR_KPARAM_INFO
	.align		4
.L_29:
        /*00bc*/ 	.byte	0x04, 0x17
        /*00be*/ 	.short	(.L_31 - .L_30)
.L_30:
        /*00c0*/ 	.word	0x00000000
        /*00c4*/ 	.short	0x0003
        /*00c6*/ 	.short	0x0018
        /*00c8*/ 	.byte	0x00, 0xf0, 0x11, 0x00


	//----- nvinfo : EIATTR_KPARAM_INFO
	.align		4
.L_31:
        /*00cc*/ 	.byte	0x04, 0x17
        /*00ce*/ 	.short	(.L_33 - .L_32)
.L_32:
        /*00d0*/ 	.word	0x00000000
        /*00d4*/ 	.short	0x0002
        /*00d6*/ 	.short	0x0010
        /*00d8*/ 	.byte	0x00, 0xf4, 0x21, 0x00


	//----- nvinfo : EIATTR_KPARAM_INFO
	.align		4
.L_33:
        /*00dc*/ 	.byte	0x04, 0x17
        /*00de*/ 	.short	(.L_35 - .L_34)
.L_34:
        /*00e0*/ 	.word	0x00000000
        /*00e4*/ 	.short	0x0001
        /*00e6*/ 	.short	0x0008
        /*00e8*/ 	.byte	0x00, 0xf4, 0x21, 0x00


	//----- nvinfo : EIATTR_KPARAM_INFO
	.align		4
.L_35:
        /*00ec*/ 	.byte	0x04, 0x17
        /*00ee*/ 	.short	(.L_37 - .L_36)
.L_36:
        /*00f0*/ 	.word	0x00000000
        /*00f4*/ 	.short	0x0000
        /*00f6*/ 	.short	0x0000
        /*00f8*/ 	.byte	0x00, 0xf4, 0x21, 0x00


	//----- nvinfo : EIATTR_MAXREG_COUNT
	.align		4
.L_37:
        /*00fc*/ 	.byte	0x03, 0x1b
        /*00fe*/ 	.short	0x00ff


	//----- nvinfo : EIATTR_NUM_BARRIERS
	.align		4
        /*0100*/ 	.byte	0x02, 0x4c
        /*0102*/ 	.byte	0x01
	.zero		1


	//----- nvinfo : EIATTR_ANNOTATIONS
	.align		4
        /*0104*/ 	.byte	0x04, 0x55
        /*0106*/ 	.short	(.L_39 - .L_38)


	//   ....[0]....
.L_38:
        /*0108*/ 	.word	0x00000001
        /*010c*/ 	.byte	0xe0, 0x05, 0x00, 0x00, 0x01, 0x00, 0x00, 0x00, 0x80, 0x07, 0x00, 0x00, 0x01, 0x00, 0x00, 0x00
        /* <DEDUP_REMOVED lines=3056> */
        /*c01c*/ 	.byte	0xd0, 0xeb, 0x03, 0x00


	//----- nvinfo : EIATTR_MERCURY_ISA_VERSION
	.align		4
.L_39:
        /*c020*/ 	.byte	0x03, 0x5f
        /*c022*/ 	.short	0x0000


	//----- nvinfo : EIATTR_EXIT_INSTR_OFFSETS
	.align		4
        /*c024*/ 	.byte	0x04, 0x1c
        /*c026*/ 	.short	(.L_41 - .L_40)


	//   ....[0]....
.L_40:
        /*c028*/ 	.word	0x000766a0


	//   ....[1]....
        /*c02c*/ 	.word	0x000766d0


	//----- nvinfo : EIATTR_REQNTID
	.align		4
.L_41:
        /*c030*/ 	.byte	0x04, 0x10
        /*c032*/ 	.short	(.L_43 - .L_42)
.L_42:
        /*c034*/ 	.word	0x00000040
        /*c038*/ 	.word	0x00000001
        /*c03c*/ 	.word	0x00000001
.L_43:


//--------------------- .nv.callgraph             --------------------------
	.section	.nv.callgraph,"",@"SHT_CUDA_CALLGRAPH"
	.align	4
	.sectionentsize	8
	.align		4
        /*0000*/ 	.word	0x00000000
	.align		4
        /*0004*/ 	.word	0xffffffff
	.align		4
        /*0008*/ 	.word	0x00000000
	.align		4
        /*000c*/ 	.word	0xfffffffe
	.align		4
        /*0010*/ 	.word	0x00000000
	.align		4
        /*0014*/ 	.word	0xfffffffd
	.align		4
        /*0018*/ 	.word	0x00000000
	.align		4
        /*001c*/ 	.word	0xfffffffc


//--------------------- .nv.rel.action            --------------------------
	.section	.nv.rel.action,"",@"SHT_CUDA_RELOCINFO"
	.align	8
	.sectionentsize	8
        /*0000*/ 	.byte	0x73, 0x00, 0x00, 0x00, 0x00, 0x00, 0x00, 0x00, 0x00, 0x00, 0x00, 0x11, 0x25, 0x00, 0x05, 0x36


//--------------------- .nv.constant0.matmul_kernel --------------------------
	.section	.nv.constant0.matmul_kernel,"a",@progbits
	.sectionflags	@""
	.align	4
.nv.constant0.matmul_kernel:
	.zero		432


//--------------------- .text.matmul_kernel       --------------------------
	.section	.text.matmul_kernel,"ax",@progbits
	.sectioninfo	@"SHI_REGISTERS=32"
	.align	128
        .global         matmul_kernel
        .type           matmul_kernel,@function
        .size           matmul_kernel,(.L_x_5 - matmul_kernel)
        .other          matmul_kernel,@"STO_CUDA_ENTRY STV_DEFAULT"
matmul_kernel:
.text.matmul_kernel:
[----:B------:R-:W-:-:S03]  /*0000*/  IMAD.MOV.U32 R1, RZ, RZ, c[0x0][0x28] ;  /* 0x00000a00ff017624 */ /* 0x000fc600078e00ff */
[----:B------:R-:W-:Y:S01]  /*0010*/  IMAD.MOV.U32 R0, RZ, RZ, c[0x0][0x17c] ;  /* 0x00005f00ff007624 */ /* 0x000fe200078e00ff */
[----:B------:R-:W0:Y:S01]  /*0020*/  S2R R11, SR_TID.X ;  /* 0x00000000000b7919 */ /* 0x000e220000002100 */
[----:B------:R-:W-:Y:S01]  /*0030*/  IADD3 R1, R1, -0x37c0, RZ ;  /* 0xffffc84001017810 */ /* 0x000fe20007ffe0ff */
[----:B------:R-:W-:Y:S02]  /*0040*/  ULDC.64 UR10, c[0x0][0x118] ;  /* 0x00004600000a7ab9 */ /* 0x000fe40000000a00 */
[----:B------:R-:W-:-:S04]  /*0050*/  IADD3 R0, R0, 0x1ff, RZ ;  /* 0x000001ff00007810 */ /* 0x000fc80007ffe0ff */
[----:B------:R-:W-:-:S04]  /*0060*/  SHF.R.S32.HI R3, RZ, 0x1f, R0 ;  /* 0x0000001fff037819 */ /* 0x000fc80000011400 */
[----:B------:R-:W-:-:S04]  /*0070*/  LEA.HI R3, R3, R0, RZ, 0x9 ;  /* 0x0000000003037211 */ /* 0x000fc800078f48ff */
[----:B------:R-:W-:Y:S02]  /*0080*/  SHF.R.S32.HI R0, RZ, 0x9, R3 ;  /* 0x00000009ff007819 */ /* 0x000fe40000011403 */
[----:B------:R-:W1:Y:S03]  /*0090*/  S2R R3, SR_CTAID.X ;  /* 0x0000000000037919 */ /* 0x000e660000002500 */
[----:B------:R-:W-:-:S05]  /*00a0*/  IMAD.SHL.U32 R0, R0, 0x8, RZ ;  /* 0x0000000800007824 */ /* 0x000fca00078e00ff */
[-C--:B------:R-:W-:Y:S02]  /*00b0*/  IABS R7, R0.reuse ;  /* 0x0000000000077213 */ /* 0x080fe40000000000 */
[----:B------:R-:W-:Y:S02]  /*00c0*/  IABS R10, R0 ;  /* 0x00000000000a7213 */ /* 0x000fe40000000000 */
[----:B------:R-:W2:Y:S01]  /*00d0*/  I2F.RP R2, R7 ;  /* 0x0000000700027306 */ /* 0x000ea20000209400 */
[----:B-1----:R-:W-:-:S07]  /*00e0*/  IABS R8, R3 ;  /* 0x0000000300087213 */ /* 0x002fce0000000000 */
[----:B--2---:R-:W1:Y:S02]  /*00f0*/  MUFU.RCP R2, R2 ;  /* 0x0000000200027308 */ /* 0x004e640000001000 */
[----:B-1----:R-:W-:Y:S01]  /*0100*/  IADD3 R4, R2, 0xffffffe, RZ ;  /* 0x0ffffffe02047810 */ /* 0x002fe20007ffe0ff */
[----:B------:R-:W-:-:S05]  /*0110*/  IMAD.MOV R2, RZ, RZ, -R10 ;  /* 0x000000ffff027224 */ /* 0x000fca00078e0a0a */
[----:B------:R1:W2:Y:S02]  /*0120*/  F2I.FTZ.U32.TRUNC.NTZ R5, R4 ;  /* 0x0000000400057305 */ /* 0x0002a4000021f000 */
[----:B-1----:R-:W-:Y:S02]  /*0130*/  IMAD.MOV.U32 R4, RZ, RZ, RZ ;  /* 0x000000ffff047224 */ /* 0x002fe400078e00ff */
[----:B--2---:R-:W-:-:S04]  /*0140*/  IMAD.MOV R6, RZ, RZ, -R5 ;  /* 0x000000ffff067224 */ /* 0x004fc800078e0a05 */
[----:B------:R-:W-:Y:S02]  /*0150*/  IMAD R9, R6, R7, RZ ;  /* 0x0000000706097224 */ /* 0x000fe400078e02ff */
[----:B------:R-:W-:Y:S02]  /*0160*/  IMAD.MOV.U32 R6, RZ, RZ, R8 ;  /* 0x000000ffff067224 */ /* 0x000fe400078e0008 */
[----:B------:R-:W-:-:S06]  /*0170*/  IMAD.HI.U32 R5, R5, R9, R4 ;  /* 0x0000000905057227 */ /* 0x000fcc00078e0004 */
[----:B------:R-:W-:-:S04]  /*0180*/  IMAD.HI.U32 R5, R5, R6, RZ ;  /* 0x0000000605057227 */ /* 0x000fc800078e00ff */
[----:B------:R-:W-:-:S05]  /*0190*/  IMAD R2, R5, R2, R6 ;  /* 0x0000000205027224 */ /* 0x000fca00078e0206 */
[----:B------:R-:W-:-:S13]  /*01a0*/  ISETP.GT.U32.AND P1, PT, R7, R2, PT ;  /* 0x000000020700720c */ /* 0x000fda0003f24070 */
[----:B------:R-:W-:Y:S01]  /*01b0*/  @!P1 IMAD.IADD R2, R2, 0x1, -R7 ;  /* 0x0000000102029824 */ /* 0x000fe200078e0a07 */
[----:B------:R-:W-:Y:S02]  /*01c0*/  @!P1 IADD3 R5, R5, 0x1, RZ ;  /* 0x0000000105059810 */ /* 0x000fe40007ffe0ff */
[----:B------:R-:W-:Y:S02]  /*01d0*/  ISETP.NE.AND P1, PT, R0, RZ, PT ;  /* 0x000000ff0000720c */ /* 0x000fe40003f25270 */
[----:B------:R-:W-:Y:S02]  /*01e0*/  ISETP.GE.U32.AND P0, PT, R2, R7, PT ;  /* 0x000000070200720c */ /* 0x000fe40003f06070 */
[----:B------:R-:W-:-:S04]  /*01f0*/  LOP3.LUT R2, R3, R0, RZ, 0x3c, !PT ;  /* 0x0000000003027212 */ /* 0x000fc800078e3cff */
[----:B------:R-:W-:Y:S01]  /*0200*/  ISETP.GE.AND P2, PT, R2, RZ, PT ;  /* 0x000000ff0200720c */ /* 0x000fe20003f46270 */
[----:B------:R-:W-:-:S05]  /*0210*/  IMAD.MOV.U32 R2, RZ, RZ, 0x1f ;  /* 0x0000001fff027424 */ /* 0x000fca00078e00ff */
[----:B------:R-:W-:Y:S02]  /*0220*/  IADD3 R2, R2, c[0x0][0x178], RZ ;  /* 0x00005e0002027a10 */ /* 0x000fe40007ffe0ff */
[----:B------:R-:W-:-:S05]  /*0230*/  @P0 IADD3 R5, R5, 0x1, RZ ;  /* 0x0000000105050810 */ /* 0x000fca0007ffe0ff */
[----:B------:R-:W-:Y:S01]  /*0240*/  IMAD.MOV.U32 R4, RZ, RZ, R5 ;  /* 0x000000ffff047224 */ /* 0x000fe200078e0005 */
[----:B------:R-:W-:-:S03]  /*0250*/  SHF.R.S32.HI R5, RZ, 0x1f, R2 ;  /* 0x0000001fff057819 */ /* 0x000fc60000011402 */
[----:B------:R-:W-:Y:S01]  /*0260*/  @!P2 IMAD.MOV R4, RZ, RZ, -R4 ;  /* 0x000000ffff04a224 */ /* 0x000fe200078e0a04 */
[----:B------:R-:W-:Y:S02]  /*0270*/  @!P1 LOP3.LUT R4, RZ, R0, RZ, 0x33, !PT ;  /* 0x00000000ff049212 */ /* 0x000fe400078e33ff */
[----:B------:R-:W-:-:S03]  /*0280*/  LEA.HI R5, R5, R2, RZ, 0x5 ;  /* 0x0000000205057211 */ /* 0x000fc600078f28ff */
[----:B------:R-:W-:Y:S02]  /*0290*/  IMAD.SHL.U32 R2, R4, 0x8, RZ ;  /* 0x0000000804027824 */ /* 0x000fe400078e00ff */
[----:B------:R-:W-:-:S03]  /*02a0*/  IMAD.MOV R4, RZ, RZ, -R4 ;  /* 0x000000ffff047224 */ /* 0x000fc600078e0a04 */
[----:B------:R-:W-:Y:S01]  /*02b0*/  LEA.HI.SX32 R5, R5, -R2, 0x1b ;  /* 0x8000000205057211 */ /* 0x000fe200078fdaff */
[----:B------:R-:W-:Y:S02]  /*02c0*/  IMAD R9, R0, R4, R3 ;  /* 0x0000000400097224 */ /* 0x000fe400078e0203 */
[----:B------:R-:W-:Y:S01]  /*02d0*/  IMAD.MOV.U32 R4, RZ, RZ, RZ ;  /* 0x000000ffff047224 */ /* 0x000fe200078e00ff */
[----:B------:R-:W-:-:S04]  /*02e0*/  IMNMX R10, R5, 0x8, PT ;  /* 0x00000008050a7817 */ /* 0x000fc80003800200 */
[-C--:B------:R-:W-:Y:S02]  /*02f0*/  IABS R8, R10.reuse ;  /* 0x0000000a00087213 */ /* 0x080fe40000000000 */
[----:B------:R-:W-:Y:S02]  /*0300*/  IABS R0, R10 ;  /* 0x0000000a00007213 */ /* 0x000fe40000000000 */
[----:B------:R-:W1:Y:S08]  /*0310*/  I2F.RP R6, R8 ;  /* 0x0000000800067306 */ /* 0x000e700000209400 */
[----:B-1----:R-:W1:Y:S02]  /*0320*/  MUFU.RCP R6, R6 ;  /* 0x0000000600067308 */ /* 0x002e640000001000 */
[----:B-1----:R-:W-:-:S06]  /*0330*/  IADD3 R5, R6, 0xffffffe, RZ ;  /* 0x0ffffffe06057810 */ /* 0x002fcc0007ffe0ff */
[----:B------:R-:W1:Y:S02]  /*0340*/  F2I.FTZ.U32.TRUNC.NTZ R5, R5 ;  /* 0x0000000500057305 */ /* 0x000e64000021f000 */
[----:B-1----:R-:W-:-:S04]  /*0350*/  IMAD.MOV R7, RZ, RZ, -R5 ;  /* 0x000000ffff077224 */ /* 0x002fc800078e0a05 */
[----:B------:R-:W-:Y:S01]  /*0360*/  IMAD.MOV.U32 R3, RZ, RZ, R7 ;  /* 0x000000ffff037224 */ /* 0x000fe200078e0007 */
[----:B------:R-:W-:-:S03]  /*0370*/  IABS R7, R9 ;  /* 0x0000000900077213 */ /* 0x000fc60000000000 */
[----:B------:R-:W-:-:S04]  /*0380*/  IMAD R3, R3, R8, RZ ;  /* 0x0000000803037224 */ /* 0x000fc800078e02ff */
[----:B------:R-:W-:Y:S01]  /*0390*/  IMAD.HI.U32 R4, R5, R3, R4 ;  /* 0x0000000305047227 */ /* 0x000fe200078e0004 */
[----:B0-----:R-:W-:-:S03]  /*03a0*/  SHF.R.U32.HI R5, RZ, 0x5, R11 ;  /* 0x00000005ff057819 */ /* 0x001fc6000001160b */
[----:B------:R-:W-:Y:S01]  /*03b0*/  IMAD.MOV R3, RZ, RZ, -R0 ;  /* 0x000000ffff037224 */ /* 0x000fe200078e0a00 */
[----:B------:R-:W-:Y:S01]  /*03c0*/  SGXT.U32 R12, R5, 0x1 ;  /* 0x00000001050c781a */ /* 0x000fe20000000000 */
[----:B------:R-:W-:-:S04]  /*03d0*/  IMAD.HI.U32 R0, R4, R7, RZ ;  /* 0x0000000704007227 */ /* 0x000fc800078e00ff */
[----:B------:R-:W-:Y:S02]  /*03e0*/  IMAD R3, R0, R3, R7 ;  /* 0x0000000300037224 */ /* 0x000fe400078e0207 */
[----:B------:R-:W-:-:S03]  /*03f0*/  IMAD.MOV.U32 R4, RZ, RZ, 0x3f ;  /* 0x0000003fff047424 */ /* 0x000fc600078e00ff */
[----:B------:R-:W-:Y:S02]  /*0400*/  ISETP.GT.U32.AND P1, PT, R8, R3, PT ;  /* 0x000000030800720c */ /* 0x000fe40003f24070 */
[----:B------:R-:W-:Y:S02]  /*0410*/  IADD3 R13, R4, c[0x0][0x180], RZ ;  /* 0x00006000040d7a10 */ /* 0x000fe40007ffe0ff */
[C---:B------:R-:W-:Y:S02]  /*0420*/  LOP3.LUT R4, R12.reuse, 0x4, RZ, 0xfc, !PT ;  /* 0x000000040c047812 */ /* 0x040fe400078efcff */
[C---:B------:R-:W-:Y:S02]  /*0430*/  LOP3.LUT R4, R12.reuse, 0xa, RZ, 0xfc, !PT ;  /* 0x0000000a0c047812 */ /* 0x040fe400078efcff */
[C---:B------:R-:W-:Y:S02]  /*0440*/  LOP3.LUT R4, R12.reuse, 0x10, RZ, 0xfc, !PT ;  /* 0x000000100c047812 */ /* 0x040fe400078efcff */
[----:B------:R-:W-:-:S02]  /*0450*/  LOP3.LUT R4, R12, 0x16, RZ, 0xfc, !PT ;  /* 0x000000160c047812 */ /* 0x000fc400078efcff */
[----:B------:R-:W-:Y:S01]  /*0460*/  LOP3.LUT R4, R12, 0x1c, RZ, 0xfc, !PT ;  /* 0x0000001c0c047812 */ /* 0x000fe200078efcff */
[----:B------:R-:W-:Y:S01]  /*0470*/  @!P1 IMAD.IADD R3, R3, 0x1, -R8 ;  /* 0x0000000103039824 */ /* 0x000fe200078e0a08 */
[----:B------:R-:W-:Y:S02]  /*0480*/  @!P1 IADD3 R0, R0, 0x1, RZ ;  /* 0x0000000100009810 */ /* 0x000fe40007ffe0ff */
[----:B------:R-:W-:Y:S02]  /*0490*/  ISETP.NE.AND P1, PT, R10, RZ, PT ;  /* 0x000000ff0a00720c */ /* 0x000fe40003f25270 */
[----:B------:R-:W-:Y:S02]  /*04a0*/  ISETP.GE.U32.AND P0, PT, R3, R8, PT ;  /* 0x000000080300720c */ /* 0x000fe40003f06070 */
[----:B------:R-:W-:Y:S02]  /*04b0*/  LOP3.LUT R3, R9, R10, RZ, 0x3c, !PT ;  /* 0x0000000a09037212 */ /* 0x000fe400078e3cff */
[----:B------:R-:W-:-:S02]  /*04c0*/  LOP3.LUT R4, R12, 0x22, RZ, 0xfc, !PT ;  /* 0x000000220c047812 */ /* 0x000fc400078efcff */
[----:B------:R-:W-:Y:S02]  /*04d0*/  ISETP.GE.AND P2, PT, R3, RZ, PT ;  /* 0x000000ff0300720c */ /* 0x000fe40003f46270 */
[C---:B------:R-:W-:Y:S02]  /*04e0*/  LOP3.LUT R4, R12.reuse, 0x28, RZ, 0xfc, !PT ;  /* 0x000000280c047812 */ /* 0x040fe400078efcff */
[C---:B------:R-:W-:Y:S02]  /*04f0*/  LOP3.LUT R4, R12.reuse, 0x2e, RZ, 0xfc, !PT ;  /* 0x0000002e0c047812 */ /* 0x040fe400078efcff */
[----:B------:R-:W-:Y:S02]  /*0500*/  LOP3.LUT R4, R12, 0x34, RZ, 0xfc, !PT ;  /* 0x000000340c047812 */ /* 0x000fe400078efcff */
[----:B------:R-:W-:Y:S02]  /*0510*/  @P0 IADD3 R0, R0, 0x1, RZ ;  /* 0x0000000100000810 */ /* 0x000fe40007ffe0ff */
[----:B------:R-:W-:-:S02]  /*0520*/  ISETP.GT.AND P0, PT, R13, 0x3f, PT ;  /* 0x0000003f0d00780c */ /* 0x000fc40003f04270 */
[----:B------:R-:W-:Y:S01]  /*0530*/  LOP3.LUT R4, R12, 0x3a, RZ, 0xfc, !PT ;  /* 0x0000003a0c047812 */ /* 0x000fe200078efcff */
[----:B------:R-:W-:Y:S01]  /*0540*/  @!P2 IMAD.MOV R0, RZ, RZ, -R0 ;  /* 0x000000ffff00a224 */ /* 0x000fe200078e0a00 */
[----:B------:R-:W-:-:S05]  /*0550*/  @!P1 LOP3.LUT R0, RZ, R10, RZ, 0x33, !PT ;  /* 0x0000000aff009212 */ /* 0x000fca00078e33ff */
[----:B------:R-:W-:Y:S02]  /*0560*/  IMAD.MOV R3, RZ, RZ, -R0 ;  /* 0x000000ffff037224 */ /* 0x000fe400078e0a00 */
[----:B------:R-:W-:Y:S02]  /*0570*/  IMAD.SHL.U32 R0, R0, 0x200, RZ ;  /* 0x0000020000007824 */ /* 0x000fe400078e00ff */
[----:B------:R-:W-:-:S04]  /*0580*/  IMAD R3, R10, R3, R9 ;  /* 0x000000030a037224 */ /* 0x000fc800078e0209 */
[----:B------:R-:W-:Y:S01]  /*0590*/  IMAD.IADD R3, R2, 0x1, R3 ;  /* 0x0000000102037824 */ /* 0x000fe200078e0203 */
[----:B------:R-:W-:-:S05]  /*05a0*/  LOP3.LUT R2, R11, 0x1f, RZ, 0xc0, !PT ;  /* 0x0000001f0b027812 */ /* 0x000fca00078ec0ff */
[----:B------:R-:W-:Y:S01]  /*05b0*/  IMAD R3, R3, 0x20, R2 ;  /* 0x0000002003037824 */ /* 0x000fe200078e0202 */
[C---:B------:R-:W-:Y:S02]  /*05c0*/  LOP3.LUT R2, R12.reuse, 0x2, RZ, 0xfc, !PT ;  /* 0x000000020c027812 */ /* 0x040fe400078efcff */
[C---:B------:R-:W-:Y:S02]  /*05d0*/  LOP3.LUT R2, R12.reuse, 0x8, RZ, 0xfc, !PT ;  /* 0x000000080c027812 */ /* 0x040fe400078efcff */
[----:B------:R0:W-:Y:S01]  /*05e0*/  STL [R1+0x1a38], R3 ;  /* 0x001a380301007387 */ /* 0x0001e20000100800 */
[C---:B------:R-:W-:Y:S02]  /*05f0*/  LOP3.LUT R2, R12.reuse, 0xe, RZ, 0xfc, !PT ;  /* 0x0000000e0c027812 */ /* 0x040fe400078efcff */
[C---:B------:R-:W-:Y:S02]  /*0600*/  LOP3.LUT R2, R12.reuse, 0x14, RZ, 0xfc, !PT ;  /* 0x000000140c027812 */ /* 0x040fe400078efcff */
[----:B------:R-:W-:-:S02]  /*0610*/  LOP3.LUT R2, R12, 0x1a, RZ, 0xfc, !PT ;  /* 0x0000001a0c027812 */ /* 0x000fc400078efcff */
[C---:B------:R-:W-:Y:S02]  /*0620*/  LOP3.LUT R2, R12.reuse, 0x20, RZ, 0xfc, !PT ;  /* 0x000000200c027812 */ /* 0x040fe400078efcff */
[C---:B------:R-:W-:Y:S02]  /*0630*/  LOP3.LUT R2, R12.reuse, 0x26, RZ, 0xfc, !PT ;  /* 0x000000260c027812 */ /* 0x040fe400078efcff */
[C---:B0-----:R-:W-:Y:S02]  /*0640*/  LOP3.LUT R3, R12.reuse, 0x6, RZ, 0xfc, !PT ;  /* 0x000000060c037812 */ /* 0x041fe400078efcff */
[C---:B------:R-:W-:Y:S02]  /*0650*/  LOP3.LUT R3, R12.reuse, 0xc, RZ, 0xfc, !PT ;  /* 0x0000000c0c037812 */ /* 0x040fe400078efcff */
[C---:B------:R-:W-:Y:S02]  /*0660*/  LOP3.LUT R3, R12.reuse, 0x12, RZ, 0xfc, !PT ;  /* 0x000000120c037812 */ /* 0x040fe400078efcff */
[----:B------:R-:W-:-:S02]  /*0670*/  LOP3.LUT R3, R12, 0x18, RZ, 0xfc, !PT ;  /* 0x000000180c037812 */ /* 0x000fc400078efcff */
[C---:B------:R-:W-:Y:S02]  /*0680*/  LOP3.LUT R3, R12.reuse, 0x1e, RZ, 0xfc, !PT ;  /* 0x0000001e0c037812 */ /* 0x040fe400078efcff */
[C---:B------:R-:W-:Y:S02]  /*0690*/  LOP3.LUT R3, R12.reuse, 0x24, RZ, 0xfc, !PT ;  /* 0x000000240c037812 */ /* 0x040fe400078efcff */
[C---:B------:R-:W-:Y:S02]  /*06a0*/  LOP3.LUT R3, R12.reuse, 0x2a, RZ, 0xfc, !PT ;  /* 0x0000002a0c037812 */ /* 0x040fe400078efcff */
[C---:B------:R-:W-:Y:S02]  /*06b0*/  LOP3.LUT R2, R12.reuse, 0x2c, RZ, 0xfc, !PT ;  /* 0x0000002c0c027812 */ /* 0x040fe400078efcff */
[C---:B------:R-:W-:Y:S02]  /*06c0*/  LOP3.LUT R3, R12.reuse, 0x30, RZ, 0xfc, !PT ;  /* 0x000000300c037812 */ /* 0x040fe400078efcff */
[----:B------:R-:W-:-:S02]  /*06d0*/  LOP3.LUT R2, R12, 0x32, RZ, 0xfc, !PT ;  /* 0x000000320c027812 */ /* 0x000fc400078efcff */
[C---:B------:R-:W-:Y:S02]  /*06e0*/  LOP3.LUT R3, R12.reuse, 0x36, RZ, 0xfc, !PT ;  /* 0x000000360c037812 */ /* 0x040fe400078efcff */
[C---:B------:R-:W-:Y:S02]  /*06f0*/  LOP3.LUT R2, R12.reuse, 0x38, RZ, 0xfc, !PT ;  /* 0x000000380c027812 */ /* 0x040fe400078efcff */
[C---:B------:R-:W-:Y:S02]  /*0700*/  LOP3.LUT R3, R12.reuse, 0x3c, RZ, 0xfc, !PT ;  /* 0x0000003c0c037812 */ /* 0x040fe400078efcff */
[----:B------:R-:W-:Y:S01]  /*0710*/  LOP3.LUT R2, R12, 0x3e, RZ, 0xfc, !PT ;  /* 0x0000003e0c027812 */ /* 0x000fe200078efcff */
[----:B------:R-:W-:Y:S05]  /*0720*/  @P0 BRA `(.L_x_0) ;  /* 0x0000077000000947 */ /* 0x000fea0003800000 */
[----:B------:R-:W-:Y:S01]  /*0730*/  IMAD.SHL.U32 R2, R11, 0x20, RZ ;  /* 0x000000200b027824 */ /* 0x000fe200078e00ff */
[----:B------:R-:W-:Y:S01]  /*0740*/  CS2R R20, SRZ ;  /* 0x0000000000147805 */ /* 0x000fe2000001ff00 */
[----:B------:R-:W-:Y:S01]  /*0750*/  CS2R R22, SRZ ;  /* 0x0000000000167805 */ /* 0x000fe2000001ff00 */
[----:B------:R-:W-:Y:S01]  /*0760*/  CS2R R16, SRZ ;  /* 0x0000000000107805 */ /* 0x000fe2000001ff00 */
[----:B------:R-:W-:Y:S01]  /*0770*/  CS2R R18, SRZ ;  /* 0x0000000000127805 */ /* 0x000fe2000001ff00 */
[----:B------:R0:W-:Y:S01]  /*0780*/  STL [R1+0x1a34], R2 ;  /* 0x001a340201007387 */ /* 0x0001e20000100800 */
[----:B------:R-:W-:Y:S01]  /*0790*/  CS2R R12, SRZ ;  /* 0x00000000000c7805 */ /* 0x000fe2000001ff00 */
[----:B------:R-:W-:Y:S01]  /*07a0*/  CS2R R14, SRZ ;  /* 0x00000000000e7805 */ /* 0x000fe2000001ff00 */
[----:B------:R-:W-:Y:S01]  /*07b0*/  CS2R R8, SRZ ;  /* 0x0000000000087805 */ /* 0x000fe2000001ff00 */
[----:B------:R0:W-:Y:S01]  /*07c0*/  STL [R1], RZ ;  /* 0x000000ff01007387 */ /* 0x0001e20000100800 */
[----:B------:R-:W-:Y:S01]  /*07d0*/  CS2R R10, SRZ ;  /* 0x00000000000a7805 */ /* 0x000fe2000001ff00 */
[----:B------:R-:W-:Y:S01]  /*07e0*/  CS2R R4, SRZ ;  /* 0x0000000000047805 */ /* 0x000fe2000001ff00 */
[----:B------:R-:W-:Y:S01]  /*07f0*/  CS2R R6, SRZ ;  /* 0x0000000000067805 */ /* 0x000fe2000001ff00 */
[----:B------:R0:W-:Y:S01]  /*0800*/  STL [R1+0x4], RZ ;  /* 0x000004ff01007387 */ /* 0x0001e20000100800 */
[----:B------:R-:W-:Y:S01]  /*0810*/  CS2R R24, SRZ ;  /* 0x0000000000187805 */ /* 0x000fe2000001ff00 */
[----:B------:R-:W-:-:S02]  /*0820*/  CS2R R26, SRZ ;  /* 0x00000000001a7805 */ /* 0x000fc4000001ff00 */
[----:B------:R0:W-:Y:S04]  /*0830*/  STL [R1+0x8], RZ ;  /* 0x000008ff01007387 */ /* 0x0001e80000100800 */
        /* <DEDUP_REMOVED lines=100> */
[----:B------:R0:W-:Y:S01]  /*0e80*/  STL [R1+0x19c], RZ ;  /* 0x00019cff01007387 */ /* 0x0001e20000100800 */
[----:B------:R-:W-:Y:S05]  /*0e90*/  BRA `(.L_x_1) ;  /* 0x0006c0a000007947 */ /* 0x000fea0003800000 */
.L_x_0:
[----:B------:R-:W-:Y:S01]  /*0ea0*/  IABS R9, c[0x0][0x17c] ;  /* 0x00005f0000097a13 */ /* 0x000fe20000000000 */
[----:B------:R-:W-:Y:S01]  /*0eb0*/  ULDC.64 UR6, c[0x0][0x188] ;  /* 0x0000620000067ab9 */ /* 0x000fe20000000a00 */
[----:B------:R-:W-:-:S02]  /*0ec0*/  IADD3 R4, R0, 0x1ff, RZ ;  /* 0x000001ff00047810 */ /* 0x000fc40007ffe0ff */
[----:B------:R-:W0:Y:S01]  /*0ed0*/  I2F.RP R2, R9 ;  /* 0x0000000900027306 */ /* 0x000e220000209400 */
[C---:B------:R-:W-:Y:S02]  /*0ee0*/  IADD3 R5, R0.reuse, 0x1fe, RZ ;  /* 0x000001fe00057810 */ /* 0x040fe40007ffe0ff */
[----:B------:R-:W-:Y:S02]  /*0ef0*/  IABS R6, R4 ;  /* 0x0000000400067213 */ /* 0x000fe40000000000 */
[----:B------:R-:W-:Y:S02]  /*0f00*/  IABS R7, R5 ;  /* 0x0000000500077213 */ /* 0x000fe40000000000 */
[----:B------:R-:W-:Y:S02]  /*0f10*/  ISETP.GE.AND P4, PT, R5, RZ, PT ;  /* 0x000000ff0500720c */ /* 0x000fe40003f86270 */
[C---:B------:R-:W-:Y:S02]  /*0f20*/  IADD3 R5, R0.reuse, 0x1f8, RZ ;  /* 0x000001f800057810 */ /* 0x040fe40007ffe0ff */
[----:B------:R-:W-:-:S02]  /*0f30*/  IADD3 R14, R0, 0x1f3, RZ ;  /* 0x000001f3000e7810 */ /* 0x000fc40007ffe0ff */
[----:B------:R-:W-:Y:S01]  /*0f40*/  IADD3 R20, R0, 0x1ec, RZ ;  /* 0x000001ec00147810 */ /* 0x000fe20007ffe0ff */
[----:B0-----:R-:W0:Y:S02]  /*0f50*/  MUFU.RCP R2, R2 ;  /* 0x0000000200027308 */ /* 0x001e240000001000 */
[----:B0-----:R-:W-:-:S06]  /*0f60*/  IADD3 R2, R2, 0xffffffe, RZ ;  /* 0x0ffffffe02027810 */ /* 0x001fcc0007ffe0ff */
[----:B------:R0:W1:Y:S02]  /*0f70*/  F2I.FTZ.U32.TRUNC.NTZ R3, R2 ;  /* 0x0000000200037305 */ /* 0x000064000021f000 */
[----:B0-----:R-:W-:Y:S02]  /*0f80*/  IMAD.MOV.U32 R2, RZ, RZ, RZ ;  /* 0x000000ffff027224 */ /* 0x001fe400078e00ff */
[----:B-1----:R-:W-:-:S04]  /*0f90*/  IMAD.MOV R29, RZ, RZ, -R3 ;  /* 0x000000ffff1d7224 */ /* 0x002fc800078e0a03 */
[----:B------:R-:W-:-:S04]  /*0fa0*/  IMAD R29, R29, R9, RZ ;  /* 0x000000091d1d7224 */ /* 0x000fc800078e02ff */
[----:B------:R-:W-:Y:S01]  /*0fb0*/  IMAD.HI.U32 R29, R3, R29, R2 ;  /* 0x0000001d031d7227 */ /* 0x000fe200078e0002 */
[----:B------:R-:W-:-:S04]  /*0fc0*/  IADD3 R2, R0, 0x1fd, RZ ;  /* 0x000001fd00027810 */ /* 0x000fc80007ffe0ff */
[----:B------:R-:W-:Y:S01]  /*0fd0*/  IABS R10, R2 ;  /* 0x00000002000a7213 */ /* 0x000fe20000000000 */
[----:B------:R-:W-:Y:S01]  /*0fe0*/  IMAD.HI.U32 R8, R29, R6, RZ ;  /* 0x000000061d087227 */ /* 0x000fe200078e00ff */
[----:B------:R-:W-:-:S03]  /*0ff0*/  ISETP.GE.AND P5, PT, R2, RZ, PT ;  /* 0x000000ff0200720c */ /* 0x000fc60003fa6270 */
[----:B------:R-:W-:Y:S02]  /*1000*/  IMAD.MOV R8, RZ, RZ, -R8 ;  /* 0x000000ffff087224 */ /* 0x000fe400078e0a08 */
[----:B------:R-:W-:-:S04]  /*1010*/  IMAD.HI.U32 R3, R29, R7, RZ ;  /* 0x000000071d037227 */ /* 0x000fc800078e00ff */
[----:B------:R-:W-:Y:S01]  /*1020*/  IMAD R6, R9, R8, R6 ;  /* 0x0000000809067224 */ /* 0x000fe200078e0206 */
[C---:B------:R-:W-:Y:S01]  /*1030*/  IADD3 R8, R0.reuse, 0x1fb, RZ ;  /* 0x000001fb00087810 */ /* 0x040fe20007ffe0ff */
[----:B------:R-:W-:Y:S02]  /*1040*/  IMAD.MOV R3, RZ, RZ, -R3 ;  /* 0x000000ffff037224 */ /* 0x000fe400078e0a03 */
[----:B------:R-:W-:Y:S01]  /*1050*/  IMAD.HI.U32 R12, R29, R10, RZ ;  /* 0x0000000a1d0c7227 */ /* 0x000fe200078e00ff */
[C---:B------:R-:W-:Y:S02]  /*1060*/  ISETP.GT.U32.AND P0, PT, R9.reuse, R6, PT ;  /* 0x000000060900720c */ /* 0x040fe40003f04070 */
[----:B------:R-:W-:Y:S01]  /*1070*/  IABS R17, R8 ;  /* 0x0000000800117213 */ /* 0x000fe20000000000 */
[----:B------:R-:W-:Y:S01]  /*1080*/  IMAD R7, R9, R3, R7 ;  /* 0x0000000309077224 */ /* 0x000fe200078e0207 */
[----:B------:R-:W-:Y:S01]  /*1090*/  IADD3 R3, R0, 0x1fc, RZ ;  /* 0x000001fc00037810 */ /* 0x000fe20007ffe0ff */
[----:B------:R-:W-:-:S03]  /*10a0*/  IMAD.MOV R12, RZ, RZ, -R12 ;  /* 0x000000ffff0c7224 */ /* 0x000fc600078e0a0c */
[C---:B------:R-:W-:Y:S01]  /*10b0*/  ISETP.GT.U32.AND P1, PT, R9.reuse, R7, PT ;  /* 0x000000070900720c */ /* 0x040fe20003f24070 */
[----:B------:R-:W-:Y:S01]  /*10c0*/  IMAD R10, R9, R12, R10 ;  /* 0x0000000c090a7224 */ /* 0x000fe200078e020a */
[----:B------:R-:W-:Y:S02]  /*10d0*/  IABS R11, R3 ;  /* 0x00000003000b7213 */ /* 0x000fe40000000000 */
[----:B------:R-:W-:Y:S01]  /*10e0*/  ISETP.GE.AND P2, PT, R3, RZ, PT ;  /* 0x000000ff0300720c */ /* 0x000fe20003f46270 */
[--C-:B------:R-:W-:Y:S01]  /*10f0*/  @!P0 IMAD.IADD R6, R6, 0x1, -R9.reuse ;  /* 0x0000000106068824 */ /* 0x100fe200078e0a09 */
[----:B------:R-:W-:Y:S01]  /*1100*/  ISETP.GT.U32.AND P3, PT, R9, R10, PT ;  /* 0x0000000a0900720c */ /* 0x000fe20003f64070 */
[----:B------:R-:W-:Y:S01]  /*1110*/  IMAD.HI.U32 R12, R29, R11, RZ ;  /* 0x0000000b1d0c7227 */ /* 0x000fe200078e00ff */
[----:B------:R-:W-:Y:S02]  /*1120*/  IADD3 R3, R0, 0x1fa, RZ ;  /* 0x000001fa00037810 */ /* 0x000fe40007ffe0ff */
[----:B------:R-:W-:Y:S01]  /*1130*/  ISETP.GT.U32.AND P6, PT, R9, R6, PT ;  /* 0x000000060900720c */ /* 0x000fe20003fc4070 */
[----:B------:R-:W-:Y:S01]  /*1140*/  IMAD.MOV R12, RZ, RZ, -R12 ;  /* 0x000000ffff0c7224 */ /* 0x000fe200078e0a0c */
[----:B------:R-:W-:Y:S01]  /*1150*/  IABS R16, R3 ;  /* 0x0000000300107213 */ /* 0x000fe20000000000 */
[----:B------:R-:W-:Y:S01]  /*1160*/  @!P1 IMAD.IADD R7, R7, 0x1, -R9 ;  /* 0x0000000107079824 */ /* 0x000fe200078e0a09 */
[----:B------:R-:W-:Y:S01]  /*1170*/  ISETP.GE.AND P1, PT, R4, RZ, PT ;  /* 0x000000ff0400720c */ /* 0x000fe20003f26270 */
[----:B------:R-:W-:-:S02]  /*1180*/  IMAD R2, R9, R12, R11 ;  /* 0x0000000c09027224 */ /* 0x000fc400078e020b */
[----:B------:R-:W-:Y:S01]  /*1190*/  IMAD.HI.U32 R4, R29, R17, RZ ;  /* 0x000000111d047227 */ /* 0x000fe200078e00ff */
[----:B------:R-:W-:-:S03]  /*11a0*/  ISETP.GT.U32.AND P0, PT, R9, R7, PT ;  /* 0x000000070900720c */ /* 0x000fc60003f04070 */
[----:B------:R-:W-:Y:S02]  /*11b0*/  IMAD.MOV R4, RZ, RZ, -R4 ;  /* 0x000000ffff047224 */ /* 0x000fe400078e0a04 */
[--C-:B------:R-:W-:Y:S01]  /*11c0*/  @!P6 IMAD.IADD R6, R6, 0x1, -R9.reuse ;  /* 0x000000010606e824 */ /* 0x100fe200078e0a09 */
[----:B------:R-:W-:Y:S01]  /*11d0*/  ISETP.GT.U32.AND P6, PT, R9, R2, PT ;  /* 0x000000020900720c */ /* 0x000fe20003fc4070 */
[----:B------:R-:W-:Y:S01]  /*11e0*/  @!P3 IMAD.IADD R10, R10, 0x1, -R9 ;  /* 0x000000010a0ab824 */ /* 0x000fe200078e0a09 */
[----:B------:R-:W-:Y:S01]  /*11f0*/  ISETP.GE.AND P3, PT, R3, RZ, PT ;  /* 0x000000ff0300720c */ /* 0x000fe20003f66270 */
[----:B------:R-:W-:Y:S01]  /*1200*/  IMAD R17, R9, R4, R17 ;  /* 0x0000000409117224 */ /* 0x000fe200078e0211 */
[----:B------:R-:W-:Y:S01]  /*1210*/  IADD3 R4, R0, 0x1f9, RZ ;  /* 0x000001f900047810 */ /* 0x000fe20007ffe0ff */
[----:B------:R-:W-:Y:S01]  /*1220*/  IMAD.MOV.U32 R13, RZ, RZ, R6 ;  /* 0x000000ffff0d7224 */ /* 0x000fe200078e0006 */
[----:B------:R-:W-:Y:S01]  /*1230*/  IABS R6, R5 ;  /* 0x0000000500067213 */ /* 0x000fe20000000000 */
[----:B------:R-:W-:Y:S01]  /*1240*/  @!P0 IMAD.IADD R7, R7, 0x1, -R9 ;  /* 0x0000000107078824 */ /* 0x000fe200078e0a09 */
[----:B------:R-:W-:Y:S01]  /*1250*/  ISETP.GE.AND P0, PT, R8, RZ, PT ;  /* 0x000000ff0800720c */ /* 0x000fe20003f06270 */
[----:B------:R-:W-:Y:S01]  /*1260*/  IMAD.HI.U32 R8, R29, R16, RZ ;  /* 0x000000101d087227 */ /* 0x000fe200078e00ff */
[----:B------:R-:W-:-:S02]  /*1270*/  IABS R11, R4 ;  /* 0x00000004000b7213 */ /* 0x000fc40000000000 */
[----:B------:R-:W-:Y:S01]  /*1280*/  IADD3 R3, R0, 0x1f7, RZ ;  /* 0x000001f700037810 */ /* 0x000fe20007ffe0ff */
[----:B------:R-:W-:Y:S01]  /*1290*/  @!P6 IMAD.IADD R2, R2, 0x1, -R9 ;  /* 0x000000010202e824 */ /* 0x000fe200078e0a09 */
[C---:B------:R-:W-:Y:S01]  /*12a0*/  ISETP.GT.U32.AND P6, PT, R9.reuse, R10, PT ;  /* 0x0000000a0900720c */ /* 0x040fe20003fc4070 */
[----:B------:R-:W-:Y:S01]  /*12b0*/  IMAD.MOV.U32 R12, RZ, RZ, R7 ;  /* 0x000000ffff0c7224 */ /* 0x000fe200078e0007 */
[----:B------:R-:W-:Y:S01]  /*12c0*/  IABS R7, R3 ;  /* 0x0000000300077213 */ /* 0x000fe20000000000 */
[----:B------:R-:W-:Y:S02]  /*12d0*/  IMAD.MOV R8, RZ, RZ, -R8 ;  /* 0x000000ffff087224 */ /* 0x000fe400078e0a08 */
[----:B------:R-:W-:Y:S01]  /*12e0*/  @!P4 IMAD.MOV R12, RZ, RZ, -R12 ;  /* 0x000000ffff0cc224 */ /* 0x000fe200078e0a0c */
[C---:B------:R-:W-:Y:S01]  /*12f0*/  ISETP.GT.U32.AND P4, PT, R9.reuse, R17, PT ;  /* 0x000000110900720c */ /* 0x040fe20003f84070 */
[----:B------:R-:W-:Y:S01]  /*1300*/  @!P1 IMAD.MOV R13, RZ, RZ, -R13 ;  /* 0x000000ffff0d9224 */ /* 0x000fe200078e0a0d */
[C---:B------:R-:W-:Y:S01]  /*1310*/  ISETP.GT.U32.AND P1, PT, R9.reuse, R2, PT ;  /* 0x000000020900720c */ /* 0x040fe20003f24070 */
[----:B------:R-:W-:-:S02]  /*1320*/  IMAD R16, R9, R8, R16 ;  /* 0x0000000809107224 */ /* 0x000fc400078e0210 */
[----:B------:R-:W-:Y:S01]  /*1330*/  IMAD.HI.U32 R8, R29, R6, RZ ;  /* 0x000000061d087227 */ /* 0x000fe200078e00ff */
[----:B------:R0:W-:Y:S03]  /*1340*/  STL [R1+0x1a8], R13 ;  /* 0x0001a80d01007387 */ /* 0x0001e60000100800 */
[--C-:B------:R-:W-:Y:S01]  /*1350*/  @!P6 IMAD.IADD R10, R10, 0x1, -R9.reuse ;  /* 0x000000010a0ae824 */ /* 0x100fe200078e0a09 */
[----:B------:R-:W-:Y:S01]  /*1360*/  ISETP.GT.U32.AND P6, PT, R9, R16, PT ;  /* 0x000000100900720c */ /* 0x000fe20003fc4070 */
[----:B------:R1:W-:Y:S01]  /*1370*/  STL [R1+0x11c], R12 ;  /* 0x00011c0c01007387 */ /* 0x0003e20000100800 */
[----:B------:R-:W-:Y:S02]  /*1380*/  IMAD.MOV R8, RZ, RZ, -R8 ;  /* 0x000000ffff087224 */ /* 0x000fe400078e0a08 */
[----:B------:R-:W-:Y:S01]  /*1390*/  @!P4 IMAD.IADD R17, R17, 0x1, -R9 ;  /* 0x000000011111c824 */ /* 0x000fe200078e0a09 */
[----:B------:R-:W-:Y:S01]  /*13a0*/  ISETP.GE.AND P4, PT, R5, RZ, PT ;  /* 0x000000ff0500720c */ /* 0x000fe20003f86270 */
[----:B0-----:R-:W-:-:S02]  /*13b0*/  IMAD.MOV.U32 R13, RZ, RZ, R10 ;  /* 0x000000ffff0d7224 */ /* 0x001fc400078e000a */
[----:B------:R-:W-:Y:S01]  /*13c0*/  @!P1 IMAD.IADD R2, R2, 0x1, -R9 ;  /* 0x0000000102029824 */ /* 0x000fe200078e0a09 */
[----:B------:R-:W-:Y:S01]  /*13d0*/  ISETP.GE.AND P1, PT, R4, RZ, PT ;  /* 0x000000ff0400720c */ /* 0x000fe20003f26270 */
[----:B------:R-:W-:Y:S01]  /*13e0*/  @!P5 IMAD.MOV R13, RZ, RZ, -R13 ;  /* 0x000000ffff0dd224 */ /* 0x000fe200078e0a0d */
[----:B------:R-:W-:Y:S01]  /*13f0*/  ISETP.GT.U32.AND P5, PT, R9, R17, PT ;  /* 0x000000110900720c */ /* 0x000fe20003fa4070 */
[----:B-1----:R-:W-:-:S03]  /*1400*/  IMAD.HI.U32 R12, R29, R11, RZ ;  /* 0x0000000b1d0c7227 */ /* 0x002fc600078e00ff */
[----:B------:R0:W-:Y:S01]  /*1410*/  STL [R1+0xc4], R13 ;  /* 0x0000c40d01007387 */ /* 0x0001e20000100800 */
[----:B------:R-:W-:Y:S02]  /*1420*/  IMAD.MOV R12, RZ, RZ, -R12 ;  /* 0x000000ffff0c7224 */ /* 0x000fe400078e0a0c */
[C---:B------:R-:W-:Y:S02]  /*1430*/  IMAD R6, R9.reuse, R8, R6 ;  /* 0x0000000809067224 */ /* 0x040fe400078e0206 */
[C---:B------:R-:W-:Y:S01]  /*1440*/  IMAD R5, R9.reuse, R12, R11 ;  /* 0x0000000c09057224 */ /* 0x040fe200078e020b */
[C---:B------:R-:W-:Y:S01]  /*1450*/  IADD3 R11, R0.reuse, 0x1f6, RZ ;  /* 0x000001f6000b7810 */ /* 0x040fe20007ffe0ff */
[----:B------:R-:W-:Y:S01]  /*1460*/  IMAD.MOV.U32 R8, RZ, RZ, R2 ;  /* 0x000000ffff087224 */ /* 0x000fe200078e0002 */
[----:B------:R-:W-:Y:S01]  /*1470*/  IADD3 R2, R0, 0x1f5, RZ ;  /* 0x000001f500027810 */ /* 0x000fe20007ffe0ff */
[----:B------:R-:W-:Y:S01]  /*1480*/  @!P6 IMAD.IADD R16, R16, 0x1, -R9 ;  /* 0x000000011010e824 */ /* 0x000fe200078e0a09 */
[----:B0-----:R-:W-:Y:S01]  /*1490*/  IABS R13, R11 ;  /* 0x0000000b000d7213 */ /* 0x001fe20000000000 */
[----:B------:R-:W-:Y:S01]  /*14a0*/  @!P2 IMAD.MOV R8, RZ, RZ, -R8 ;  /* 0x000000ffff08a224 */ /* 0x000fe200078e0a08 */
[----:B------:R-:W-:Y:S01]  /*14b0*/  ISETP.GT.U32.AND P2, PT, R9, R5, PT ;  /* 0x000000050900720c */ /* 0x000fe20003f44070 */
[----:B------:R-:W-:Y:S01]  /*14c0*/  IMAD.HI.U32 R4, R29, R7, RZ ;  /* 0x000000071d047227 */ /* 0x000fe200078e00ff */
[----:B------:R-:W-:-:S02]  /*14d0*/  ISETP.GT.U32.AND P6, PT, R9, R16, PT ;  /* 0x000000100900720c */ /* 0x000fc40003fc4070 */
[----:B------:R-:W-:Y:S01]  /*14e0*/  IABS R10, R2 ;  /* 0x00000002000a7213 */ /* 0x000fe20000000000 */
[----:B------:R-:W-:Y:S01]  /*14f0*/  @!P5 IMAD.IADD R17, R17, 0x1, -R9 ;  /* 0x000000011111d824 */ /* 0x000fe200078e0a09 */
[----:B------:R-:W-:Y:S01]  /*1500*/  ISETP.GT.U32.AND P5, PT, R9, R6, PT ;  /* 0x000000060900720c */ /* 0x000fe20003fa4070 */
[----:B------:R-:W-:Y:S01]  /*1510*/  IMAD.MOV R4, RZ, RZ, -R4 ;  /* 0x000000ffff047224 */ /* 0x000fe200078e0a04 */
[----:B------:R-:W-:Y:S01]  /*1520*/  IADD3 R12, R0, 0x1f4, RZ ;  /* 0x000001f4000c7810 */ /* 0x000fe20007ffe0ff */
[----:B------:R-:W-:Y:S01]  /*1530*/  IMAD.HI.U32 R15, R29, R13, RZ ;  /* 0x0000000d1d0f7227 */ /* 0x000fe200078e00ff */
[----:B------:R0:W-:Y:S03]  /*1540*/  STL [R1+0x60], R8 ;  /* 0x0000600801007387 */ /* 0x0001e60000100800 */
[----:B------:R-:W-:Y:S01]  /*1550*/  IMAD R7, R9, R4, R7 ;  /* 0x0000000409077224 */ /* 0x000fe200078e0207 */
[----:B------:R-:W-:Y:S01]  /*1560*/  IABS R4, R14 ;  /* 0x0000000e00047213 */ /* 0x000fe20000000000 */
[--C-:B------:R-:W-:Y:S01]  /*1570*/  @!P2 IMAD.IADD R5, R5, 0x1, -R9.reuse ;  /* 0x000000010505a824 */ /* 0x100fe200078e0a09 */
[----:B------:R-:W-:Y:S01]  /*1580*/  ISETP.GE.AND P2, PT, R3, RZ, PT ;  /* 0x000000ff0300720c */ /* 0x000fe20003f46270 */
[--C-:B------:R-:W-:Y:S01]  /*1590*/  @!P6 IMAD.IADD R16, R16, 0x1, -R9.reuse ;  /* 0x000000011010e824 */ /* 0x100fe200078e0a09 */
[C---:B------:R-:W-:Y:S01]  /*15a0*/  ISETP.GT.U32.AND P6, PT, R9.reuse, R7, PT ;  /* 0x000000070900720c */ /* 0x040fe20003fc4070 */
[----:B------:R-:W-:Y:S01]  /*15b0*/  @!P5 IMAD.IADD R6, R6, 0x1, -R9 ;  /* 0x000000010606d824 */ /* 0x000fe200078e0a09 */
[----:B------:R-:W-:Y:S01]  /*15c0*/  ISETP.GT.U32.AND P5, PT, R9, R5, PT ;  /* 0x000000050900720c */ /* 0x000fe20003fa4070 */
[----:B------:R-:W-:Y:S01]  /*15d0*/  IMAD.MOV R15, RZ, RZ, -R15 ;  /* 0x000000ffff0f7224 */ /* 0x000fe200078e0a0f */
[----:B0-----:R-:W-:Y:S01]  /*15e0*/  IABS R8, R12 ;  /* 0x0000000c00087213 */ /* 0x001fe20000000000 */
[----:B------:R-:W-:-:S04]  /*15f0*/  IMAD.HI.U32 R3, R29, R10, RZ ;  /* 0x0000000a1d037227 */ /* 0x000fc800078e00ff */
[----:B------:R-:W-:Y:S02]  /*1600*/  IMAD R13, R9, R15, R13 ;  /* 0x0000000f090d7224 */ /* 0x000fe400078e020d */
[----:B------:R-:W-:Y:S02]  /*1610*/  IMAD.MOV R3, RZ, RZ, -R3 ;  /* 0x000000ffff037224 */ /* 0x000fe400078e0a03 */
[--C-:B------:R-:W-:Y:S01]  /*1620*/  @!P6 IMAD.IADD R7, R7, 0x1, -R9.reuse ;  /* 0x000000010707e824 */ /* 0x100fe200078e0a09 */
[----:B------:R-:W-:Y:S01]  /*1630*/  ISETP.GT.U32.AND P6, PT, R9, R6, PT ;  /* 0x000000060900720c */ /* 0x000fe20003fc4070 */
[----:B------:R-:W-:Y:S01]  /*1640*/  @!P5 IMAD.IADD R5, R5, 0x1, -R9 ;  /* 0x000000010505d824 */ /* 0x000fe200078e0a09 */
[----:B------:R-:W-:Y:S01]  /*1650*/  ISETP.GT.U32.AND P5, PT, R9, R13, PT ;  /* 0x0000000d0900720c */ /* 0x000fe20003fa4070 */
[----:B------:R-:W-:Y:S02]  /*1660*/  IMAD.MOV.U32 R18, RZ, RZ, R16 ;  /* 0x000000ffff127224 */ /* 0x000fe400078e0010 */
[----:B------:R-:W-:-:S02]  /*1670*/  IMAD.MOV.U32 R19, RZ, RZ, R17 ;  /* 0x000000ffff137224 */ /* 0x000fc400078e0011 */
[----:B------:R-:W-:Y:S01]  /*1680*/  @!P3 IMAD.MOV R18, RZ, RZ, -R18 ;  /* 0x000000ffff12b224 */ /* 0x000fe200078e0a12 */
[----:B------:R-:W-:Y:S01]  /*1690*/  ISETP.GE.AND P3, PT, R11, RZ, PT ;  /* 0x000000ff0b00720c */ /* 0x000fe20003f66270 */
[----:B------:R-:W-:Y:S01]  /*16a0*/  IMAD R10, R9, R3, R10 ;  /* 0x00000003090a7224 */ /* 0x000fe200078e020a */
[----:B------:R-:W-:Y:S01]  /*16b0*/  IADD3 R3, R0, 0x1f2, RZ ;  /* 0x000001f200037810 */ /* 0x000fe20007ffe0ff */
[----:B------:R-:W-:-:S04]  /*16c0*/  IMAD.HI.U32 R11, R29, R4, RZ ;  /* 0x000000041d0b7227 */ /* 0x000fc800078e00ff */
[----:B------:R-:W-:Y:S01]  /*16d0*/  @!P0 IMAD.MOV R19, RZ, RZ, -R19 ;  /* 0x000000ffff138224 */ /* 0x000fe200078e0a13 */
[C---:B------:R-:W-:Y:S01]  /*16e0*/  ISETP.GT.U32.AND P0, PT, R9.reuse, R7, PT ;  /* 0x000000070900720c */ /* 0x040fe20003f04070 */
[----:B------:R-:W-:Y:S01]  /*16f0*/  @!P6 IMAD.IADD R6, R6, 0x1, -R9 ;  /* 0x000000010606e824 */ /* 0x000fe200078e0a09 */
[----:B------:R-:W-:Y:S01]  /*1700*/  ISETP.GT.U32.AND P6, PT, R9, R10, PT ;  /* 0x0000000a0900720c */ /* 0x000fe20003fc4070 */
[----:B------:R-:W-:Y:S01]  /*1710*/  IMAD.MOV R11, RZ, RZ, -R11 ;  /* 0x000000ffff0b7224 */ /* 0x000fe200078e0a0b */
[----:B------:R0:W-:Y:S01]  /*1720*/  STL [R1+0x48], R19 ;  /* 0x0000481301007387 */ /* 0x0001e20000100800 */
[----:B------:R-:W-:Y:S02]  /*1730*/  @!P5 IMAD.IADD R13, R13, 0x1, -R9 ;  /* 0x000000010d0dd824 */ /* 0x000fe400078e0a09 */
[C---:B------:R-:W-:Y:S01]  /*1740*/  IMAD R4, R9.reuse, R11, R4 ;  /* 0x0000000b09047224 */ /* 0x040fe200078e0204 */
[C---:B------:R-:W-:Y:S01]  /*1750*/  IADD3 R11, R0.reuse, 0x1f1, RZ ;  /* 0x000001f1000b7810 */ /* 0x040fe20007ffe0ff */
[----:B------:R-:W-:Y:S01]  /*1760*/  @!P1 IMAD.MOV R5, RZ, RZ, -R5 ;  /* 0x000000ffff059224 */ /* 0x000fe200078e0a05 */
[----:B------:R-:W-:Y:S01]  /*1770*/  ISETP.GT.U32.AND P1, PT, R9, R13, PT ;  /* 0x0000000d0900720c */ /* 0x000fe20003f24070 */
[----:B------:R-:W-:Y:S01]  /*1780*/  IMAD.HI.U32 R15, R29, R8, RZ ;  /* 0x000000081d0f7227 */ /* 0x000fe200078e00ff */
[----:B------:R-:W-:Y:S01]  /*1790*/  IABS R16, R11 ;  /* 0x0000000b00107213 */ /* 0x000fe20000000000 */
[----:B------:R1:W-:Y:S01]  /*17a0*/  STL [R1+0x3c], R18 ;  /* 0x00003c1201007387 */ /* 0x0003e20000100800 */
[----:B0-----:R-:W-:Y:S01]  /*17b0*/  IADD3 R19, R0, 0x1f0, RZ ;  /* 0x000001f000137810 */ /* 0x001fe20007ffe0ff */
[----:B------:R-:W-:Y:S01]  /*17c0*/  @!P4 IMAD.MOV R6, RZ, RZ, -R6 ;  /* 0x000000ffff06c224 */ /* 0x000fe200078e0a06 */
[----:B------:R-:W-:Y:S01]  /*17d0*/  ISETP.GT.U32.AND P4, PT, R9, R4, PT ;  /* 0x000000040900720c */ /* 0x000fe20003f84070 */
[----:B------:R-:W-:Y:S01]  /*17e0*/  IMAD.MOV R15, RZ, RZ, -R15 ;  /* 0x000000ffff0f7224 */ /* 0x000fe200078e0a0f */
[----:B------:R0:W-:Y:S01]  /*17f0*/  STL [R1+0x1bc8], R5 ;  /* 0x001bc80501007387 */ /* 0x0001e20000100800 */
[--C-:B------:R-:W-:Y:S01]  /*1800*/  @!P0 IMAD.IADD R7, R7, 0x1, -R9.reuse ;  /* 0x0000000107078824 */ /* 0x100fe200078e0a09 */
[----:B------:R-:W-:Y:S01]  /*1810*/  ISETP.GE.AND P0, PT, R2, RZ, PT ;  /* 0x000000ff0200720c */ /* 0x000fe20003f06270 */
[--C-:B------:R-:W-:Y:S01]  /*1820*/  @!P6 IMAD.IADD R10, R10, 0x1, -R9.reuse ;  /* 0x000000010a0ae824 */ /* 0x100fe200078e0a09 */
[----:B------:R-:W-:Y:S01]  /*1830*/  IABS R2, R3 ;  /* 0x0000000300027213 */ /* 0x000fe20000000000 */
[----:B------:R-:W-:Y:S01]  /*1840*/  IMAD R8, R9, R15, R8 ;  /* 0x0000000f09087224 */ /* 0x000fe200078e0208 */
[----:B------:R2:W-:Y:S01]  /*1850*/  STL [R1+0x1bcc], R6 ;  /* 0x001bcc0601007387 */ /* 0x0005e20000100800 */
[----:B------:R-:W-:Y:S01]  /*1860*/  @!P1 IMAD.IADD R13, R13, 0x1, -R9 ;  /* 0x000000010d0d9824 */ /* 0x000fe200078e0a09 */
[----:B------:R-:W-:Y:S01]  /*1870*/  ISETP.GT.U32.AND P6, PT, R9, R10, PT ;  /* 0x0000000a0900720c */ /* 0x000fe20003fc4070 */
[----:B------:R-:W-:Y:S01]  /*1880*/  IMAD.HI.U32 R15, R29, R2, RZ ;  /* 0x000000021d0f7227 */ /* 0x000fe200078e00ff */
[----:B------:R-:W-:-:S02]  /*1890*/  ISETP.GT.U32.AND P5, PT, R9, R8, PT ;  /* 0x000000080900720c */ /* 0x000fc40003fa4070 */
[----:B------:R-:W-:Y:S01]  /*18a0*/  ISETP.GE.AND P1, PT, R14, RZ, PT ;  /* 0x000000ff0e00720c */ /* 0x000fe20003f26270 */
[----:B------:R-:W-:Y:S02]  /*18b0*/  IMAD.MOV R15, RZ, RZ, -R15 ;  /* 0x000000ffff0f7224 */ /* 0x000fe400078e0a0f */
[----:B------:R-:W-:Y:S01]  /*18c0*/  @!P2 IMAD.MOV R7, RZ, RZ, -R7 ;  /* 0x000000ffff07a224 */ /* 0x000fe200078e0a07 */
[----:B------:R-:W-:Y:S01]  /*18d0*/  ISETP.GE.AND P2, PT, R12, RZ, PT ;  /* 0x000000ff0c00720c */ /* 0x000fe20003f46270 */
[----:B------:R-:W-:Y:S02]  /*18e0*/  IMAD.MOV.U32 R17, RZ, RZ, R13 ;  /* 0x000000ffff117224 */ /* 0x000fe400078e000d */
[----:B------:R-:W-:Y:S01]  /*18f0*/  @!P4 IMAD.IADD R4, R4, 0x1, -R9 ;  /* 0x000000010404c824 */ /* 0x000fe200078e0a09 */
[----:B------:R-:W-:Y:S01]  /*1900*/  ISETP.GE.AND P4, PT, R3, RZ, PT ;  /* 0x000000ff0300720c */ /* 0x000fe20003f86270 */
[----:B------:R-:W-:Y:S01]  /*1910*/  IMAD.MOV.U32 R12, RZ, RZ, R16 ;  /* 0x000000ffff0c7224 */ /* 0x000fe200078e0010 */
[----:B------:R-:W-:Y:S01]  /*1920*/  STL [R1+0x1bd0], R7 ;  /* 0x001bd00701007387 */ /* 0x000fe20000100800 */
[C---:B------:R-:W-:Y:S01]  /*1930*/  IMAD R2, R9.reuse, R15, R2 ;  /* 0x0000000f09027224 */ /* 0x040fe200078e0202 */
[----:B------:R-:W-:Y:S01]  /*1940*/  IADD3 R16, R0, 0x1eb, RZ ;  /* 0x000001eb00107810 */ /* 0x000fe20007ffe0ff */
[----:B------:R-:W-:Y:S01]  /*1950*/  @!P3 IMAD.MOV R17, RZ, RZ, -R17 ;  /* 0x000000ffff11b224 */ /* 0x000fe200078e0a11 */
[----:B------:R-:W-:Y:S01]  /*1960*/  ISETP.GT.U32.AND P3, PT, R9, R4, PT ;  /* 0x000000040900720c */ /* 0x000fe20003f64070 */
[----:B------:R-:W-:Y:S01]  /*1970*/  IMAD.HI.U32 R14, R29, R12, RZ ;  /* 0x0000000c1d0e7227 */ /* 0x000fe200078e00ff */
[----:B-1----:R-:W-:-:S02]  /*1980*/  IABS R18, R16 ;  /* 0x0000001000127213 */ /* 0x002fc40000000000 */
[----:B------:R-:W-:Y:S01]  /*1990*/  STL [R1+0x768], R17 ;  /* 0x0007681101007387 */ /* 0x000fe20000100800 */
[--C-:B------:R-:W-:Y:S01]  /*19a0*/  @!P6 IMAD.IADD R10, R10, 0x1, -R9.reuse ;  /* 0x000000010a0ae824 */ /* 0x100fe200078e0a09 */
[C---:B------:R-:W-:Y:S01]  /*19b0*/  ISETP.GT.U32.AND P6, PT, R9.reuse, R2, PT ;  /* 0x000000020900720c */ /* 0x040fe20003fc4070 */
[----:B------:R-:W-:Y:S02]  /*19c0*/  IMAD.MOV R14, RZ, RZ, -R14 ;  /* 0x000000ffff0e7224 */ /* 0x000fe400078e0a0e */
[--C-:B------:R-:W-:Y:S02]  /*19d0*/  @!P5 IMAD.IADD R8, R8, 0x1, -R9.reuse ;  /* 0x000000010808d824 */ /* 0x100fe400078e0a09 */
[C---:B------:R-:W-:Y:S01]  /*19e0*/  IMAD R3, R9.reuse, R14, R12 ;  /* 0x0000000e09037224 */ /* 0x040fe200078e020c */
[----:B------:R-:W-:Y:S01]  /*19f0*/  IADD3 R14, R0, 0x1ef, RZ ;  /* 0x000001ef000e7810 */ /* 0x000fe20007ffe0ff */
[----:B------:R-:W-:Y:S01]  /*1a00*/  @!P3 IMAD.IADD R4, R4, 0x1, -R9 ;  /* 0x000000010404b824 */ /* 0x000fe200078e0a09 */
[C---:B------:R-:W-:Y:S01]  /*1a10*/  ISETP.GT.U32.AND P5, PT, R9.reuse, R8, PT ;  /* 0x000000080900720c */ /* 0x040fe20003fa4070 */
[----:B0-----:R-:W-:Y:S01]  /*1a20*/  IMAD.MOV.U32 R5, RZ, RZ, R10 ;  /* 0x000000ffff057224 */ /* 0x001fe200078e000a */
[----:B------:R-:W-:-:S02]  /*1a30*/  ISETP.GT.U32.AND P3, PT, R9, R3, PT ;  /* 0x000000030900720c */ /* 0x000fc40003f64070 */
[----:B------:R-:W-:Y:S01]  /*1a40*/  IADD3 R12, R0, 0x1ee, RZ ;  /* 0x000001ee000c7810 */ /* 0x000fe20007ffe0ff */
[----:B------:R-:W-:Y:S02]  /*1a50*/  @!P6 IMAD.IADD R2, R2, 0x1, -R9 ;  /* 0x000000010202e824 */ /* 0x000fe400078e0a09 */
[----:B------:R-:W-:Y:S01]  /*1a60*/  @!P0 IMAD.MOV R5, RZ, RZ, -R5 ;  /* 0x000000ffff058224 */ /* 0x000fe200078e0a05 */
[----:B------:R-:W-:Y:S02]  /*1a70*/  ISETP.GE.AND P0, PT, R19, RZ, PT ;  /* 0x000000ff1300720c */ /* 0x000fe40003f06270 */
[----:B------:R-:W-:Y:S02]  /*1a80*/  ISETP.GT.U32.AND P6, PT, R9, R2, PT ;  /* 0x000000020900720c */ /* 0x000fe40003fc4070 */
[----:B------:R0:W-:Y:S01]  /*1a90*/  STL [R1+0x7ac], R5 ;  /* 0x0007ac0501007387 */ /* 0x0001e20000100800 */
[--C-:B------:R-:W-:Y:S01]  /*1aa0*/  @!P5 IMAD.IADD R8, R8, 0x1, -R9.reuse ;  /* 0x000000010808d824 */ /* 0x100fe200078e0a09 */
[----:B------:R-:W-:Y:S01]  /*1ab0*/  IABS R19, R19 ;  /* 0x0000001300137213 */ /* 0x000fe20000000000 */
[----:B------:R-:W-:Y:S01]  /*1ac0*/  @!P3 IMAD.IADD R3, R3, 0x1, -R9 ;  /* 0x000000010303b824 */ /* 0x000fe200078e0a09 */
[----:B------:R-:W-:Y:S01]  /*1ad0*/  ISETP.GE.AND P5, PT, R11, RZ, PT ;  /* 0x000000ff0b00720c */ /* 0x000fe20003fa6270 */
[----:B--2---:R-:W-:Y:S01]  /*1ae0*/  IMAD.MOV.U32 R6, RZ, RZ, R8 ;  /* 0x000000ffff067224 */ /* 0x004fe200078e0008 */
[----:B------:R-:W-:Y:S01]  /*1af0*/  IADD3 R11, R0, 0x1ed, RZ ;  /* 0x000001ed000b7810 */ /* 0x000fe20007ffe0ff */
[----:B------:R-:W-:Y:S01]  /*1b00*/  IMAD.HI.U32 R10, R29, R19, RZ ;  /* 0x000000131d0a7227 */ /* 0x000fe200078e00ff */
[----:B------:R-:W-:-:S03]  /*1b10*/  ISETP.GT.U32.AND P3, PT, R9, R3, PT ;  /* 0x000000030900720c */ /* 0x000fc60003f64070 */
[----:B0-----:R-:W-:Y:S02]  /*1b20*/  IMAD.MOV.U32 R5, RZ, RZ, R4 ;  /* 0x000000ffff057224 */ /* 0x001fe400078e0004 */
[----:B------:R-:W-:Y:S01]  /*1b30*/  @!P2 IMAD.MOV R6, RZ, RZ, -R6 ;  /* 0x000000ffff06a224 */ /* 0x000fe200078e0a06 */
[----:B------:R-:W-:Y:S01]  /*1b40*/  ISETP.GE.AND P2, PT, R14, RZ, PT ;  /* 0x000000ff0e00720c */ /* 0x000fe20003f46270 */
[----:B------:R-:W-:Y:S01]  /*1b50*/  @!P1 IMAD.MOV R5, RZ, RZ, -R5 ;  /* 0x000000ffff059224 */ /* 0x000fe200078e0a05 */
[----:B------:R-:W-:Y:S01]  /*1b60*/  ISETP.GE.AND P1, PT, R12, RZ, PT ;  /* 0x000000ff0c00720c */ /* 0x000fe20003f26270 */
[----:B------:R-:W-:Y:S01]  /*1b70*/  @!P6 IMAD.IADD R2, R2, 0x1, -R9 ;  /* 0x000000010202e824 */ /* 0x000fe200078e0a09 */
[----:B------:R-:W-:Y:S01]  /*1b80*/  IABS R14, R14 ;  /* 0x0000000e000e7213 */ /* 0x000fe20000000000 */
[----:B------:R-:W-:Y:S01]  /*1b90*/  STL [R1+0x7b4], R6 ;  /* 0x0007b40601007387 */ /* 0x000fe20000100800 */
[----:B------:R-:W-:Y:S01]  /*1ba0*/  IABS R12, R12 ;  /* 0x0000000c000c7213 */ /* 0x000fe20000000000 */
[----:B------:R-:W-:Y:S01]  /*1bb0*/  IMAD.MOV R10, RZ, RZ, -R10 ;  /* 0x000000ffff0a7224 */ /* 0x000fe200078e0a0a */
[----:B------:R-:W-:Y:S01]  /*1bc0*/  ISETP.GE.AND P6, PT, R11, RZ, PT ;  /* 0x000000ff0b00720c */ /* 0x000fe20003fc6270 */
[----:B------:R0:W-:Y:S01]  /*1bd0*/  STL [R1+0x7b8], R5 ;  /* 0x0007b80501007387 */ /* 0x0001e20000100800 */
[----:B------:R-:W-:Y:S01]  /*1be0*/  IMAD.HI.U32 R8, R29, R14, RZ ;  /* 0x0000000e1d087227 */ /* 0x000fe200078e00ff */
[----:B------:R-:W-:-:S03]  /*1bf0*/  IABS R11, R11 ;  /* 0x0000000b000b7213 */ /* 0x000fc60000000000 */
[----:B------:R-:W-:-:S04]  /*1c00*/  IMAD.HI.U32 R4, R29, R12, RZ ;  /* 0x0000000c1d047227 */ /* 0x000fc800078e00ff */
[C---:B------:R-:W-:Y:S01]  /*1c10*/  IMAD R19, R9.reuse, R10, R19 ;  /* 0x0000000a09137224 */ /* 0x040fe200078e0213 */
[----:B------:R-:W-:Y:S01]  /*1c20*/  IADD3 R10, R0, 0x1e9, RZ ;  /* 0x000001e9000a7810 */ /* 0x000fe20007ffe0ff */
[----:B0-----:R-:W-:Y:S02]  /*1c30*/  IMAD.MOV.U32 R5, RZ, RZ, R2 ;  /* 0x000000ffff057224 */ /* 0x001fe400078e0002 */
[----:B------:R-:W-:Y:S01]  /*1c40*/  IMAD.MOV R8, RZ, RZ, -R8 ;  /* 0x000000ffff087224 */ /* 0x000fe200078e0a08 */
[----:B------:R-:W-:Y:S01]  /*1c50*/  IABS R17, R10 ;  /* 0x0000000a00117213 */ /* 0x000fe20000000000 */
[----:B------:R-:W-:Y:S01]  /*1c60*/  @!P4 IMAD.MOV R5, RZ, RZ, -R5 ;  /* 0x000000ffff05c224 */ /* 0x000fe200078e0a05 */
[----:B------:R-:W-:Y:S01]  /*1c70*/  ISETP.GT.U32.AND P4, PT, R9, R19, PT ;  /* 0x000000130900720c */ /* 0x000fe20003f84070 */
[----:B------:R-:W-:Y:S02]  /*1c80*/  IMAD.MOV R4, RZ, RZ, -R4 ;  /* 0x000000ffff047224 */ /* 0x000fe400078e0a04 */
[----:B------:R-:W-:Y:S01]  /*1c90*/  @!P3 IMAD.IADD R3, R3, 0x1, -R9 ;  /* 0x000000010303b824 */ /* 0x000fe200078e0a09 */
[----:B------:R0:W-:Y:S01]  /*1ca0*/  STL [R1+0x7bc], R5 ;  /* 0x0007bc0501007387 */ /* 0x0001e20000100800 */
[----:B------:R-:W-:-:S02]  /*1cb0*/  IMAD R14, R9, R8, R14 ;  /* 0x00000008090e7224 */ /* 0x000fc400078e020e */
[----:B------:R-:W-:Y:S02]  /*1cc0*/  IMAD R12, R9, R4, R12 ;  /* 0x00000004090c7224 */ /* 0x000fe400078e020c */
[----:B------:R-:W-:Y:S01]  /*1cd0*/  IMAD.HI.U32 R2, R29, R11, RZ ;  /* 0x0000000b1d027227 */ /* 0x000fe200078e00ff */
[----:B------:R-:W-:-:S03]  /*1ce0*/  ISETP.GT.U32.AND P3, PT, R9, R14, PT ;  /* 0x0000000e0900720c */ /* 0x000fc60003f64070 */
[----:B------:R-:W-:Y:S02]  /*1cf0*/  @!P4 IMAD.IADD R19, R19, 0x1, -R9 ;  /* 0x000000011313c824 */ /* 0x000fe400078e0a09 */
[----:B0-----:R-:W-:Y:S01]  /*1d00*/  IMAD.MOV.U32 R5, RZ, RZ, R3 ;  /* 0x000000ffff057224 */ /* 0x001fe200078e0003 */
[----:B------:R-:W-:Y:S01]  /*1d10*/  IABS R3, R20 ;  /* 0x0000001400037213 */ /* 0x000fe20000000000 */
[----:B------:R-:W-:Y:S01]  /*1d20*/  IMAD.MOV R2, RZ, RZ, -R2 ;  /* 0x000000ffff027224 */ /* 0x000fe200078e0a02 */
[C---:B------:R-:W-:Y:S01]  /*1d30*/  ISETP.GT.U32.AND P4, PT, R9.reuse, R19, PT ;  /* 0x000000130900720c */ /* 0x040fe20003f84070 */
[----:B------:R-:W-:Y:S01]  /*1d40*/  @!P5 IMAD.MOV R5, RZ, RZ, -R5 ;  /* 0x000000ffff05d224 */ /* 0x000fe200078e0a05 */
[C---:B------:R-:W-:Y:S01]  /*1d50*/  ISETP.GT.U32.AND P5, PT, R9.reuse, R12, PT ;  /* 0x0000000c0900720c */ /* 0x040fe20003fa4070 */
[----:B------:R-:W-:Y:S01]  /*1d60*/  IMAD R11, R9, R2, R11 ;  /* 0x00000002090b7224 */ /* 0x000fe200078e020b */
[----:B------:R-:W-:Y:S01]  /*1d70*/  IADD3 R2, R0, 0x1ea, RZ ;  /* 0x000001ea00027810 */ /* 0x000fe20007ffe0ff */
[----:B------:R-:W-:Y:S01]  /*1d80*/  @!P3 IMAD.IADD R14, R14, 0x1, -R9 ;  /* 0x000000010e0eb824 */ /* 0x000fe200078e0a09 */
[----:B------:R0:W-:Y:S01]  /*1d90*/  STL [R1+0x7c0], R5 ;  /* 0x0007c00501007387 */ /* 0x0001e20000100800 */
[----:B------:R-:W-:Y:S01]  /*1da0*/  IMAD.HI.U32 R13, R29, R3, RZ ;  /* 0x000000031d0d7227 */ /* 0x000fe200078e00ff */
[----:B------:R-:W-:-:S02]  /*1db0*/  IABS R4, R2 ;  /* 0x0000000200047213 */ /* 0x000fc40000000000 */
[----:B------:R-:W-:Y:S01]  /*1dc0*/  ISETP.GT.U32.AND P3, PT, R9, R14, PT ;  /* 0x0000000e0900720c */ /* 0x000fe20003f64070 */
[----:B------:R-:W-:-:S04]  /*1dd0*/  IMAD.HI.U32 R8, R29, R18, RZ ;  /* 0x000000121d087227 */ /* 0x000fc800078e00ff */
[----:B------:R-:W-:Y:S02]  /*1de0*/  @!P5 IMAD.IADD R12, R12, 0x1, -R9 ;  /* 0x000000010c0cd824 */ /* 0x000fe400078e0a09 */
[----:B------:R-:W-:Y:S02]  /*1df0*/  IMAD.MOV R13, RZ, RZ, -R13 ;  /* 0x000000ffff0d7224 */ /* 0x000fe400078e0a0d */
[----:B------:R-:W-:Y:S01]  /*1e00*/  IMAD.MOV R8, RZ, RZ, -R8 ;  /* 0x000000ffff087224 */ /* 0x000fe200078e0a08 */
[----:B------:R-:W-:Y:S01]  /*1e10*/  ISETP.GT.U32.AND P5, PT, R9, R12, PT ;  /* 0x0000000c0900720c */ /* 0x000fe20003fa4070 */
[----:B------:R-:W-:Y:S01]  /*1e20*/  @!P4 IMAD.IADD R19, R19, 0x1, -R9 ;  /* 0x000000011313c824 */ /* 0x000fe200078e0a09 */
[C---:B------:R-:W-:Y:S01]  /*1e30*/  ISETP.GT.U32.AND P4, PT, R9.reuse, R11, PT ;  /* 0x0000000b0900720c */ /* 0x040fe20003f84070 */
[C---:B------:R-:W-:Y:S02]  /*1e40*/  IMAD R3, R9.reuse, R13, R3 ;  /* 0x0000000d09037224 */ /* 0x040fe400078e0203 */
[C---:B------:R-:W-:Y:S01]  /*1e50*/  IMAD R18, R9.reuse, R8, R18 ;  /* 0x0000000809127224 */ /* 0x040fe200078e0212 */
[----:B------:R-:W-:Y:S01]  /*1e60*/  IADD3 R8, R0, 0x1e8, RZ ;  /* 0x000001e800087810 */ /* 0x000fe20007ffe0ff */
[----:B------:R-:W-:Y:S01]  /*1e70*/  @!P3 IMAD.IADD R14, R14, 0x1, -R9 ;  /* 0x000000010e0eb824 */ /* 0x000fe200078e0a09 */
[----:B------:R-:W-:Y:S01]  /*1e80*/  ISETP.GT.U32.AND P3, PT, R9, R3, PT ;  /* 0x000000030900720c */ /* 0x000fe20003f64070 */
[----:B0-----:R-:W-:Y:S01]  /*1e90*/  IMAD.MOV.U32 R5, RZ, RZ, R19 ;  /* 0x000000ffff057224 */ /* 0x001fe200078e0013 */
[----:B------:R-:W-:Y:S01]  /*1ea0*/  IABS R19, R8 ;  /* 0x0000000800137213 */ /* 0x000fe20000000000 */
[----:B------:R-:W-:-:S04]  /*1eb0*/  IMAD.HI.U32 R13, R29, R17, RZ ;  /* 0x000000111d0d7227 */ /* 0x000fc800078e00ff */
[--C-:B------:R-:W-:Y:S01]  /*1ec0*/  @!P5 IMAD.IADD R12, R12, 0x1, -R9.reuse ;  /* 0x000000010c0cd824 */ /* 0x100fe200078e0a09 */
[----:B------:R-:W-:Y:S01]  /*1ed0*/  ISETP.GT.U32.AND P5, PT, R9, R18, PT ;  /* 0x000000120900720c */ /* 0x000fe20003fa4070 */
[----:B------:R-:W-:Y:S01]  /*1ee0*/  @!P4 IMAD.IADD R11, R11, 0x1, -R9 ;  /* 0x000000010b0bc824 */ /* 0x000fe200078e0a09 */
[----:B------:R-:W-:Y:S01]  /*1ef0*/  ISETP.GE.AND P4, PT, R20, RZ, PT ;  /* 0x000000ff1400720c */ /* 0x000fe20003f86270 */
[----:B------:R-:W-:Y:S02]  /*1f00*/  @!P0 IMAD.MOV R5, RZ, RZ, -R5 ;  /* 0x000000ffff058224 */ /* 0x000fe400078e0a05 */
[----:B------:R-:W-:Y:S01]  /*1f10*/  @!P3 IMAD.IADD R3, R3, 0x1, -R9 ;  /* 0x000000010303b824 */ /* 0x000fe200078e0a09 */
[----:B------:R-:W-:Y:S01]  /*1f20*/  ISETP.GT.U32.AND P0, PT, R9, R11, PT ;  /* 0x0000000b0900720c */ /* 0x000fe20003f04070 */
[----:B------:R-:W-:Y:S01]  /*1f30*/  IMAD.HI.U32 R15, R29, R4, RZ ;  /* 0x000000041d0f7227 */ /* 0x000fe200078e00ff */
[----:B------:R-:W-:Y:S01]  /*1f40*/  ISETP.GE.AND P3, PT, R16, RZ, PT ;  /* 0x000000ff1000720c */ /* 0x000fe20003f66270 */
[----:B------:R0:W-:Y:S02]  /*1f50*/  STL [R1+0x7b0], R5 ;  /* 0x0007b00501007387 */ /* 0x0001e40000100800 */
[----:B------:R-:W-:-:S02]  /*1f60*/  IMAD.MOV R13, RZ, RZ, -R13 ;  /* 0x000000ffff0d7224 */ /* 0x000fc400078e0a0d */
[----:B------:R-:W-:Y:S02]  /*1f70*/  @!P5 IMAD.IADD R18, R18, 0x1, -R9 ;  /* 0x000000011212d824 */ /* 0x000fe400078e0a09 */
[----:B------:R-:W-:Y:S02]  /*1f80*/  IMAD.MOV.U32 R16, RZ, RZ, R19 ;  /* 0x000000ffff107224 */ /* 0x000fe400078e0013 */
[----:B------:R-:W-:Y:S01]  /*1f90*/  IMAD.MOV R15, RZ, RZ, -R15 ;  /* 0x000000ffff0f7224 */ /* 0x000fe200078e0a0f */
[C---:B------:R-:W-:Y:S01]  /*1fa0*/  ISETP.GT.U32.AND P5, PT, R9.reuse, R18, PT ;  /* 0x000000120900720c */ /* 0x040fe20003fa4070 */
[----:B0-----:R-:W-:Y:S01]  /*1fb0*/  IMAD.MOV.U32 R5, RZ, RZ, R14 ;  /* 0x000000ffff057224 */ /* 0x001fe200078e000e */
[----:B------:R-:W-:Y:S01]  /*1fc0*/  IADD3 R14, R0, 0x1e5, RZ ;  /* 0x000001e5000e7810 */ /* 0x000fe20007ffe0ff */
[----:B------:R-:W-:Y:S02]  /*1fd0*/  IMAD R17, R9, R13, R17 ;  /* 0x0000000d09117224 */ /* 0x000fe400078e0211 */
[----:B------:R-:W-:-:S04]  /*1fe0*/  IMAD.HI.U32 R13, R29, R16, RZ ;  /* 0x000000101d0d7227 */ /* 0x000fc800078e00ff */
[----:B------:R-:W-:Y:S01]  /*1ff0*/  @!P2 IMAD.MOV R5, RZ, RZ, -R5 ;  /* 0x000000ffff05a224 */ /* 0x000fe200078e0a05 */
[C---:B------:R-:W-:Y:S01]  /*2000*/  ISETP.GT.U32.AND P2, PT, R9.reuse, R3, PT ;  /* 0x000000030900720c */ /* 0x040fe20003f44070 */
[----:B------:R-:W-:Y:S01]  /*2010*/  IMAD R4, R9, R15, R4 ;  /* 0x0000000f09047224 */ /* 0x000fe200078e0204 */
[----:B------:R-:W-:Y:S01]  /*2020*/  IABS R15, R14 ;  /* 0x0000000e000f7213 */ /* 0x000fe20000000000 */
[----:B------:R-:W-:Y:S01]  /*2030*/  @!P0 IMAD.IADD R11, R11, 0x1, -R9 ;  /* 0x000000010b0b8824 */ /* 0x000fe200078e0a09 */
[----:B------:R0:W-:Y:S01]  /*2040*/  STL [R1+0x770], R5 ;  /* 0x0007700501007387 */ /* 0x0001e20000100800 */
[----:B------:R-:W-:Y:S01]  /*2050*/  IMAD.MOV R13, RZ, RZ, -R13 ;  /* 0x000000ffff0d7224 */ /* 0x000fe200078e0a0d */
[C---:B------:R-:W-:Y:S01]  /*2060*/  ISETP.GT.U32.AND P0, PT, R9.reuse, R4, PT ;  /* 0x000000040900720c */ /* 0x040fe20003f04070 */
[----:B------:R-:W-:Y:S02]  /*2070*/  @!P5 IMAD.IADD R18, R18, 0x1, -R9 ;  /* 0x000000011212d824 */ /* 0x000fe400078e0a09 */
[----:B------:R-:W-:Y:S01]  /*2080*/  IMAD R16, R9, R13, R16 ;  /* 0x0000000d09107224 */ /* 0x000fe200078e0210 */
[----:B------:R-:W-:Y:S01]  /*2090*/  IADD3 R13, R0, 0x1e4, RZ ;  /* 0x000001e4000d7810 */ /* 0x000fe20007ffe0ff */
[----:B------:R-:W-:-:S02]  /*20a0*/  IMAD.MOV.U32 R6, RZ, RZ, R12 ;  /* 0x000000ffff067224 */ /* 0x000fc400078e000c */
[----:B------:R-:W-:Y:S01]  /*20b0*/  @!P2 IMAD.IADD R3, R3, 0x1, -R9 ;  /* 0x000000010303a824 */ /* 0x000fe200078e0a09 */
[C---:B------:R-:W-:Y:S01]  /*20c0*/  ISETP.GT.U32.AND P5, PT, R9.reuse, R16, PT ;  /* 0x000000100900720c */ /* 0x040fe20003fa4070 */
[----:B0-----:R-:W-:Y:S01]  /*20d0*/  IMAD.MOV.U32 R5, RZ, RZ, R11 ;  /* 0x000000ffff057224 */ /* 0x001fe200078e000b */
[----:B------:R-:W-:Y:S01]  /*20e0*/  IADD3 R11, R0, 0x1e6, RZ ;  /* 0x000001e6000b7810 */ /* 0x000fe20007ffe0ff */
[----:B------:R-:W-:Y:S01]  /*20f0*/  @!P1 IMAD.MOV R6, RZ, RZ, -R6 ;  /* 0x000000ffff069224 */ /* 0x000fe200078e0a06 */
[----:B------:R-:W-:Y:S01]  /*2100*/  ISETP.GE.AND P1, PT, R2, RZ, PT ;  /* 0x000000ff0200720c */ /* 0x000fe20003f26270 */
[----:B------:R-:W-:Y:S01]  /*2110*/  @!P6 IMAD.MOV R5, RZ, RZ, -R5 ;  /* 0x000000ffff05e224 */ /* 0x000fe200078e0a05 */
[----:B------:R-:W-:Y:S01]  /*2120*/  ISETP.GT.U32.AND P6, PT, R9, R17, PT ;  /* 0x000000110900720c */ /* 0x000fe20003fc4070 */
[----:B------:R-:W-:Y:S01]  /*2130*/  @!P0 IMAD.IADD R4, R4, 0x1, -R9 ;  /* 0x0000000104048824 */ /* 0x000fe200078e0a09 */
[----:B------:R-:W-:Y:S01]  /*2140*/  IADD3 R2, R0, 0x1e7, RZ ;  /* 0x000001e700027810 */ /* 0x000fe20007ffe0ff */
[----:B------:R-:W-:Y:S01]  /*2150*/  STL [R1+0x7a0], R6 ;  /* 0x0007a00601007387 */ /* 0x000fe20000100800 */
[----:B------:R-:W-:-:S02]  /*2160*/  ISETP.GE.AND P0, PT, R8, RZ, PT ;  /* 0x000000ff0800720c */ /* 0x000fc40003f06270 */
[----:B------:R-:W-:Y:S01]  /*2170*/  IABS R12, R2 ;  /* 0x00000002000c7213 */ /* 0x000fe20000000000 */
[----:B------:R0:W-:Y:S01]  /*2180*/  STL [R1+0x7a4], R5 ;  /* 0x0007a40501007387 */ /* 0x0001e20000100800 */
[----:B------:R-:W-:Y:S01]  /*2190*/  IABS R8, R11 ;  /* 0x0000000b00087213 */ /* 0x000fe20000000000 */
[----:B------:R-:W-:Y:S01]  /*21a0*/  @!P5 IMAD.IADD R16, R16, 0x1, -R9 ;  /* 0x000000011010d824 */ /* 0x000fe200078e0a09 */
[----:B------:R-:W-:Y:S01]  /*21b0*/  ISETP.GE.AND P2, PT, R10, RZ, PT ;  /* 0x000000ff0a00720c */ /* 0x000fe20003f46270 */
[----:B------:R-:W-:Y:S01]  /*21c0*/  IMAD.HI.U32 R10, R29, R12, RZ ;  /* 0x0000000c1d0a7227 */ /* 0x000fe200078e00ff */
[----:B------:R-:W-:-:S03]  /*21d0*/  IABS R20, R13 ;  /* 0x0000000d00147213 */ /* 0x000fc60000000000 */
[----:B------:R-:W-:Y:S01]  /*21e0*/  @!P6 IMAD.IADD R17, R17, 0x1, -R9 ;  /* 0x000000011111e824 */ /* 0x000fe200078e0a09 */
[C---:B------:R-:W-:Y:S01]  /*21f0*/  ISETP.GT.U32.AND P6, PT, R9.reuse, R4, PT ;  /* 0x000000040900720c */ /* 0x040fe20003fc4070 */
[----:B0-----:R-:W-:Y:S02]  /*2200*/  IMAD.MOV.U32 R5, RZ, RZ, R3 ;  /* 0x000000ffff057224 */ /* 0x001fe400078e0003 */
[----:B------:R-:W-:Y:S01]  /*2210*/  IMAD.MOV.U32 R3, RZ, RZ, R8 ;  /* 0x000000ffff037224 */ /* 0x000fe200078e0008 */
[C---:B------:R-:W-:Y:S01]  /*2220*/  ISETP.GT.U32.AND P5, PT, R9.reuse, R17, PT ;  /* 0x000000110900720c */ /* 0x040fe20003fa4070 */
[----:B------:R-:W-:Y:S01]  /*2230*/  @!P4 IMAD.MOV R5, RZ, RZ, -R5 ;  /* 0x000000ffff05c224 */ /* 0x000fe200078e0a05 */
[----:B------:R-:W-:Y:S01]  /*2240*/  ISETP.GT.U32.AND P4, PT, R9, R16, PT ;  /* 0x000000100900720c */ /* 0x000fe20003f84070 */
[----:B------:R-:W-:Y:S02]  /*2250*/  IMAD.MOV R10, RZ, RZ, -R10 ;  /* 0x000000ffff0a7224 */ /* 0x000fe400078e0a0a */
[----:B------:R-:W-:Y:S01]  /*2260*/  IMAD.HI.U32 R8, R29, R3, RZ ;  /* 0x000000031d087227 */ /* 0x000fe200078e00ff */
[----:B------:R0:W-:Y:S03]  /*2270*/  STL [R1+0x7a8], R5 ;  /* 0x0007a80501007387 */ /* 0x0001e60000100800 */
[----:B------:R-:W-:-:S02]  /*2280*/  IMAD R12, R9, R10, R12 ;  /* 0x0000000a090c7224 */ /* 0x000fc400078e020c */
[----:B------:R-:W-:Y:S02]  /*2290*/  IMAD.MOV R8, RZ, RZ, -R8 ;  /* 0x000000ffff087224 */ /* 0x000fe400078e0a08 */
[----:B------:R-:W-:Y:S01]  /*22a0*/  @!P6 IMAD.IADD R4, R4, 0x1, -R9 ;  /* 0x000000010404e824 */ /* 0x000fe200078e0a09 */
[C---:B------:R-:W-:Y:S01]  /*22b0*/  ISETP.GT.U32.AND P6, PT, R9.reuse, R12, PT ;  /* 0x0000000c0900720c */ /* 0x040fe20003fc4070 */
[----:B------:R-:W-:Y:S02]  /*22c0*/  IMAD R3, R9, R8, R3 ;  /* 0x0000000809037224 */ /* 0x000fe400078e0203 */
[----:B------:R-:W-:Y:S02]  /*22d0*/  @!P4 IMAD.IADD R16, R16, 0x1, -R9 ;  /* 0x000000011010c824 */ /* 0x000fe400078e0a09 */
[----:B------:R-:W-:Y:S01]  /*22e0*/  IMAD.HI.U32 R8, R29, R15, RZ ;  /* 0x0000000f1d087227 */ /* 0x000fe200078e00ff */
[----:B------:R-:W-:-:S03]  /*22f0*/  ISETP.GT.U32.AND P4, PT, R9, R3, PT ;  /* 0x000000030900720c */ /* 0x000fc60003f84070 */
[----:B------:R-:W-:Y:S02]  /*2300*/  IMAD.MOV.U32 R6, RZ, RZ, R18 ;  /* 0x000000ffff067224 */ /* 0x000fe400078e0012 */
[--C-:B------:R-:W-:Y:S01]  /*2310*/  @!P5 IMAD.IADD R17, R17, 0x1, -R9.reuse ;  /* 0x000000011111d824 */ /* 0x100fe200078e0a09 */
[----:B------:R-:W-:Y:S01]  /*2320*/  ISETP.GE.AND P5, PT, R2, RZ, PT ;  /* 0x000000ff0200720c */ /* 0x000fe20003fa6270 */
[----:B------:R-:W-:Y:S01]  /*2330*/  @!P6 IMAD.IADD R12, R12, 0x1, -R9 ;  /* 0x000000010c0ce824 */ /* 0x000fe200078e0a09 */
[C---:B------:R-:W-:Y:S01]  /*2340*/  IADD3 R2, R0.reuse, 0x1e3, RZ ;  /* 0x000001e300027810 */ /* 0x040fe20007ffe0ff */
[----:B------:R-:W-:Y:S01]  /*2350*/  IMAD.HI.U32 R10, R29, R20, RZ ;  /* 0x000000141d0a7227 */ /* 0x000fe200078e00ff */
[----:B------:R-:W-:Y:S02]  /*2360*/  ISETP.GE.AND P6, PT, R11, RZ, PT ;  /* 0x000000ff0b00720c */ /* 0x000fe40003fc6270 */
[----:B------:R-:W-:Y:S01]  /*2370*/  IADD3 R11, R0, 0x1e2, RZ ;  /* 0x000001e2000b7810 */ /* 0x000fe20007ffe0ff */
[----:B------:R-:W-:-:S02]  /*2380*/  IMAD.MOV R8, RZ, RZ, -R8 ;  /* 0x000000ffff087224 */ /* 0x000fc400078e0a08 */
[----:B------:R-:W-:Y:S02]  /*2390*/  @!P4 IMAD.IADD R3, R3, 0x1, -R9 ;  /* 0x000000010303c824 */ /* 0x000fe400078e0a09 */
[----:B------:R-:W-:Y:S01]  /*23a0*/  @!P3 IMAD.MOV R6, RZ, RZ, -R6 ;  /* 0x000000ffff06b224 */ /* 0x000fe200078e0a06 */
[C---:B------:R-:W-:Y:S01]  /*23b0*/  ISETP.GT.U32.AND P3, PT, R9.reuse, R12, PT ;  /* 0x0000000c0900720c */ /* 0x040fe20003f64070 */
[----:B0-----:R-:W-:Y:S01]  /*23c0*/  IMAD.MOV.U32 R5, RZ, RZ, R4 ;  /* 0x000000ffff057224 */ /* 0x001fe200078e0004 */
[C---:B------:R-:W-:Y:S01]  /*23d0*/  ISETP.GT.U32.AND P4, PT, R9.reuse, R3, PT ;  /* 0x000000030900720c */ /* 0x040fe20003f84070 */
[----:B------:R-:W-:Y:S01]  /*23e0*/  IMAD.MOV R10, RZ, RZ, -R10 ;  /* 0x000000ffff0a7224 */ /* 0x000fe200078e0a0a */
[----:B------:R0:W-:Y:S01]  /*23f0*/  STL [R1+0x780], R6 ;  /* 0x0007800601007387 */ /* 0x0001e20000100800 */
[----:B------:R-:W-:Y:S01]  /*2400*/  IMAD R15, R9, R8, R15 ;  /* 0x00000008090f7224 */ /* 0x000fe200078e020f */
[----:B------:R-:W-:Y:S01]  /*2410*/  IABS R8, R2 ;  /* 0x0000000200087213 */ /* 0x000fe20000000000 */
[----:B------:R-:W-:-:S02]  /*2420*/  @!P1 IMAD.MOV R5, RZ, RZ, -R5 ;  /* 0x000000ffff059224 */ /* 0x000fc400078e0a05 */
[----:B------:R-:W-:Y:S01]  /*2430*/  IMAD R20, R9, R10, R20 ;  /* 0x0000000a09147224 */ /* 0x000fe200078e0214 */
[----:B------:R-:W-:Y:S01]  /*2440*/  IABS R10, R11 ;  /* 0x0000000b000a7213 */ /* 0x000fe20000000000 */
[----:B------:R-:W-:Y:S01]  /*2450*/  IMAD.HI.U32 R4, R29, R8, RZ ;  /* 0x000000081d047227 */ /* 0x000fe200078e00ff */
[----:B------:R1:W-:Y:S01]  /*2460*/  STL [R1+0x79c], R5 ;  /* 0x00079c0501007387 */ /* 0x0003e20000100800 */
[----:B------:R-:W-:Y:S02]  /*2470*/  ISETP.GT.U32.AND P1, PT, R9, R15, PT ;  /* 0x0000000f0900720c */ /* 0x000fe40003f24070 */
[----:B0-----:R-:W-:Y:S02]  /*2480*/  IMAD.MOV.U32 R6, RZ, RZ, R17 ;  /* 0x000000ffff067224 */ /* 0x001fe400078e0011 */
[----:B------:R-:W-:Y:S01]  /*2490*/  @!P3 IMAD.IADD R12, R12, 0x1, -R9 ;  /* 0x000000010c0cb824 */ /* 0x000fe200078e0a09 */
[----:B------:R-:W-:Y:S01]  /*24a0*/  ISETP.GE.AND P3, PT, R13, RZ, PT ;  /* 0x000000ff0d00720c */ /* 0x000fe20003f66270 */
[----:B------:R-:W-:Y:S01]  /*24b0*/  @!P2 IMAD.MOV R6, RZ, RZ, -R6 ;  /* 0x000000ffff06a224 */ /* 0x000fe200078e0a06 */
[----:B------:R-:W-:Y:S01]  /*24c0*/  ISETP.GT.U32.AND P2, PT, R9, R20, PT ;  /* 0x000000140900720c */ /* 0x000fe20003f44070 */
[----:B------:R-:W-:-:S02]  /*24d0*/  IMAD.MOV R4, RZ, RZ, -R4 ;  /* 0x000000ffff047224 */ /* 0x000fc400078e0a04 */
[----:B-1----:R-:W-:Y:S01]  /*24e0*/  IMAD.MOV.U32 R5, RZ, RZ, R16 ;  /* 0x000000ffff057224 */ /* 0x002fe200078e0010 */
[----:B------:R0:W-:Y:S01]  /*24f0*/  STL [R1+0x788], R6 ;  /* 0x0007880601007387 */ /* 0x0001e20000100800 */
[----:B------:R-:W-:-:S04]  /*2500*/  IMAD.HI.U32 R16, R29, R10, RZ ;  /* 0x0000000a1d107227 */ /* 0x000fc800078e00ff */
[----:B------:R-:W-:Y:S01]  /*2510*/  @!P0 IMAD.MOV R5, RZ, RZ, -R5 ;  /* 0x000000ffff058224 */ /* 0x000fe200078e0a05 */
[----:B------:R-:W-:Y:S01]  /*2520*/  ISETP.GE.AND P0, PT, R14, RZ, PT ;  /* 0x000000ff0e00720c */ /* 0x000fe20003f06270 */
[----:B------:R-:W-:Y:S02]  /*2530*/  IMAD.MOV R16, RZ, RZ, -R16 ;  /* 0x000000ffff107224 */ /* 0x000fe400078e0a10 */
[--C-:B------:R-:W-:Y:S01]  /*2540*/  @!P4 IMAD.IADD R3, R3, 0x1, -R9.reuse ;  /* 0x000000010303c824 */ /* 0x100fe200078e0a09 */
[----:B------:R1:W-:Y:S01]  /*2550*/  STL [R1+0x798], R5 ;  /* 0x0007980501007387 */ /* 0x0003e20000100800 */
[C---:B------:R-:W-:Y:S01]  /*2560*/  IMAD R8, R9.reuse, R4, R8 ;  /* 0x0000000409087224 */ /* 0x040fe200078e0208 */
[----:B------:R-:W-:Y:S01]  /*2570*/  ISETP.GE.AND P4, PT, R2, RZ, PT ;  /* 0x000000ff0200720c */ /* 0x000fe20003f86270 */
[----:B0-----:R-:W-:Y:S01]  /*2580*/  IMAD.MOV.U32 R6, RZ, RZ, R12 ;  /* 0x000000ffff067224 */ /* 0x001fe200078e000c */
[C---:B------:R-:W-:Y:S01]  /*2590*/  IADD3 R2, R0.reuse, 0x1e1, RZ ;  /* 0x000001e100027810 */ /* 0x040fe20007ffe0ff */
[C---:B------:R-:W-:Y:S01]  /*25a0*/  IMAD R10, R9.reuse, R16, R10 ;  /* 0x00000010090a7224 */ /* 0x040fe200078e020a */
[----:B------:R-:W-:Y:S01]  /*25b0*/  IADD3 R4, R0, 0x1e0, RZ ;  /* 0x000001e000047810 */ /* 0x000fe20007ffe0ff */
[----:B------:R-:W-:Y:S01]  /*25c0*/  @!P5 IMAD.MOV R6, RZ, RZ, -R6 ;  /* 0x000000ffff06d224 */ /* 0x000fe200078e0a06 */
[----:B------:R-:W-:Y:S01]  /*25d0*/  ISETP.GT.U32.AND P5, PT, R9, R8, PT ;  /* 0x000000080900720c */ /* 0x000fe20003fa4070 */
[----:B------:R-:W-:Y:S01]  /*25e0*/  @!P2 IMAD.IADD R20, R20, 0x1, -R9 ;  /* 0x000000011414a824 */ /* 0x000fe200078e0a09 */
[----:B------:R-:W-:Y:S01]  /*25f0*/  IABS R12, R2 ;  /* 0x00000002000c7213 */ /* 0x000fe20000000000 */
[----:B-1----:R-:W-:Y:S01]  /*2600*/  IMAD.MOV.U32 R5, RZ, RZ, R3 ;  /* 0x000000ffff057224 */ /* 0x002fe200078e0003 */
[----:B------:R-:W-:Y:S01]  /*2610*/  IABS R3, R4 ;  /* 0x0000000400037213 */ /* 0x000fe20000000000 */
[----:B------:R-:W-:Y:S01]  /*2620*/  @!P1 IMAD.IADD R15, R15, 0x1, -R9 ;  /* 0x000000010f0f9824 */ /* 0x000fe200078e0a09 */
[C---:B------:R-:W-:Y:S01]  /*2630*/  ISETP.GT.U32.AND P2, PT, R9.reuse, R20, PT ;  /* 0x000000140900720c */ /* 0x040fe20003f44070 */
[----:B------:R-:W-:Y:S01]  /*2640*/  @!P6 IMAD.MOV R5, RZ, RZ, -R5 ;  /* 0x000000ffff05e224 */ /* 0x000fe200078e0a05 */
[----:B------:R-:W-:Y:S01]  /*2650*/  ISETP.GT.U32.AND P6, PT, R9, R10, PT ;  /* 0x0000000a0900720c */ /* 0x000fe20003fc4070 */
[----:B------:R-:W-:Y:S01]  /*2660*/  IMAD.HI.U32 R13, R29, R12, RZ ;  /* 0x0000000c1d0d7227 */ /* 0x000fe200078e00ff */
[----:B------:R-:W-:Y:S01]  /*2670*/  ISETP.GT.U32.AND P1, PT, R9, R15, PT ;  /* 0x0000000f0900720c */ /* 0x000fe20003f24070 */
[----:B------:R-:W-:Y:S02]  /*2680*/  STL [R1+0x78c], R6 ;  /* 0x00078c0601007387 */ /* 0x000fe40000100800 */
[----:B------:R-:W-:-:S02]  /*2690*/  @!P5 IMAD.IADD R8, R8, 0x1, -R9 ;  /* 0x000000010808d824 */ /* 0x000fc400078e0a09 */
[----:B------:R-:W-:Y:S01]  /*26a0*/  IMAD.MOV R13, RZ, RZ, -R13 ;  /* 0x000000ffff0d7224 */ /* 0x000fe200078e0a0d */
[----:B------:R0:W-:Y:S02]  /*26b0*/  STL [R1+0x794], R5 ;  /* 0x0007940501007387 */ /* 0x0001e40000100800 */
[----:B------:R-:W-:Y:S01]  /*26c0*/  ISETP.GT.U32.AND P5, PT, R9, R8, PT ;  /* 0x000000080900720c */ /* 0x000fe20003fa4070 */
[--C-:B------:R-:W-:Y:S01]  /*26d0*/  @!P2 IMAD.IADD R20, R20, 0x1, -R9.reuse ;  /* 0x000000011414a824 */ /* 0x100fe200078e0a09 */
[----:B------:R-:W-:Y:S01]  /*26e0*/  ISETP.GE.AND P2, PT, R2, RZ, PT ;  /* 0x000000ff0200720c */ /* 0x000fe20003f46270 */
[----:B------:R-:W-:Y:S02]  /*26f0*/  @!P6 IMAD.IADD R10, R10, 0x1, -R9 ;  /* 0x000000010a0ae824 */ /* 0x000fe400078e0a09 */
[----:B------:R-:W-:-:S03]  /*2700*/  IMAD.HI.U32 R2, R29, R3, RZ ;  /* 0x000000031d027227 */ /* 0x000fc600078e00ff */
[C---:B------:R-:W-:Y:S01]  /*2710*/  ISETP.GT.U32.AND P6, PT, R9.reuse, R10, PT ;  /* 0x0000000a0900720c */ /* 0x040fe20003fc4070 */
[----:B------:R-:W-:Y:S02]  /*2720*/  IMAD.MOV R2, RZ, RZ, -R2 ;  /* 0x000000ffff027224 */ /* 0x000fe400078e0a02 */
[----:B------:R-:W-:Y:S01]  /*2730*/  IMAD R12, R9, R13, R12 ;  /* 0x0000000d090c7224 */ /* 0x000fe200078e020c */
[C---:B------:R-:W-:Y:S01]  /*2740*/  IADD3 R13, R0.reuse, 0x1de, RZ ;  /* 0x000001de000d7810 */ /* 0x040fe20007ffe0ff */
[----:B------:R-:W-:Y:S01]  /*2750*/  @!P1 IMAD.IADD R15, R15, 0x1, -R9 ;  /* 0x000000010f0f9824 */ /* 0x000fe200078e0a09 */
[----:B------:R-:W-:Y:S01]  /*2760*/  ISETP.GE.AND P1, PT, R11, RZ, PT ;  /* 0x000000ff0b00720c */ /* 0x000fe20003f26270 */
[C---:B------:R-:W-:Y:S01]  /*2770*/  IMAD R3, R9.reuse, R2, R3 ;  /* 0x0000000209037224 */ /* 0x040fe200078e0203 */
[----:B------:R-:W-:Y:S01]  /*2780*/  IADD3 R11, R0, 0x1df, RZ ;  /* 0x000001df000b7810 */ /* 0x000fe20007ffe0ff */
[----:B------:R-:W-:Y:S01]  /*2790*/  @!P5 IMAD.IADD R8, R8, 0x1, -R9 ;  /* 0x000000010808d824 */ /* 0x000fe200078e0a09 */
[C---:B------:R-:W-:Y:S01]  /*27a0*/  ISETP.GT.U32.AND P5, PT, R9.reuse, R12, PT ;  /* 0x0000000c0900720c */ /* 0x040fe20003fa4070 */
[----:B0-----:R-:W-:Y:S01]  /*27b0*/  IMAD.MOV.U32 R5, RZ, RZ, R15 ;  /* 0x000000ffff057224 */ /* 0x001fe200078e000f */
[----:B------:R-:W-:Y:S01]  /*27c0*/  IABS R14, R11 ;  /* 0x0000000b000e7213 */ /* 0x000fe20000000000 */
[----:B------:R-:W-:Y:S01]  /*27d0*/  @!P6 IMAD.IADD R10, R10, 0x1, -R9 ;  /* 0x000000010a0ae824 */ /* 0x000fe200078e0a09 */
[----:B------:R-:W-:Y:S01]  /*27e0*/  ISETP.GT.U32.AND P6, PT, R9, R3, PT ;  /* 0x000000030900720c */ /* 0x000fe20003fc4070 */
[----:B------:R-:W-:Y:S01]  /*27f0*/  @!P0 IMAD.MOV R5, RZ, RZ, -R5 ;  /* 0x000000ffff058224 */ /* 0x000fe200078e0a05 */
[----:B------:R-:W-:Y:S01]  /*2800*/  IABS R17, R13 ;  /* 0x0000000d00117213 */ /* 0x000fe20000000000 */
[----:B------:R-:W-:Y:S01]  /*2810*/  IMAD.HI.U32 R2, R29, R14, RZ ;  /* 0x0000000e1d027227 */ /* 0x000fe200078e00ff */
[----:B------:R-:W-:-:S02]  /*2820*/  ISETP.GE.AND P0, PT, R4, RZ, PT ;  /* 0x000000ff0400720c */ /* 0x000fc40003f06270 */
[----:B------:R0:W-:Y:S01]  /*2830*/  STL [R1+0x790], R5 ;  /* 0x0007900501007387 */ /* 0x0001e20000100800 */
[----:B------:R-:W-:Y:S01]  /*2840*/  IMAD.MOV R2, RZ, RZ, -R2 ;  /* 0x000000ffff027224 */ /* 0x000fe200078e0a02 */
[----:B------:R-:W-:Y:S01]  /*2850*/  IADD3 R4, R0, 0x1dc, RZ ;  /* 0x000001dc00047810 */ /* 0x000fe20007ffe0ff */
[--C-:B------:R-:W-:Y:S01]  /*2860*/  @!P5 IMAD.IADD R12, R12, 0x1, -R9.reuse ;  /* 0x000000010c0cd824 */ /* 0x100fe200078e0a09 */
[----:B------:R-:W-:Y:S01]  /*2870*/  IADD3 R15, R0, 0x1dd, RZ ;  /* 0x000001dd000f7810 */ /* 0x000fe20007ffe0ff */
[----:B------:R-:W-:Y:S01]  /*2880*/  IMAD R14, R9, R2, R14 ;  /* 0x00000002090e7224 */ /* 0x000fe200078e020e */
[----:B------:R-:W-:Y:S01]  /*2890*/  IABS R16, R4 ;  /* 0x0000000400107213 */ /* 0x000fe20000000000 */
[----:B------:R-:W-:Y:S01]  /*28a0*/  @!P6 IMAD.IADD R3, R3, 0x1, -R9 ;  /* 0x000000010303e824 */ /* 0x000fe200078e0a09 */
[----:B------:R-:W-:Y:S01]  /*28b0*/  ISETP.GT.U32.AND P6, PT, R9, R12, PT ;  /* 0x0000000c0900720c */ /* 0x000fe20003fc4070 */
[----:B------:R-:W-:Y:S01]  /*28c0*/  IMAD.HI.U32 R21, R29, R17, RZ ;  /* 0x000000111d157227 */ /* 0x000fe200078e00ff */
[----:B------:R-:W-:-:S02]  /*28d0*/  ISETP.GT.U32.AND P5, PT, R9, R14, PT ;  /* 0x0000000e0900720c */ /* 0x000fc40003fa4070 */
[----:B------:R-:W-:Y:S01]  /*28e0*/  IADD3 R2, R0, 0x1db, RZ ;  /* 0x000001db00027810 */ /* 0x000fe20007ffe0ff */
[----:B0-----:R-:W-:Y:S01]  /*28f0*/  IMAD.MOV.U32 R5, RZ, RZ, R20 ;  /* 0x000000ffff057224 */ /* 0x001fe200078e0014 */
[----:B------:R-:W-:Y:S01]  /*2900*/  IABS R19, R15 ;  /* 0x0000000f00137213 */ /* 0x000fe20000000000 */
[----:B------:R-:W-:Y:S02]  /*2910*/  IMAD.MOV R21, RZ, RZ, -R21 ;  /* 0x000000ffff157224 */ /* 0x000fe400078e0a15 */
[----:B------:R-:W-:Y:S01]  /*2920*/  @!P3 IMAD.MOV R5, RZ, RZ, -R5 ;  /* 0x000000ffff05b224 */ /* 0x000fe200078e0a05 */
[----:B------:R-:W-:Y:S01]  /*2930*/  ISETP.GE.AND P3, PT, R11, RZ, PT ;  /* 0x000000ff0b00720c */ /* 0x000fe20003f66270 */
[C---:B------:R-:W-:Y:S01]  /*2940*/  IMAD R11, R9.reuse, R21, R17 ;  /* 0x00000015090b7224 */ /* 0x040fe200078e0211 */
[----:B------:R-:W-:Y:S01]  /*2950*/  IABS R17, R2 ;  /* 0x0000000200117213 */ /* 0x000fe20000000000 */
[--C-:B------:R-:W-:Y:S01]  /*2960*/  @!P6 IMAD.IADD R12, R12, 0x1, -R9.reuse ;  /* 0x000000010c0ce824 */ /* 0x100fe200078e0a09 */
[----:B------:R0:W-:Y:S01]  /*2970*/  STL [R1+0x784], R5 ;  /* 0x0007840501007387 */ /* 0x0001e20000100800 */
[----:B------:R-:W-:Y:S01]  /*2980*/  @!P5 IMAD.IADD R14, R14, 0x1, -R9 ;  /* 0x000000010e0ed824 */ /* 0x000fe200078e0a09 */
[----:B------:R-:W-:Y:S01]  /*2990*/  ISETP.GT.U32.AND P6, PT, R9, R11, PT ;  /* 0x0000000b0900720c */ /* 0x000fe20003fc4070 */
[----:B------:R-:W-:-:S02]  /*29a0*/  IMAD.MOV.U32 R6, RZ, RZ, R10 ;  /* 0x000000ffff067224 */ /* 0x000fc400078e000a */
[----:B------:R-:W-:Y:S01]  /*29b0*/  IMAD.HI.U32 R10, R29, R17, RZ ;  /* 0x000000111d0a7227 */ /* 0x000fe200078e00ff */
[----:B------:R-:W-:-:S03]  /*29c0*/  ISETP.GT.U32.AND P5, PT, R9, R14, PT ;  /* 0x0000000e0900720c */ /* 0x000fc60003fa4070 */
[----:B------:R-:W-:Y:S01]  /*29d0*/  @!P1 IMAD.MOV R6, RZ, RZ, -R6 ;  /* 0x000000ffff069224 */ /* 0x000fe200078e0a06 */
[----:B------:R-:W-:Y:S01]  /*29e0*/  ISETP.GE.AND P1, PT, R13, RZ, PT ;  /* 0x000000ff0d00720c */ /* 0x000fe20003f26270 */
[----:B0-----:R-:W-:Y:S01]  /*29f0*/  IMAD.MOV.U32 R5, RZ, RZ, R8 ;  /* 0x000000ffff057224 */ /* 0x001fe200078e0008 */
[----:B------:R-:W-:Y:S01]  /*2a00*/  IADD3 R13, R0, 0x1d7, RZ ;  /* 0x000001d7000d7810 */ /* 0x000fe20007ffe0ff */
[----:B------:R-:W-:-:S04]  /*2a10*/  IMAD.HI.U32 R8, R29, R16, RZ ;  /* 0x000000101d087227 */ /* 0x000fc800078e00ff */
[----:B------:R-:W-:Y:S01]  /*2a20*/  @!P4 IMAD.MOV R5, RZ, RZ, -R5 ;  /* 0x000000ffff05c224 */ /* 0x000fe200078e0a05 */
[----:B------:R-:W-:Y:S01]  /*2a30*/  ISETP.GT.U32.AND P4, PT, R9, R3, PT ;  /* 0x000000030900720c */ /* 0x000fe20003f84070 */
[----:B------:R-:W-:Y:S02]  /*2a40*/  IMAD.MOV R8, RZ, RZ, -R8 ;  /* 0x000000ffff087224 */ /* 0x000fe400078e0a08 */
[----:B------:R-:W-:Y:S01]  /*2a50*/  @!P6 IMAD.IADD R11, R11, 0x1, -R9 ;  /* 0x000000010b0be824 */ /* 0x000fe200078e0a09 */
[----:B------:R0:W-:Y:S01]  /*2a60*/  STL [R1+0x77c], R5 ;  /* 0x00077c0501007387 */ /* 0x0001e20000100800 */
[----:B------:R-:W-:Y:S02]  /*2a70*/  IMAD R16, R9, R8, R16 ;  /* 0x0000000809107224 */ /* 0x000fe400078e0210 */
[----:B------:R-:W-:Y:S01]  /*2a80*/  IMAD.HI.U32 R18, R29, R19, RZ ;  /* 0x000000131d127227 */ /* 0x000fe200078e00ff */
[----:B------:R1:W-:Y:S02]  /*2a90*/  STL [R1+0x778], R6 ;  /* 0x0007780601007387 */ /* 0x0003e40000100800 */
[----:B------:R-:W-:Y:S01]  /*2aa0*/  ISETP.GT.U32.AND P6, PT, R9, R16, PT ;  /* 0x000000100900720c */ /* 0x000fe20003fc4070 */
[----:B------:R-:W-:-:S02]  /*2ab0*/  IMAD.MOV R10, RZ, RZ, -R10 ;  /* 0x000000ffff0a7224 */ /* 0x000fc400078e0a0a */
[--C-:B------:R-:W-:Y:S01]  /*2ac0*/  @!P4 IMAD.IADD R3, R3, 0x1, -R9.reuse ;  /* 0x000000010303c824 */ /* 0x100fe200078e0a09 */
[----:B------:R-:W-:Y:S01]  /*2ad0*/  ISETP.GE.AND P4, PT, R15, RZ, PT ;  /* 0x000000ff0f00720c */ /* 0x000fe20003f86270 */
[----:B0-----:R-:W-:Y:S01]  /*2ae0*/  IMAD.MOV.U32 R5, RZ, RZ, R12 ;  /* 0x000000ffff057224 */ /* 0x001fe200078e000c */
[----:B------:R-:W-:Y:S01]  /*2af0*/  IABS R12, R13 ;  /* 0x0000000d000c7213 */ /* 0x000fe20000000000 */
[----:B------:R-:W-:Y:S01]  /*2b00*/  @!P5 IMAD.IADD R14, R14, 0x1, -R9 ;  /* 0x000000010e0ed824 */ /* 0x000fe200078e0a09 */
[----:B------:R-:W-:Y:S01]  /*2b10*/  ISETP.GE.AND P5, PT, R4, RZ, PT ;  /* 0x000000ff0400720c */ /* 0x000fe20003fa6270 */
[----:B------:R-:W-:Y:S02]  /*2b20*/  @!P2 IMAD.MOV R5, RZ, RZ, -R5 ;  /* 0x000000ffff05a224 */ /* 0x000fe400078e0a05 */
[----:B------:R-:W-:Y:S02]  /*2b30*/  IMAD.MOV R18, RZ, RZ, -R18 ;  /* 0x000000ffff127224 */ /* 0x000fe400078e0a12 */
[C---:B------:R-:W-:Y:S01]  /*2b40*/  IMAD R4, R9.reuse, R10, R17 ;  /* 0x0000000a09047224 */ /* 0x040fe200078e0211 */
[----:B------:R0:W-:Y:S01]  /*2b50*/  STL [R1+0x774], R5 ;  /* 0x0007740501007387 */ /* 0x0001e20000100800 */
[C---:B------:R-:W-:Y:S01]  /*2b60*/  IADD3 R17, R0.reuse, 0x1da, RZ ;  /* 0x000001da00117810 */ /* 0x040fe20007ffe0ff */
[C---:B------:R-:W-:Y:S01]  /*2b70*/  IMAD R19, R9.reuse, R18, R19 ;  /* 0x0000001209137224 */ /* 0x040fe200078e0213 */
[----:B------:R-:W-:Y:S01]  /*2b80*/  IADD3 R18, R0, 0x1d9, RZ ;  /* 0x000001d900127810 */ /* 0x000fe20007ffe0ff */
[----:B------:R-:W-:Y:S01]  /*2b90*/  @!P6 IMAD.IADD R16, R16, 0x1, -R9 ;  /* 0x000000011010e824 */ /* 0x000fe200078e0a09 */
[----:B------:R-:W-:Y:S01]  /*2ba0*/  IABS R8, R17 ;  /* 0x0000001100087213 */ /* 0x000fe20000000000 */
[----:B-1----:R-:W-:Y:S01]  /*2bb0*/  IMAD.MOV.U32 R6, RZ, RZ, R14 ;  /* 0x000000ffff067224 */ /* 0x002fe200078e000e */
[----:B------:R-:W-:-:S02]  /*2bc0*/  ISETP.GT.U32.AND P2, PT, R9, R19, PT ;  /* 0x000000130900720c */ /* 0x000fc40003f44070 */
[----:B------:R-:W-:Y:S01]  /*2bd0*/  ISETP.GT.U32.AND P6, PT, R9, R16, PT ;  /* 0x000000100900720c */ /* 0x000fe20003fc4070 */
[----:B0-----:R-:W-:Y:S01]  /*2be0*/  IMAD.MOV.U32 R5, RZ, RZ, R3 ;  /* 0x000000ffff057224 */ /* 0x001fe200078e0003 */
[----:B------:R-:W-:Y:S01]  /*2bf0*/  IADD3 R10, R0, 0x1d8, RZ ;  /* 0x000001d8000a7810 */ /* 0x000fe20007ffe0ff */
[----:B------:R-:W-:Y:S01]  /*2c00*/  IMAD.HI.U32 R3, R29, R8, RZ ;  /* 0x000000081d037227 */ /* 0x000fe200078e00ff */
[----:B------:R-:W-:Y:S02]  /*2c10*/  IABS R20, R18 ;  /* 0x0000001200147213 */ /* 0x000fe40000000000 */
[----:B------:R-:W-:Y:S01]  /*2c20*/  IABS R15, R10 ;  /* 0x0000000a000f7213 */ /* 0x000fe20000000000 */
[----:B------:R-:W-:Y:S01]  /*2c30*/  @!P0 IMAD.MOV R5, RZ, RZ, -R5 ;  /* 0x000000ffff058224 */ /* 0x000fe200078e0a05 */
[----:B------:R-:W-:Y:S01]  /*2c40*/  ISETP.GT.U32.AND P0, PT, R9, R11, PT ;  /* 0x0000000b0900720c */ /* 0x000fe20003f04070 */
[----:B------:R-:W-:Y:S02]  /*2c50*/  IMAD.MOV R3, RZ, RZ, -R3 ;  /* 0x000000ffff037224 */ /* 0x000fe400078e0a03 */
[----:B------:R-:W-:Y:S01]  /*2c60*/  @!P2 IMAD.IADD R19, R19, 0x1, -R9 ;  /* 0x000000011313a824 */ /* 0x000fe200078e0a09 */
[----:B------:R0:W-:Y:S01]  /*2c70*/  STL [R1+0x76c], R5 ;  /* 0x00076c0501007387 */ /* 0x0001e20000100800 */
[----:B------:R-:W-:-:S02]  /*2c80*/  IMAD R8, R9, R3, R8 ;  /* 0x0000000309087224 */ /* 0x000fc400078e0208 */
[----:B------:R-:W-:Y:S01]  /*2c90*/  @!P6 IMAD.IADD R16, R16, 0x1, -R9 ;  /* 0x000000011010e824 */ /* 0x000fe200078e0a09 */
[----:B------:R-:W-:Y:S01]  /*2ca0*/  ISETP.GT.U32.AND P2, PT, R9, R19, PT ;  /* 0x000000130900720c */ /* 0x000fe20003f44070 */
[----:B------:R-:W-:Y:S01]  /*2cb0*/  IMAD.HI.U32 R21, R29, R20, RZ ;  /* 0x000000141d157227 */ /* 0x000fe200078e00ff */
[----:B------:R-:W-:-:S03]  /*2cc0*/  ISETP.GT.U32.AND P6, PT, R9, R8, PT ;  /* 0x000000080900720c */ /* 0x000fc60003fc4070 */
[----:B------:R-:W-:Y:S01]  /*2cd0*/  @!P0 IMAD.IADD R11, R11, 0x1, -R9 ;  /* 0x000000010b0b8824 */ /* 0x000fe200078e0a09 */
[----:B------:R-:W-:Y:S01]  /*2ce0*/  ISETP.GT.U32.AND P0, PT, R9, R4, PT ;  /* 0x000000040900720c */ /* 0x000fe20003f04070 */
[----:B------:R-:W-:Y:S02]  /*2cf0*/  @!P3 IMAD.MOV R6, RZ, RZ, -R6 ;  /* 0x000000ffff06b224 */ /* 0x000fe400078e0a06 */
[----:B0-----:R-:W-:Y:S02]  /*2d00*/  IMAD.MOV.U32 R5, RZ, RZ, R11 ;  /* 0x000000ffff057224 */ /* 0x001fe400078e000b */
[----:B------:R-:W-:Y:S01]  /*2d10*/  IMAD.HI.U32 R3, R29, R15, RZ ;  /* 0x0000000f1d037227 */ /* 0x000fe200078e00ff */
[----:B------:R0:W-:Y:S03]  /*2d20*/  STL [R1+0x728], R6 ;  /* 0x0007280601007387 */ /* 0x0001e60000100800 */
[----:B------:R-:W-:-:S02]  /*2d30*/  @!P6 IMAD.IADD R8, R8, 0x1, -R9 ;  /* 0x000000010808e824 */ /* 0x000fc400078e0a09 */
[----:B------:R-:W-:Y:S02]  /*2d40*/  IMAD.MOV R21, RZ, RZ, -R21 ;  /* 0x000000ffff157224 */ /* 0x000fe400078e0a15 */
[----:B------:R-:W-:Y:S01]  /*2d50*/  @!P0 IMAD.IADD R4, R4, 0x1, -R9 ;  /* 0x0000000104048824 */ /* 0x000fe200078e0a09 */
[----:B------:R-:W-:Y:S01]  /*2d60*/  ISETP.GE.AND P0, PT, R17, RZ, PT ;  /* 0x000000ff1100720c */ /* 0x000fe20003f06270 */
[----:B------:R-:W-:Y:S01]  /*2d70*/  @!P1 IMAD.MOV R5, RZ, RZ, -R5 ;  /* 0x000000ffff059224 */ /* 0x000fe200078e0a05 */
[----:B------:R-:W-:Y:S01]  /*2d80*/  ISETP.GT.U32.AND P1, PT, R9, R8, PT ;  /* 0x000000080900720c */ /* 0x000fe20003f24070 */
[----:B------:R-:W-:Y:S01]  /*2d90*/  @!P2 IMAD.IADD R19, R19, 0x1, -R9 ;  /* 0x000000011313a824 */ /* 0x000fe200078e0a09 */
[----:B------:R-:W-:Y:S01]  /*2da0*/  ISETP.GT.U32.AND P6, PT, R9, R4, PT ;  /* 0x000000040900720c */ /* 0x000fe20003fc4070 */
[----:B------:R-:W-:Y:S01]  /*2db0*/  IMAD.MOV R3, RZ, RZ, -R3 ;  /* 0x000000ffff037224 */ /* 0x000fe200078e0a03 */
[----:B------:R-:W-:Y:S01]  /*2dc0*/  ISETP.GE.AND P2, PT, R2, RZ, PT ;  /* 0x000000ff0200720c */ /* 0x000fe20003f46270 */
[----:B------:R-:W-:Y:S01]  /*2dd0*/  IMAD.HI.U32 R2, R29, R12, RZ ;  /* 0x0000000c1d027227 */ /* 0x000fe200078e00ff */
[----:B------:R1:W-:Y:S03]  /*2de0*/  STL [R1+0x734], R5 ;  /* 0x0007340501007387 */ /* 0x0003e60000100800 */
[----:B------:R-:W-:-:S02]  /*2df0*/  IMAD R17, R9, R21, R20 ;  /* 0x0000001509117224 */ /* 0x000fc400078e0214 */
[----:B0-----:R-:W-:Y:S02]  /*2e00*/  IMAD.MOV.U32 R6, RZ, RZ, R19 ;  /* 0x000000ffff067224 */ /* 0x001fe400078e0013 */
[----:B------:R-:W-:Y:S01]  /*2e10*/  IMAD.MOV R2, RZ, RZ, -R2 ;  /* 0x000000ffff027224 */ /* 0x000fe200078e0a02 */
[C---:B------:R-:W-:Y:S01]  /*2e20*/  ISETP.GT.U32.AND P3, PT, R9.reuse, R17, PT ;  /* 0x000000110900720c */ /* 0x040fe20003f64070 */
[C---:B------:R-:W-:Y:S01]  /*2e30*/  IMAD R15, R9.reuse, R3, R15 ;  /* 0x00000003090f7224 */ /* 0x040fe200078e020f */
[----:B------:R-:W-:Y:S01]  /*2e40*/  IADD3 R3, R0, 0x1d6, RZ ;  /* 0x000001d600037810 */ /* 0x000fe20007ffe0ff */
[----:B-1----:R-:W-:Y:S02]  /*2e50*/  IMAD.MOV.U32 R5, RZ, RZ, R16 ;  /* 0x000000ffff057224 */ /* 0x002fe400078e0010 */
[----:B------:R-:W-:Y:S01]  /*2e60*/  @!P4 IMAD.MOV R6, RZ, RZ, -R6 ;  /* 0x000000ffff06c224 */ /* 0x000fe200078e0a06 */
[----:B------:R-:W-:Y:S01]  /*2e70*/  IABS R14, R3 ;  /* 0x00000003000e7213 */ /* 0x000fe20000000000 */
[----:B------:R-:W-:Y:S01]  /*2e80*/  @!P5 IMAD.MOV R5, RZ, RZ, -R5 ;  /* 0x000000ffff05d224 */ /* 0x000fe200078e0a05 */
[C---:B------:R-:W-:Y:S01]  /*2e90*/  ISETP.GT.U32.AND P4, PT, R9.reuse, R15, PT ;  /* 0x0000000f0900720c */ /* 0x040fe20003f84070 */
[----:B------:R-:W-:Y:S01]  /*2ea0*/  IMAD R12, R9, R2, R12 ;  /* 0x00000002090c7224 */ /* 0x000fe200078e020c */
[----:B------:R-:W-:Y:S01]  /*2eb0*/  STL [R1+0x738], R6 ;  /* 0x0007380601007387 */ /* 0x000fe20000100800 */
[----:B------:R-:W-:Y:S01]  /*2ec0*/  @!P6 IMAD.IADD R4, R4, 0x1, -R9 ;  /* 0x000000010404e824 */ /* 0x000fe200078e0a09 */
[----:B------:R-:W-:Y:S01]  /*2ed0*/  IADD3 R2, R0, 0x1d5, RZ ;  /* 0x000001d500027810 */ /* 0x000fe20007ffe0ff */
[----:B------:R-:W-:Y:S01]  /*2ee0*/  IMAD.HI.U32 R16, R29, R14, RZ ;  /* 0x0000000e1d107227 */ /* 0x000fe200078e00ff */
[----:B------:R0:W-:Y:S01]  /*2ef0*/  STL [R1+0x764], R5 ;  /* 0x0007640501007387 */ /* 0x0001e20000100800 */
[----:B------:R-:W-:-:S02]  /*2f00*/  ISETP.GT.U32.AND P6, PT, R9, R12, PT ;  /* 0x0000000c0900720c */ /* 0x000fc40003fc4070 */
[----:B------:R-:W-:Y:S01]  /*2f10*/  IMAD.MOV R16, RZ, RZ, -R16 ;  /* 0x000000ffff107224 */ /* 0x000fe200078e0a10 */
[----:B------:R-:W-:Y:S01]  /*2f20*/  ISETP.GE.AND P5, PT, R18, RZ, PT ;  /* 0x000000ff1200720c */ /* 0x000fe20003fa6270 */
[--C-:B------:R-:W-:Y:S01]  /*2f30*/  @!P1 IMAD.IADD R8, R8, 0x1, -R9.reuse ;  /* 0x0000000108089824 */ /* 0x100fe200078e0a09 */
[----:B------:R-:W-:Y:S01]  /*2f40*/  IABS R11, R2 ;  /* 0x00000002000b7213 */ /* 0x000fe20000000000 */
[--C-:B------:R-:W-:Y:S01]  /*2f50*/  @!P3 IMAD.IADD R17, R17, 0x1, -R9.reuse ;  /* 0x000000011111b824 */ /* 0x100fe200078e0a09 */
[----:B------:R-:W-:Y:S01]  /*2f60*/  ISETP.GE.AND P1, PT, R10, RZ, PT ;  /* 0x000000ff0a00720c */ /* 0x000fe20003f26270 */
[----:B------:R-:W-:Y:S01]  /*2f70*/  IMAD R14, R9, R16, R14 ;  /* 0x00000010090e7224 */ /* 0x000fe200078e020e */
[----:B------:R-:W-:Y:S01]  /*2f80*/  ISETP.GE.AND P3, PT, R13, RZ, PT ;  /* 0x000000ff0d00720c */ /* 0x000fe20003f66270 */
[----:B0-----:R-:W-:Y:S01]  /*2f90*/  IMAD.MOV.U32 R5, RZ, RZ, R4 ;  /* 0x000000ffff057224 */ /* 0x001fe200078e0004 */
[C---:B------:R-:W-:Y:S01]  /*2fa0*/  IADD3 R4, R0.reuse, 0x1d4, RZ ;  /* 0x000001d400047810 */ /* 0x040fe20007ffe0ff */
[----:B------:R-:W-:Y:S01]  /*2fb0*/  @!P4 IMAD.IADD R15, R15, 0x1, -R9 ;  /* 0x000000010f0fc824 */ /* 0x000fe200078e0a09 */
[C---:B------:R-:W-:Y:S01]  /*2fc0*/  ISETP.GT.U32.AND P4, PT, R9.reuse, R17, PT ;  /* 0x000000110900720c */ /* 0x040fe20003f84070 */
[----:B------:R-:W-:Y:S01]  /*2fd0*/  @!P2 IMAD.MOV R5, RZ, RZ, -R5 ;  /* 0x000000ffff05a224 */ /* 0x000fe200078e0a05 */
[----:B------:R-:W-:Y:S01]  /*2fe0*/  IADD3 R18, R0, 0x1cc, RZ ;  /* 0x000001cc00127810 */ /* 0x000fe20007ffe0ff */
[----:B------:R-:W-:Y:S01]  /*2ff0*/  @!P6 IMAD.IADD R12, R12, 0x1, -R9 ;  /* 0x000000010c0ce824 */ /* 0x000fe200078e0a09 */
[----:B------:R-:W-:Y:S01]  /*3000*/  ISETP.GT.U32.AND P6, PT, R9, R15, PT ;  /* 0x0000000f0900720c */ /* 0x000fe20003fc4070 */
[----:B------:R-:W-:Y:S01]  /*3010*/  IMAD.HI.U32 R10, R29, R11, RZ ;  /* 0x0000000b1d0a7227 */ /* 0x000fe200078e00ff */
[----:B------:R0:W-:Y:S02]  /*3020*/  STL [R1+0x73c], R5 ;  /* 0x00073c0501007387 */ /* 0x0001e40000100800 */
[----:B------:R-:W-:Y:S01]  /*3030*/  ISETP.GT.U32.AND P2, PT, R9, R12, PT ;  /* 0x0000000c0900720c */ /* 0x000fe20003f44070 */
[----:B------:R-:W-:-:S04]  /*3040*/  IMAD.MOV R10, RZ, RZ, -R10 ;  /* 0x000000ffff0a7224 */ /* 0x000fc800078e0a0a */
[----:B------:R-:W-:Y:S01]  /*3050*/  @!P4 IMAD.IADD R17, R17, 0x1, -R9 ;  /* 0x000000011111c824 */ /* 0x000fe200078e0a09 */
[----:B------:R-:W-:Y:S01]  /*3060*/  ISETP.GE.AND P4, PT, R3, RZ, PT ;  /* 0x000000ff0300720c */ /* 0x000fe20003f86270 */
[----:B------:R-:W-:Y:S01]  /*3070*/  IMAD R11, R9, R10, R11 ;  /* 0x0000000a090b7224 */ /* 0x000fe200078e020b */
[----:B------:R-:W-:Y:S01]  /*3080*/  IADD3 R10, R0, 0x1d3, RZ ;  /* 0x000001d3000a7810 */ /* 0x000fe20007ffe0ff */
[----:B0-----:R-:W-:Y:S01]  /*3090*/  IMAD.MOV.U32 R5, RZ, RZ, R8 ;  /* 0x000000ffff057224 */ /* 0x001fe200078e0008 */
[----:B------:R-:W-:Y:S01]  /*30a0*/  IABS R8, R4 ;  /* 0x0000000400087213 */ /* 0x000fe20000000000 */
[----:B------:R-:W-:Y:S01]  /*30b0*/  @!P6 IMAD.IADD R15, R15, 0x1, -R9 ;  /* 0x000000010f0fe824 */ /* 0x000fe200078e0a09 */
[C---:B------:R-:W-:Y:S01]  /*30c0*/  ISETP.GT.U32.AND P6, PT, R9.reuse, R11, PT ;  /* 0x0000000b0900720c */ /* 0x040fe20003fc4070 */
[----:B------:R-:W-:Y:S01]  /*30d0*/  @!P0 IMAD.MOV R5, RZ, RZ, -R5 ;  /* 0x000000ffff058224 */ /* 0x000fe200078e0a05 */
[----:B------:R-:W-:Y:S01]  /*30e0*/  ISETP.GT.U32.AND P0, PT, R9, R14, PT ;  /* 0x0000000e0900720c */ /* 0x000fe20003f04070 */
[----:B------:R-:W-:Y:S01]  /*30f0*/  @!P2 IMAD.IADD R12, R12, 0x1, -R9 ;  /* 0x000000010c0ca824 */ /* 0x000fe200078e0a09 */
[----:B------:R-:W-:Y:S01]  /*3100*/  ISETP.GE.AND P2, PT, R2, RZ, PT ;  /* 0x000000ff0200720c */ /* 0x000fe20003f46270 */
[----:B------:R-:W-:Y:S01]  /*3110*/  IMAD.MOV.U32 R6, RZ, RZ, R15 ;  /* 0x000000ffff067224 */ /* 0x000fe200078e000f */
[----:B------:R0:W-:Y:S01]  /*3120*/  STL [R1+0x760], R5 ;  /* 0x0007600501007387 */ /* 0x0001e20000100800 */
[----:B------:R-:W-:Y:S01]  /*3130*/  IADD3 R2, R0, 0x1d2, RZ ;  /* 0x000001d200027810 */ /* 0x000fe20007ffe0ff */
[----:B------:R-:W-:Y:S01]  /*3140*/  IMAD.HI.U32 R16, R29, R8, RZ ;  /* 0x000000081d107227 */ /* 0x000fe200078e00ff */
[----:B------:R-:W-:-:S02]  /*3150*/  IABS R3, R10 ;  /* 0x0000000a00037213 */ /* 0x000fc40000000000 */
[----:B------:R-:W-:Y:S01]  /*3160*/  IADD3 R15, R0, 0x1cb, RZ ;  /* 0x000001cb000f7810 */ /* 0x000fe20007ffe0ff */
[----:B------:R-:W-:Y:S02]  /*3170*/  @!P1 IMAD.MOV R6, RZ, RZ, -R6 ;  /* 0x000000ffff069224 */ /* 0x000fe400078e0a06 */
[----:B------:R-:W-:-:S04]  /*3180*/  IMAD.HI.U32 R13, R29, R3, RZ ;  /* 0x000000031d0d7227 */ /* 0x000fc800078e00ff */
[----:B------:R-:W-:Y:S01]  /*3190*/  @!P0 IMAD.IADD R14, R14, 0x1, -R9 ;  /* 0x000000010e0e8824 */ /* 0x000fe200078e0a09 */
[----:B------:R-:W-:Y:S01]  /*31a0*/  ISETP.GE.AND P0, PT, R4, RZ, PT ;  /* 0x000000ff0400720c */ /* 0x000fe20003f06270 */
[----:B0-----:R-:W-:Y:S01]  /*31b0*/  IMAD.MOV.U32 R5, RZ, RZ, R17 ;  /* 0x000000ffff057224 */ /* 0x001fe200078e0011 */
[----:B------:R-:W-:Y:S01]  /*31c0*/  IABS R4, R2 ;  /* 0x0000000200047213 */ /* 0x000fe20000000000 */
[----:B------:R-:W-:Y:S01]  /*31d0*/  IMAD.MOV R16, RZ, RZ, -R16 ;  /* 0x000000ffff107224 */ /* 0x000fe200078e0a10 */
[----:B------:R-:W-:Y:S01]  /*31e0*/  IABS R17, R15 ;  /* 0x0000000f00117213 */ /* 0x000fe20000000000 */
[----:B------:R-:W-:Y:S01]  /*31f0*/  @!P5 IMAD.MOV R5, RZ, RZ, -R5 ;  /* 0x000000ffff05d224 */ /* 0x000fe200078e0a05 */
[C---:B------:R-:W-:Y:S01]  /*3200*/  ISETP.GT.U32.AND P5, PT, R9.reuse, R14, PT ;  /* 0x0000000e0900720c */ /* 0x040fe20003fa4070 */
[----:B------:R-:W-:Y:S02]  /*3210*/  IMAD.MOV R13, RZ, RZ, -R13 ;  /* 0x000000ffff0d7224 */ /* 0x000fe400078e0a0d */
[----:B------:R-:W-:Y:S01]  /*3220*/  IMAD R8, R9, R16, R8 ;  /* 0x0000001009087224 */ /* 0x000fe200078e0208 */
[----:B------:R0:W-:Y:S01]  /*3230*/  STL [R1+0x740], R5 ;  /* 0x0007400501007387 */ /* 0x0001e20000100800 */
[----:B------:R-:W-:Y:S01]  /*3240*/  @!P6 IMAD.IADD R11, R11, 0x1, -R9 ;  /* 0x000000010b0be824 */ /* 0x000fe200078e0a09 */
[----:B------:R-:W-:Y:S01]  /*3250*/  IABS R16, R18 ;  /* 0x0000001200107213 */ /* 0x000fe20000000000 */
[C---:B------:R-:W-:Y:S01]  /*3260*/  IMAD R3, R9.reuse, R13, R3 ;  /* 0x0000000d09037224 */ /* 0x040fe200078e0203 */
[----:B------:R1:W-:Y:S01]  /*3270*/  STL [R1+0x758], R6 ;  /* 0x0007580601007387 */ /* 0x0003e20000100800 */
[----:B------:R-:W-:-:S02]  /*3280*/  ISETP.GT.U32.AND P1, PT, R9, R8, PT ;  /* 0x000000080900720c */ /* 0x000fc40003f24070 */
[C---:B------:R-:W-:Y:S02]  /*3290*/  ISETP.GT.U32.AND P6, PT, R9.reuse, R11, PT ;  /* 0x0000000b0900720c */ /* 0x040fe40003fc4070 */
[----:B------:R-:W-:Y:S01]  /*32a0*/  @!P5 IMAD.IADD R14, R14, 0x1, -R9 ;  /* 0x000000010e0ed824 */ /* 0x000fe200078e0a09 */
[----:B------:R-:W-:Y:S01]  /*32b0*/  ISETP.GT.U32.AND P5, PT, R9, R3, PT ;  /* 0x000000030900720c */ /* 0x000fe20003fa4070 */
[----:B0-----:R-:W-:Y:S01]  /*32c0*/  IMAD.MOV.U32 R5, RZ, RZ, R12 ;  /* 0x000000ffff057224 */ /* 0x001fe200078e000c */
[----:B------:R-:W-:Y:S01]  /*32d0*/  IADD3 R13, R0, 0x1d0, RZ ;  /* 0x000001d0000d7810 */ /* 0x000fe20007ffe0ff */
[----:B------:R-:W-:-:S03]  /*32e0*/  IMAD.HI.U32 R12, R29, R4, RZ ;  /* 0x000000041d0c7227 */ /* 0x000fc600078e00ff */
[----:B------:R-:W-:Y:S01]  /*32f0*/  IABS R22, R13 ;  /* 0x0000000d00167213 */ /* 0x000fe20000000000 */
[----:B------:R-:W-:Y:S02]  /*3300*/  IMAD.MOV R12, RZ, RZ, -R12 ;  /* 0x000000ffff0c7224 */ /* 0x000fe400078e0a0c */
[----:B-1----:R-:W-:Y:S02]  /*3310*/  IMAD.MOV.U32 R6, RZ, RZ, R14 ;  /* 0x000000ffff067224 */ /* 0x002fe400078e000e */
[C---:B------:R-:W-:Y:S01]  /*3320*/  IMAD R4, R9.reuse, R12, R4 ;  /* 0x0000000c09047224 */ /* 0x040fe200078e0204 */
[----:B------:R-:W-:Y:S01]  /*3330*/  IADD3 R12, R0, 0x1cf, RZ ;  /* 0x000001cf000c7810 */ /* 0x000fe20007ffe0ff */
[----:B------:R-:W-:Y:S02]  /*3340*/  @!P4 IMAD.MOV R6, RZ, RZ, -R6 ;  /* 0x000000ffff06c224 */ /* 0x000fe400078e0a06 */
[----:B------:R-:W-:Y:S01]  /*3350*/  @!P3 IMAD.MOV R5, RZ, RZ, -R5 ;  /* 0x000000ffff05b224 */ /* 0x000fe200078e0a05 */
[----:B------:R-:W-:Y:S01]  /*3360*/  ISETP.GT.U32.AND P4, PT, R9, R4, PT ;  /* 0x000000040900720c */ /* 0x000fe20003f84070 */
[--C-:B------:R-:W-:Y:S01]  /*3370*/  @!P1 IMAD.IADD R8, R8, 0x1, -R9.reuse ;  /* 0x0000000108089824 */ /* 0x100fe200078e0a09 */
[----:B------:R-:W-:Y:S01]  /*3380*/  ISETP.GE.AND P3, PT, R10, RZ, PT ;  /* 0x000000ff0a00720c */ /* 0x000fe20003f66270 */
[--C-:B------:R-:W-:Y:S01]  /*3390*/  @!P6 IMAD.IADD R11, R11, 0x1, -R9.reuse ;  /* 0x000000010b0be824 */ /* 0x100fe200078e0a09 */
[----:B------:R0:W-:Y:S01]  /*33a0*/  STL [R1+0x75c], R5 ;  /* 0x00075c0501007387 */ /* 0x0001e20000100800 */
[----:B------:R-:W-:Y:S01]  /*33b0*/  @!P5 IMAD.IADD R3, R3, 0x1, -R9 ;  /* 0x000000010303d824 */ /* 0x000fe200078e0a09 */
[----:B------:R-:W-:-:S02]  /*33c0*/  ISETP.GT.U32.AND P1, PT, R9, R8, PT ;  /* 0x000000080900720c */ /* 0x000fc40003f24070 */
[----:B------:R-:W-:Y:S01]  /*33d0*/  IADD3 R10, R0, 0x1d1, RZ ;  /* 0x000001d1000a7810 */ /* 0x000fe20007ffe0ff */
[----:B------:R1:W-:Y:S01]  /*33e0*/  STL [R1+0x750], R6 ;  /* 0x0007500601007387 */ /* 0x0003e20000100800 */
[----:B------:R-:W-:Y:S02]  /*33f0*/  ISETP.GT.U32.AND P5, PT, R9, R3, PT ;  /* 0x000000030900720c */ /* 0x000fe40003fa4070 */
[----:B------:R-:W-:Y:S01]  /*3400*/  IABS R21, R10 ;  /* 0x0000000a00157213 */ /* 0x000fe20000000000 */
[----:B------:R-:W-:Y:S01]  /*3410*/  @!P4 IMAD.IADD R4, R4, 0x1, -R9 ;  /* 0x000000010404c824 */ /* 0x000fe200078e0a09 */
[----:B------:R-:W-:Y:S01]  /*3420*/  ISETP.GE.AND P6, PT, R2, RZ, PT ;  /* 0x000000ff0200720c */ /* 0x000fe20003fc6270 */
[----:B0-----:R-:W-:Y:S01]  /*3430*/  IMAD.MOV.U32 R5, RZ, RZ, R11 ;  /* 0x000000ffff057224 */ /* 0x001fe200078e000b */
[----:B------:R-:W-:Y:S01]  /*3440*/  IABS R2, R12 ;  /* 0x0000000c00027213 */ /* 0x000fe20000000000 */
[----:B------:R-:W-:Y:S01]  /*3450*/  IMAD.HI.U32 R11, R29, R22, RZ ;  /* 0x000000161d0b7227 */ /* 0x000fe200078e00ff */
[----:B------:R-:W-:-:S03]  /*3460*/  ISETP.GT.U32.AND P4, PT, R9, R4, PT ;  /* 0x000000040900720c */ /* 0x000fc60003f84070 */
[----:B------:R-:W-:Y:S02]  /*3470*/  IMAD.MOV R11, RZ, RZ, -R11 ;  /* 0x000000ffff0b7224 */ /* 0x000fe400078e0a0b */
[----:B------:R-:W-:-:S04]  /*3480*/  IMAD.HI.U32 R14, R29, R21, RZ ;  /* 0x000000151d0e7227 */ /* 0x000fc800078e00ff */
[----:B------:R-:W-:Y:S02]  /*3490*/  IMAD R22, R9, R11, R22 ;  /* 0x0000000b09167224 */ /* 0x000fe400078e0216 */
[--C-:B------:R-:W-:Y:S01]  /*34a0*/  @!P1 IMAD.IADD R8, R8, 0x1, -R9.reuse ;  /* 0x0000000108089824 */ /* 0x100fe200078e0a09 */
[----:B------:R-:W-:Y:S01]  /*34b0*/  ISETP.GE.AND P1, PT, R13, RZ, PT ;  /* 0x000000ff0d00720c */ /* 0x000fe20003f26270 */
[----:B------:R-:W-:Y:S01]  /*34c0*/  @!P4 IMAD.IADD R4, R4, 0x1, -R9 ;  /* 0x000000010404c824 */ /* 0x000fe200078e0a09 */
[----:B------:R-:W-:Y:S01]  /*34d0*/  ISETP.GT.U32.AND P4, PT, R9, R22, PT ;  /* 0x000000160900720c */ /* 0x000fe20003f84070 */
[----:B------:R-:W-:Y:S01]  /*34e0*/  @!P2 IMAD.MOV R5, RZ, RZ, -R5 ;  /* 0x000000ffff05a224 */ /* 0x000fe200078e0a05 */
[----:B------:R-:W-:Y:S01]  /*34f0*/  ISETP.GE.AND P2, PT, R10, RZ, PT ;  /* 0x000000ff0a00720c */ /* 0x000fe20003f46270 */
[----:B------:R-:W-:Y:S02]  /*3500*/  IMAD.MOV R13, RZ, RZ, -R14 ;  /* 0x000000ffff0d7224 */ /* 0x000fe400078e0a0e */
[----:B------:R-:W-:Y:S01]  /*3510*/  @!P5 IMAD.IADD R3, R3, 0x1, -R9 ;  /* 0x000000010303d824 */ /* 0x000fe200078e0a09 */
[----:B------:R0:W-:Y:S01]  /*3520*/  STL [R1+0x754], R5 ;  /* 0x0007540501007387 */ /* 0x0001e20000100800 */
[----:B------:R-:W-:Y:S01]  /*3530*/  IMAD.HI.U32 R10, R29, R2, RZ ;  /* 0x000000021d0a7227 */ /* 0x000fe200078e00ff */
[----:B------:R-:W-:-:S02]  /*3540*/  ISETP.GE.AND P5, PT, R12, RZ, PT ;  /* 0x000000ff0c00720c */ /* 0x000fc40003fa6270 */
[----:B------:R-:W-:Y:S01]  /*3550*/  IADD3 R12, R0, 0x1ce, RZ ;  /* 0x000001ce000c7810 */ /* 0x000fe20007ffe0ff */
[C---:B------:R-:W-:Y:S02]  /*3560*/  IMAD R21, R9.reuse, R13, R21 ;  /* 0x0000000d09157224 */ /* 0x040fe400078e0215 */
[----:B-1----:R-:W-:Y:S02]  /*3570*/  IMAD.MOV.U32 R6, RZ, RZ, R8 ;  /* 0x000000ffff067224 */ /* 0x002fe400078e0008 */
[----:B------:R-:W-:Y:S02]  /*3580*/  IMAD.MOV R10, RZ, RZ, -R10 ;  /* 0x000000ffff0a7224 */ /* 0x000fe400078e0a0a */
[----:B0-----:R-:W-:Y:S02]  /*3590*/  IMAD.MOV.U32 R5, RZ, RZ, R3 ;  /* 0x000000ffff057224 */ /* 0x001fe400078e0003 */
[----:B------:R-:W-:Y:S01]  /*35a0*/  @!P0 IMAD.MOV R6, RZ, RZ, -R6 ;  /* 0x000000ffff068224 */ /* 0x000fe200078e0a06 */
[C---:B------:R-:W-:Y:S01]  /*35b0*/  ISETP.GT.U32.AND P0, PT, R9.reuse, R21, PT ;  /* 0x000000150900720c */ /* 0x040fe20003f04070 */
[----:B------:R-:W-:Y:S01]  /*35c0*/  @!P3 IMAD.MOV R5, RZ, RZ, -R5 ;  /* 0x000000ffff05b224 */ /* 0x000fe200078e0a05 */
[----:B------:R-:W-:Y:S01]  /*35d0*/  ISETP.GE.AND P3, PT, R12, RZ, PT ;  /* 0x000000ff0c00720c */ /* 0x000fe20003f66270 */
[----:B------:R-:W-:Y:S01]  /*35e0*/  IMAD R2, R9, R10, R2 ;  /* 0x0000000a09027224 */ /* 0x000fe200078e0202 */
[----:B------:R-:W-:Y:S01]  /*35f0*/  IADD3 R10, R0, 0x1cd, RZ ;  /* 0x000001cd000a7810 */ /* 0x000fe20007ffe0ff */
[----:B------:R-:W-:Y:S01]  /*3600*/  @!P4 IMAD.IADD R22, R22, 0x1, -R9 ;  /* 0x000000011616c824 */ /* 0x000fe200078e0a09 */
[----:B------:R-:W-:Y:S01]  /*3610*/  STL [R1+0x748], R6 ;  /* 0x0007480601007387 */ /* 0x000fe20000100800 */
[----:B------:R-:W-:Y:S01]  /*3620*/  IABS R12, R12 ;  /* 0x0000000c000c7213 */ /* 0x000fe20000000000 */
[----:B------:R-:W-:Y:S01]  /*3630*/  IMAD.HI.U32 R14, R29, R16, RZ ;  /* 0x000000101d0e7227 */ /* 0x000fe200078e00ff */
[----:B------:R-:W-:Y:S01]  /*3640*/  IABS R13, R10 ;  /* 0x0000000a000d7213 */ /* 0x000fe20000000000 */
[----:B------:R0:W-:Y:S01]  /*3650*/  STL [R1+0x74c], R5 ;  /* 0x00074c0501007387 */ /* 0x0001e20000100800 */
[----:B------:R-:W-:Y:S01]  /*3660*/  ISETP.GT.U32.AND P4, PT, R9, R22, PT ;  /* 0x000000160900720c */ /* 0x000fe20003f84070 */
[----:B------:R-:W-:-:S04]  /*3670*/  IMAD.HI.U32 R11, R29, R12, RZ ;  /* 0x0000000c1d0b7227 */ /* 0x000fc800078e00ff */
[----:B------:R-:W-:Y:S02]  /*3680*/  @!P0 IMAD.IADD R21, R21, 0x1, -R9 ;  /* 0x0000000115158824 */ /* 0x000fe400078e0a09 */
[----:B------:R-:W-:-:S03]  /*3690*/  IMAD.HI.U32 R8, R29, R13, RZ ;  /* 0x0000000d1d087227 */ /* 0x000fc600078e00ff */
[C---:B------:R-:W-:Y:S01]  /*36a0*/  ISETP.GT.U32.AND P0, PT, R9.reuse, R21, PT ;  /* 0x000000150900720c */ /* 0x040fe20003f04070 */
[----:B0-----:R-:W-:Y:S02]  /*36b0*/  IMAD.MOV.U32 R5, RZ, RZ, R4 ;  /* 0x000000ffff057224 */ /* 0x001fe400078e0004 */
[----:B------:R-:W-:Y:S02]  /*36c0*/  IMAD.MOV R11, RZ, RZ, -R11 ;  /* 0x000000ffff0b7224 */ /* 0x000fe400078e0a0b */
[----:B------:R-:W-:Y:S01]  /*36d0*/  @!P6 IMAD.MOV R5, RZ, RZ, -R5 ;  /* 0x000000ffff05e224 */ /* 0x000fe200078e0a05 */
[C---:B------:R-:W-:Y:S01]  /*36e0*/  ISETP.GT.U32.AND P6, PT, R9.reuse, R2, PT ;  /* 0x000000020900720c */ /* 0x040fe20003fc4070 */
[----:B------:R-:W-:Y:S02]  /*36f0*/  IMAD.MOV R8, RZ, RZ, -R8 ;  /* 0x000000ffff087224 */ /* 0x000fe400078e0a08 */
[C---:B------:R-:W-:Y:S01]  /*3700*/  IMAD R12, R9.reuse, R11, R12 ;  /* 0x0000000b090c7224 */ /* 0x040fe200078e020c */
[----:B------:R0:W-:Y:S01]  /*3710*/  STL [R1+0x744], R5 ;  /* 0x0007440501007387 */ /* 0x0001e20000100800 */
[C---:B------:R-:W-:Y:S01]  /*3720*/  IMAD R13, R9.reuse, R8, R13 ;  /* 0x00000008090d7224 */ /* 0x040fe200078e020d */
[----:B------:R-:W-:Y:S01]  /*3730*/  IADD3 R11, R0, 0x1c9, RZ ;  /* 0x000001c9000b7810 */ /* 0x000fe20007ffe0ff */
[--C-:B------:R-:W-:Y:S01]  /*3740*/  @!P4 IMAD.IADD R22, R22, 0x1, -R9.reuse ;  /* 0x000000011616c824 */ /* 0x100fe200078e0a09 */
[----:B------:R-:W-:Y:S01]  /*3750*/  ISETP.GT.U32.AND P4, PT, R9, R12, PT ;  /* 0x0000000c0900720c */ /* 0x000fe20003f84070 */
[--C-:B------:R-:W-:Y:S01]  /*3760*/  @!P0 IMAD.IADD R21, R21, 0x1, -R9.reuse ;  /* 0x0000000115158824 */ /* 0x100fe200078e0a09 */
[----:B------:R-:W-:Y:S01]  /*3770*/  ISETP.GE.AND P0, PT, R10, RZ, PT ;  /* 0x000000ff0a00720c */ /* 0x000fe20003f06270 */
[----:B------:R-:W-:Y:S01]  /*3780*/  IMAD.MOV R4, RZ, RZ, -R14 ;  /* 0x000000ffff047224 */ /* 0x000fe200078e0a0e */
[----:B------:R-:W-:Y:S01]  /*3790*/  IADD3 R10, R0, 0x1ca, RZ ;  /* 0x000001ca000a7810 */ /* 0x000fe20007ffe0ff */
[----:B------:R-:W-:Y:S01]  /*37a0*/  @!P6 IMAD.IADD R2, R2, 0x1, -R9 ;  /* 0x000000010202e824 */ /* 0x000fe200078e0a09 */
[----:B------:R-:W-:Y:S01]  /*37b0*/  ISETP.GT.U32.AND P6, PT, R9, R13, PT ;  /* 0x0000000d0900720c */ /* 0x000fe20003fc4070 */
[----:B0-----:R-:W-:Y:S01]  /*37c0*/  IMAD.MOV.U32 R5, RZ, RZ, R21 ;  /* 0x000000ffff057224 */ /* 0x001fe200078e0015 */
[----:B------:R-:W-:Y:S01]  /*37d0*/  IABS R14, R10 ;  /* 0x0000000a000e7213 */ /* 0x000fe20000000000 */
[----:B------:R-:W-:Y:S01]  /*37e0*/  IMAD.HI.U32 R3, R29, R17, RZ ;  /* 0x000000111d037227 */ /* 0x000fe200078e00ff */
[----:B------:R-:W-:-:S03]  /*37f0*/  IABS R19, R11 ;  /* 0x0000000b00137213 */ /* 0x000fc60000000000 */
[----:B------:R-:W-:Y:S01]  /*3800*/  @!P4 IMAD.IADD R12, R12, 0x1, -R9 ;  /* 0x000000010c0cc824 */ /* 0x000fe200078e0a09 */
[----:B------:R-:W-:Y:S01]  /*3810*/  ISETP.GT.U32.AND P4, PT, R9, R2, PT ;  /* 0x000000020900720c */ /* 0x000fe20003f84070 */
[----:B------:R-:W-:Y:S02]  /*3820*/  @!P2 IMAD.MOV R5, RZ, RZ, -R5 ;  /* 0x000000ffff05a224 */ /* 0x000fe400078e0a05 */
[----:B------:R-:W-:Y:S01]  /*3830*/  IMAD.HI.U32 R23, R29, R14, RZ ;  /* 0x0000000e1d177227 */ /* 0x000fe200078e00ff */
[----:B------:R-:W-:Y:S02]  /*3840*/  ISETP.GT.U32.AND P2, PT, R9, R12, PT ;  /* 0x0000000c0900720c */ /* 0x000fe40003f44070 */
[----:B------:R0:W-:Y:S01]  /*3850*/  STL [R1+0x730], R5 ;  /* 0x0007300501007387 */ /* 0x0001e20000100800 */
[----:B------:R-:W-:Y:S02]  /*3860*/  @!P6 IMAD.IADD R13, R13, 0x1, -R9 ;  /* 0x000000010d0de824 */ /* 0x000fe400078e0a09 */
[----:B------:R-:W-:-:S02]  /*3870*/  IMAD.MOV R3, RZ, RZ, -R3 ;  /* 0x000000ffff037224 */ /* 0x000fc400078e0a03 */
[----:B------:R-:W-:Y:S01]  /*3880*/  IMAD.HI.U32 R21, R29, R19, RZ ;  /* 0x000000131d157227 */ /* 0x000fe200078e00ff */
[----:B------:R-:W-:-:S03]  /*3890*/  ISETP.GT.U32.AND P6, PT, R9, R13, PT ;  /* 0x0000000d0900720c */ /* 0x000fc60003fc4070 */
[C---:B------:R-:W-:Y:S01]  /*38a0*/  IMAD R16, R9.reuse, R4, R16 ;  /* 0x0000000409107224 */ /* 0x040fe200078e0210 */
[C---:B------:R-:W-:Y:S01]  /*38b0*/  IADD3 R4, R0.reuse, 0x1c7, RZ ;  /* 0x000001c700047810 */ /* 0x040fe20007ffe0ff */
[----:B0-----:R-:W-:Y:S02]  /*38c0*/  IMAD.MOV.U32 R5, RZ, RZ, R22 ;  /* 0x000000ffff057224 */ /* 0x001fe400078e0016 */
[----:B------:R-:W-:Y:S01]  /*38d0*/  IMAD.MOV R23, RZ, RZ, -R23 ;  /* 0x000000ffff177224 */ /* 0x000fe200078e0a17 */
[----:B------:R-:W-:Y:S01]  /*38e0*/  IABS R8, R4 ;  /* 0x0000000400087213 */ /* 0x000fe20000000000 */
[C---:B------:R-:W-:Y:S01]  /*38f0*/  IMAD R17, R9.reuse, R3, R17 ;  /* 0x0000000309117224 */ /* 0x040fe200078e0211 */
[----:B------:R-:W-:Y:S01]  /*3900*/  IADD3 R3, R0, 0x1c8, RZ ;  /* 0x000001c800037810 */ /* 0x000fe20007ffe0ff */
[----:B------:R-:W-:Y:S02]  /*3910*/  IMAD.MOV R21, RZ, RZ, -R21 ;  /* 0x000000ffff157224 */ /* 0x000fe400078e0a15 */
[----:B------:R-:W-:Y:S01]  /*3920*/  @!P1 IMAD.MOV R5, RZ, RZ, -R5 ;  /* 0x000000ffff059224 */ /* 0x000fe200078e0a05 */
[C---:B------:R-:W-:Y:S01]  /*3930*/  ISETP.GT.U32.AND P1, PT, R9.reuse, R16, PT ;  /* 0x000000100900720c */ /* 0x040fe20003f24070 */
[C---:B------:R-:W-:Y:S01]  /*3940*/  IMAD R14, R9.reuse, R23, R14 ;  /* 0x00000017090e7224 */ /* 0x040fe200078e020e */
[----:B------:R-:W-:Y:S01]  /*3950*/  IABS R20, R3 ;  /* 0x0000000300147213 */ /* 0x000fe20000000000 */
[----:B------:R-:W-:Y:S01]  /*3960*/  @!P4 IMAD.IADD R2, R2, 0x1, -R9 ;  /* 0x000000010202c824 */ /* 0x000fe200078e0a09 */
[C---:B------:R-:W-:Y:S01]  /*3970*/  ISETP.GT.U32.AND P4, PT, R9.reuse, R17, PT ;  /* 0x000000110900720c */ /* 0x040fe20003f84070 */
[C---:B------:R-:W-:Y:S01]  /*3980*/  IMAD R19, R9.reuse, R21, R19 ;  /* 0x0000001509137224 */ /* 0x040fe200078e0213 */
[----:B------:R0:W-:Y:S01]  /*3990*/  STL [R1+0x72c], R5 ;  /* 0x00072c0501007387 */ /* 0x0001e20000100800 */
[--C-:B------:R-:W-:Y:S01]  /*39a0*/  @!P2 IMAD.IADD R12, R12, 0x1, -R9.reuse ;  /* 0x000000010c0ca824 */ /* 0x100fe200078e0a09 */
[----:B------:R-:W-:Y:S01]  /*39b0*/  ISETP.GT.U32.AND P2, PT, R9, R14, PT ;  /* 0x0000000e0900720c */ /* 0x000fe20003f44070 */
[--C-:B------:R-:W-:Y:S01]  /*39c0*/  @!P6 IMAD.IADD R13, R13, 0x1, -R9.reuse ;  /* 0x000000010d0de824 */ /* 0x100fe200078e0a09 */
[----:B------:R-:W-:Y:S01]  /*39d0*/  ISETP.GT.U32.AND P6, PT, R9, R19, PT ;  /* 0x000000130900720c */ /* 0x000fe20003fc4070 */
[----:B------:R-:W-:Y:S01]  /*39e0*/  IMAD.MOV.U32 R6, RZ, RZ, R2 ;  /* 0x000000ffff067224 */ /* 0x000fe200078e0002 */
[----:B------:R-:W-:Y:S01]  /*39f0*/  IADD3 R21, R0, 0x1be, RZ ;  /* 0x000001be00157810 */ /* 0x000fe20007ffe0ff */
[----:B------:R-:W-:Y:S01]  /*3a00*/  @!P1 IMAD.IADD R16, R16, 0x1, -R9 ;  /* 0x0000000110109824 */ /* 0x000fe200078e0a09 */
[----:B------:R-:W-:Y:S01]  /*3a10*/  ISETP.GE.AND P1, PT, R18, RZ, PT ;  /* 0x000000ff1200720c */ /* 0x000fe20003f26270 */
[----:B------:R-:W-:Y:S01]  /*3a20*/  IMAD.HI.U32 R22, R29, R20, RZ ;  /* 0x000000141d167227 */ /* 0x000fe200078e00ff */
[----:B------:R-:W-:-:S03]  /*3a30*/  IADD3 R18, R0, 0x1c6, RZ ;  /* 0x000001c600127810 */ /* 0x000fc60007ffe0ff */
[----:B0-----:R-:W-:Y:S01]  /*3a40*/  IMAD.MOV.U32 R5, RZ, RZ, R12 ;  /* 0x000000ffff057224 */ /* 0x001fe200078e000c */
[----:B------:R-:W-:Y:S01]  /*3a50*/  IABS R12, R18 ;  /* 0x00000012000c7213 */ /* 0x000fe20000000000 */
[----:B------:R-:W-:Y:S02]  /*3a60*/  @!P5 IMAD.MOV R6, RZ, RZ, -R6 ;  /* 0x000000ffff06d224 */ /* 0x000fe400078e0a06 */
[----:B------:R-:W-:Y:S01]  /*3a70*/  @!P4 IMAD.IADD R17, R17, 0x1, -R9 ;  /* 0x000000011111c824 */ /* 0x000fe200078e0a09 */
[----:B------:R-:W-:Y:S01]  /*3a80*/  ISETP.GE.AND P4, PT, R15, RZ, PT ;  /* 0x000000ff0f00720c */ /* 0x000fe20003f86270 */
[----:B------:R-:W-:Y:S01]  /*3a90*/  @!P3 IMAD.MOV R5, RZ, RZ, -R5 ;  /* 0x000000ffff05b224 */ /* 0x000fe200078e0a05 */
[----:B------:R-:W-:Y:S01]  /*3aa0*/  STL [R1+0x724], R6 ;  /* 0x0007240601007387 */ /* 0x000fe20000100800 */
[--C-:B------:R-:W-:Y:S01]  /*3ab0*/  @!P2 IMAD.IADD R14, R14, 0x1, -R9.reuse ;  /* 0x000000010e0ea824 */ /* 0x100fe200078e0a09 */
[----:B------:R-:W-:Y:S01]  /*3ac0*/  ISETP.GT.U32.AND P2, PT, R9, R16, PT ;  /* 0x000000100900720c */ /* 0x000fe20003f44070 */
[----:B------:R-:W-:Y:S01]  /*3ad0*/  IMAD.MOV R22, RZ, RZ, -R22 ;  /* 0x000000ffff167224 */ /* 0x000fe200078e0a16 */
[----:B------:R0:W-:Y:S01]  /*3ae0*/  STL [R1+0x720], R5 ;  /* 0x0007200501007387 */ /* 0x0001e20000100800 */
[----:B------:R-:W-:Y:S01]  /*3af0*/  @!P6 IMAD.IADD R19, R19, 0x1, -R9 ;  /* 0x000000011313e824 */ /* 0x000fe200078e0a09 */
[----:B------:R-:W-:Y:S01]  /*3b00*/  ISETP.GT.U32.AND P6, PT, R9, R17, PT ;  /* 0x000000110900720c */ /* 0x000fe20003fc4070 */
[----:B------:R-:W-:Y:S01]  /*3b10*/  IMAD.HI.U32 R23, R29, R8, RZ ;  /* 0x000000081d177227 */ /* 0x000fe200078e00ff */
[----:B------:R-:W-:-:S02]  /*3b20*/  ISETP.GT.U32.AND P5, PT, R9, R14, PT ;  /* 0x0000000e0900720c */ /* 0x000fc40003fa4070 */
[C---:B------:R-:W-:Y:S01]  /*3b30*/  ISETP.GT.U32.AND P3, PT, R9.reuse, R19, PT ;  /* 0x000000130900720c */ /* 0x040fe20003f64070 */
[C---:B------:R-:W-:Y:S01]  /*3b40*/  IMAD R20, R9.reuse, R22, R20 ;  /* 0x0000001609147224 */ /* 0x040fe200078e0214 */
[----:B------:R-:W-:Y:S01]  /*3b50*/  IADD3 R15, R0, 0x1c5, RZ ;  /* 0x000001c5000f7810 */ /* 0x000fe20007ffe0ff */
[----:B------:R-:W-:Y:S02]  /*3b60*/  IMAD.MOV R23, RZ, RZ, -R23 ;  /* 0x000000ffff177224 */ /* 0x000fe400078e0a17 */
[----:B0-----:R-:W-:Y:S01]  /*3b70*/  IMAD.MOV.U32 R5, RZ, RZ, R13 ;  /* 0x000000ffff057224 */ /* 0x001fe200078e000d */
[----:B------:R-:W-:Y:S01]  /*3b80*/  IABS R2, R15 ;  /* 0x0000000f00027213 */ /* 0x000fe20000000000 */
[C---:B------:R-:W-:Y:S02]  /*3b90*/  IMAD R8, R9.reuse, R23, R8 ;  /* 0x0000001709087224 */ /* 0x040fe400078e0208 */
[----:B------:R-:W-:Y:S01]  /*3ba0*/  @!P0 IMAD.MOV R5, RZ, RZ, -R5 ;  /* 0x000000ffff058224 */ /* 0x000fe200078e0a05 */
[----:B------:R-:W-:Y:S01]  /*3bb0*/  ISETP.GT.U32.AND P0, PT, R9, R20, PT ;  /* 0x000000140900720c */ /* 0x000fe20003f04070 */
[--C-:B------:R-:W-:Y:S01]  /*3bc0*/  @!P2 IMAD.IADD R16, R16, 0x1, -R9.reuse ;  /* 0x000000011010a824 */ /* 0x100fe200078e0a09 */
[----:B------:R-:W-:Y:S01]  /*3bd0*/  ISETP.GE.AND P2, PT, R10, RZ, PT ;  /* 0x000000ff0a00720c */ /* 0x000fe20003f46270 */
[----:B------:R-:W-:Y:S01]  /*3be0*/  IMAD.MOV.U32 R10, RZ, RZ, R12 ;  /* 0x000000ffff0a7224 */ /* 0x000fe200078e000c */
[----:B------:R0:W-:Y:S01]  /*3bf0*/  STL [R1+0x71c], R5 ;  /* 0x00071c0501007387 */ /* 0x0001e20000100800 */
[--C-:B------:R-:W-:Y:S01]  /*3c00*/  @!P6 IMAD.IADD R17, R17, 0x1, -R9.reuse ;  /* 0x000000011111e824 */ /* 0x100fe200078e0a09 */
[----:B------:R-:W-:Y:S01]  /*3c10*/  ISETP.GT.U32.AND P6, PT, R9, R8, PT ;  /* 0x000000080900720c */ /* 0x000fe20003fc4070 */
[----:B------:R-:W-:Y:S01]  /*3c20*/  @!P5 IMAD.IADD R14, R14, 0x1, -R9 ;  /* 0x000000010e0ed824 */ /* 0x000fe200078e0a09 */
[----:B------:R-:W-:Y:S01]  /*3c30*/  ISETP.GE.AND P5, PT, R11, RZ, PT ;  /* 0x000000ff0b00720c */ /* 0x000fe20003fa6270 */
[----:B------:R-:W-:-:S04]  /*3c40*/  IMAD.HI.U32 R11, R29, R10, RZ ;  /* 0x0000000a1d0b7227 */ /* 0x000fc800078e00ff */
[--C-:B------:R-:W-:Y:S01]  /*3c50*/  @!P3 IMAD.IADD R19, R19, 0x1, -R9.reuse ;  /* 0x000000011313b824 */ /* 0x100fe200078e0a09 */
[----:B------:R-:W-:Y:S01]  /*3c60*/  ISETP.GE.AND P3, PT, R3, RZ, PT ;  /* 0x000000ff0300720c */ /* 0x000fe20003f66270 */
[----:B------:R-:W-:Y:S01]  /*3c70*/  @!P0 IMAD.IADD R20, R20, 0x1, -R9 ;  /* 0x0000000114148824 */ /* 0x000fe200078e0a09 */
[----:B------:R-:W-:Y:S01]  /*3c80*/  ISETP.GE.AND P0, PT, R4, RZ, PT ;  /* 0x000000ff0400720c */ /* 0x000fe20003f06270 */
[----:B------:R-:W-:Y:S02]  /*3c90*/  IMAD.MOV.U32 R6, RZ, RZ, R16 ;  /* 0x000000ffff067224 */ /* 0x000fe400078e0010 */
[----:B------:R-:W-:-:S04]  /*3ca0*/  IMAD.HI.U32 R3, R29, R2, RZ ;  /* 0x000000021d037227 */ /* 0x000fc800078e00ff */
[----:B------:R-:W-:Y:S02]  /*3cb0*/  IMAD.MOV R11, RZ, RZ, -R11 ;  /* 0x000000ffff0b7224 */ /* 0x000fe400078e0a0b */
[----:B------:R-:W-:Y:S01]  /*3cc0*/  @!P1 IMAD.MOV R6, RZ, RZ, -R6 ;  /* 0x000000ffff069224 */ /* 0x000fe200078e0a06 */
[C---:B------:R-:W-:Y:S01]  /*3cd0*/  ISETP.GT.U32.AND P1, PT, R9.reuse, R20, PT ;  /* 0x000000140900720c */ /* 0x040fe20003f24070 */
[----:B------:R-:W-:Y:S02]  /*3ce0*/  IMAD.MOV R3, RZ, RZ, -R3 ;  /* 0x000000ffff037224 */ /* 0x000fe400078e0a03 */
[----:B------:R-:W-:Y:S01]  /*3cf0*/  IMAD R11, R9, R11, R10 ;  /* 0x0000000b090b7224 */ /* 0x000fe200078e020a */
[----:B------:R-:W-:Y:S01]  /*3d00*/  STL [R1+0x718], R6 ;  /* 0x0007180601007387 */ /* 0x000fe20000100800 */
[----:B------:R-:W-:Y:S01]  /*3d10*/  IMAD.MOV.U32 R4, RZ, RZ, R14 ;  /* 0x000000ffff047224 */ /* 0x000fe200078e000e */
[----:B------:R-:W-:Y:S01]  /*3d20*/  IADD3 R14, R0, 0x1c0, RZ ;  /* 0x000001c0000e7810 */ /* 0x000fe20007ffe0ff */
[----:B0-----:R-:W-:-:S02]  /*3d30*/  IMAD.MOV.U32 R5, RZ, RZ, R17 ;  /* 0x000000ffff057224 */ /* 0x001fc400078e0011 */
[----:B------:R-:W-:Y:S01]  /*3d40*/  @!P6 IMAD.IADD R8, R8, 0x1, -R9 ;  /* 0x000000010808e824 */ /* 0x000fe200078e0a09 */
[----:B------:R-:W-:Y:S01]  /*3d50*/  ISETP.GE.AND P6, PT, R18, RZ, PT ;  /* 0x000000ff1200720c */ /* 0x000fe20003fc6270 */
[C---:B------:R-:W-:Y:S01]  /*3d60*/  IMAD R3, R9.reuse, R3, R2 ;  /* 0x0000000309037224 */ /* 0x040fe200078e0202 */
[C---:B------:R-:W-:Y:S01]  /*3d70*/  IADD3 R2, R0.reuse, 0x1c3, RZ ;  /* 0x000001c300027810 */ /* 0x040fe20007ffe0ff */
[----:B------:R-:W-:Y:S01]  /*3d80*/  IMAD.MOV.U32 R10, RZ, RZ, R19 ;  /* 0x000000ffff0a7224 */ /* 0x000fe200078e0013 */
[----:B------:R-:W-:Y:S01]  /*3d90*/  IADD3 R18, R0, 0x1bd, RZ ;  /* 0x000001bd00127810 */ /* 0x000fe20007ffe0ff */
[----:B------:R-:W-:Y:S01]  /*3da0*/  @!P2 IMAD.MOV R4, RZ, RZ, -R4 ;  /* 0x000000ffff04a224 */ /* 0x000fe200078e0a04 */
[C---:B------:R-:W-:Y:S01]  /*3db0*/  ISETP.GT.U32.AND P2, PT, R9.reuse, R11, PT ;  /* 0x0000000b0900720c */ /* 0x040fe20003f44070 */
[----:B------:R-:W-:Y:S01]  /*3dc0*/  @!P4 IMAD.MOV R5, RZ, RZ, -R5 ;  /* 0x000000ffff05c224 */ /* 0x000fe200078e0a05 */
[C---:B------:R-:W-:Y:S01]  /*3dd0*/  ISETP.GT.U32.AND P4, PT, R9.reuse, R8, PT ;  /* 0x000000080900720c */ /* 0x040fe20003f84070 */
[----:B------:R-:W-:Y:S01]  /*3de0*/  @!P5 IMAD.MOV R10, RZ, RZ, -R10 ;  /* 0x000000ffff0ad224 */ /* 0x000fe200078e0a0a */
[----:B------:R-:W-:Y:S01]  /*3df0*/  ISETP.GT.U32.AND P5, PT, R9, R3, PT ;  /* 0x000000030900720c */ /* 0x000fe20003fa4070 */
[----:B------:R-:W-:Y:S01]  /*3e00*/  @!P1 IMAD.IADD R20, R20, 0x1, -R9 ;  /* 0x0000000114149824 */ /* 0x000fe200078e0a09 */
[----:B------:R0:W-:Y:S01]  /*3e10*/  STL [R1+0x714], R5 ;  /* 0x0007140501007387 */ /* 0x0001e20000100800 */
[----:B------:R-:W-:-:S02]  /*3e20*/  IABS R12, R2 ;  /* 0x00000002000c7213 */ /* 0x000fc40000000000 */
[----:B------:R-:W-:Y:S01]  /*3e30*/  ISETP.GE.AND P1, PT, R15, RZ, PT ;  /* 0x000000ff0f00720c */ /* 0x000fe20003f26270 */
[----:B------:R1:W-:Y:S01]  /*3e40*/  STL [R1+0x6f8], R4 ;  /* 0x0006f80401007387 */ /* 0x0003e20000100800 */
[----:B------:R-:W-:Y:S02]  /*3e50*/  IADD3 R15, R0, 0x1c2, RZ ;  /* 0x000001c2000f7810 */ /* 0x000fe40007ffe0ff */
[--C-:B------:R-:W-:Y:S01]  /*3e60*/  @!P2 IMAD.IADD R11, R11, 0x1, -R9.reuse ;  /* 0x000000010b0ba824 */ /* 0x100fe200078e0a09 */
[----:B------:R-:W-:Y:S01]  /*3e70*/  STL [R1+0x1bc0], R10 ;  /* 0x001bc00a01007387 */ /* 0x000fe20000100800 */
[--C-:B------:R-:W-:Y:S01]  /*3e80*/  @!P4 IMAD.IADD R8, R8, 0x1, -R9.reuse ;  /* 0x000000010808c824 */ /* 0x100fe200078e0a09 */
[----:B------:R-:W-:Y:S01]  /*3e90*/  ISETP.GE.AND P2, PT, R2, RZ, PT ;  /* 0x000000ff0200720c */ /* 0x000fe20003f46270 */
[----:B0-----:R-:W-:Y:S01]  /*3ea0*/  IMAD.MOV.U32 R5, RZ, RZ, R20 ;  /* 0x000000ffff057224 */ /* 0x001fe200078e0014 */
[----:B------:R-:W-:Y:S01]  /*3eb0*/  IABS R17, R18 ;  /* 0x0000001200117213 */ /* 0x000fe20000000000 */
[----:B------:R-:W-:Y:S01]  /*3ec0*/  @!P5 IMAD.IADD R3, R3, 0x1, -R9 ;  /* 0x000000010303d824 */ /* 0x000fe200078e0a09 */
[----:B-1----:R-:W-:Y:S01]  /*3ed0*/  IADD3 R4, R0, 0x1c4, RZ ;  /* 0x000001c400047810 */ /* 0x002fe20007ffe0ff */
[----:B------:R-:W-:Y:S01]  /*3ee0*/  @!P3 IMAD.MOV R5, RZ, RZ, -R5 ;  /* 0x000000ffff05b224 */ /* 0x000fe200078e0a05 */
[----:B------:R-:W-:-:S02]  /*3ef0*/  ISETP.GT.U32.AND P5, PT, R9, R11, PT ;  /* 0x0000000b0900720c */ /* 0x000fc40003fa4070 */
[----:B------:R-:W-:Y:S02]  /*3f00*/  IABS R16, R4 ;  /* 0x0000000400107213 */ /* 0x000fe40000000000 */
[----:B------:R-:W-:Y:S01]  /*3f10*/  ISETP.GE.AND P4, PT, R4, RZ, PT ;  /* 0x000000ff0400720c */ /* 0x000fe20003f86270 */
[----:B------:R-:W-:Y:S01]  /*3f20*/  IMAD.MOV.U32 R4, RZ, RZ, R12 ;  /* 0x000000ffff047224 */ /* 0x000fe200078e000c */
[----:B------:R0:W-:Y:S01]  /*3f30*/  STL [R1+0x6fc], R5 ;  /* 0x0006fc0501007387 */ /* 0x0001e20000100800 */
[----:B------:R-:W-:Y:S01]  /*3f40*/  IMAD.HI.U32 R12, R29, R16, RZ ;  /* 0x000000101d0c7227 */ /* 0x000fe200078e00ff */
[----:B------:R-:W-:-:S03]  /*3f50*/  ISETP.GT.U32.AND P3, PT, R9, R3, PT ;  /* 0x000000030900720c */ /* 0x000fc60003f64070 */
[----:B------:R-:W-:-:S04]  /*3f60*/  IMAD.HI.U32 R2, R29, R4, RZ ;  /* 0x000000041d027227 */ /* 0x000fc800078e00ff */
[----:B------:R-:W-:Y:S02]  /*3f70*/  @!P5 IMAD.IADD R11, R11, 0x1, -R9 ;  /* 0x000000010b0bd824 */ /* 0x000fe400078e0a09 */
[----:B0-----:R-:W-:Y:S02]  /*3f80*/  IMAD.MOV.U32 R5, RZ, RZ, R8 ;  /* 0x000000ffff057224 */ /* 0x001fe400078e0008 */
[----:B------:R-:W-:Y:S01]  /*3f90*/  IMAD.MOV R8, RZ, RZ, -R12 ;  /* 0x000000ffff087224 */ /* 0x000fe200078e0a0c */
[C---:B------:R-:W-:Y:S01]  /*3fa0*/  IADD3 R12, R0.reuse, 0x1c1, RZ ;  /* 0x000001c1000c7810 */ /* 0x040fe20007ffe0ff */
[----:B------:R-:W-:Y:S02]  /*3fb0*/  IMAD.MOV R2, RZ, RZ, -R2 ;  /* 0x000000ffff027224 */ /* 0x000fe400078e0a02 */
[C---:B------:R-:W-:Y:S02]  /*3fc0*/  IMAD R16, R9.reuse, R8, R16 ;  /* 0x0000000809107224 */ /* 0x040fe400078e0210 */
[C---:B------:R-:W-:Y:S01]  /*3fd0*/  IMAD R4, R9.reuse, R2, R4 ;  /* 0x0000000209047224 */ /* 0x040fe200078e0204 */
[----:B------:R-:W-:Y:S01]  /*3fe0*/  IADD3 R2, R0, 0x1bf, RZ ;  /* 0x000001bf00027810 */ /* 0x000fe20007ffe0ff */
[----:B------:R-:W-:Y:S01]  /*3ff0*/  IMAD.MOV.U32 R6, RZ, RZ, R11 ;  /* 0x000000ffff067224 */ /* 0x000fe200078e000b */
[----:B------:R-:W-:Y:S01]  /*4000*/  ISETP.GT.U32.AND P5, PT, R9, R16, PT ;  /* 0x000000100900720c */ /* 0x000fe20003fa4070 */
[----:B------:R-:W-:Y:S01]  /*4010*/  @!P0 IMAD.MOV R5, RZ, RZ, -R5 ;  /* 0x000000ffff058224 */ /* 0x000fe200078e0a05 */
[----:B------:R-:W-:Y:S01]  /*4020*/  ISETP.GE.AND P0, PT, R15, RZ, PT ;  /* 0x000000ff0f00720c */ /* 0x000fe20003f06270 */
[----:B------:R-:W-:Y:S01]  /*4030*/  @!P6 IMAD.MOV R6, RZ, RZ, -R6 ;  /* 0x000000ffff06e224 */ /* 0x000fe200078e0a06 */
[----:B------:R-:W-:Y:S01]  /*4040*/  ISETP.GT.U32.AND P6, PT, R9, R4, PT ;  /* 0x000000040900720c */ /* 0x000fe20003fc4070 */
[----:B------:R-:W-:Y:S01]  /*4050*/  @!P3 IMAD.IADD R3, R3, 0x1, -R9 ;  /* 0x000000010303b824 */ /* 0x000fe200078e0a09 */
[----:B------:R-:W-:Y:S01]  /*4060*/  IABS R15, R15 ;  /* 0x0000000f000f7213 */ /* 0x000fe20000000000 */
[----:B------:R0:W-:Y:S01]  /*4070*/  STL [R1+0x700], R5 ;  /* 0x0007000501007387 */ /* 0x0001e20000100800 */
[----:B------:R-:W-:-:S02]  /*4080*/  ISETP.GE.AND P3, PT, R12, RZ, PT ;  /* 0x000000ff0c00720c */ /* 0x000fc40003f66270 */
[----:B------:R-:W-:Y:S01]  /*4090*/  IABS R12, R12 ;  /* 0x0000000c000c7213 */ /* 0x000fe20000000000 */
[----:B------:R-:W-:Y:S01]  /*40a0*/  IMAD.HI.U32 R8, R29, R15, RZ ;  /* 0x0000000f1d087227 */ /* 0x000fe200078e00ff */
[----:B------:R-:W-:Y:S01]  /*40b0*/  IABS R13, R2 ;  /* 0x00000002000d7213 */ /* 0x000fe20000000000 */
[----:B------:R-:W-:Y:S02]  /*40c0*/  STL [R1+0x704], R6 ;  /* 0x0007040601007387 */ /* 0x000fe40000100800 */
[----:B------:R-:W-:Y:S02]  /*40d0*/  @!P5 IMAD.IADD R16, R16, 0x1, -R9 ;  /* 0x000000011010d824 */ /* 0x000fe400078e0a09 */
[----:B0-----:R-:W-:Y:S02]  /*40e0*/  IMAD.MOV.U32 R5, RZ, RZ, R3 ;  /* 0x000000ffff057224 */ /* 0x001fe400078e0003 */
[----:B------:R-:W-:Y:S01]  /*40f0*/  IMAD.MOV R8, RZ, RZ, -R8 ;  /* 0x000000ffff087224 */ /* 0x000fe200078e0a08 */
[C---:B------:R-:W-:Y:S01]  /*4100*/  ISETP.GT.U32.AND P5, PT, R9.reuse, R16, PT ;  /* 0x000000100900720c */ /* 0x040fe20003fa4070 */
[----:B------:R-:W-:Y:S01]  /*4110*/  @!P1 IMAD.MOV R5, RZ, RZ, -R5 ;  /* 0x000000ffff059224 */ /* 0x000fe200078e0a05 */
[----:B------:R-:W-:Y:S01]  /*4120*/  ISETP.GE.AND P1, PT, R14, RZ, PT ;  /* 0x000000ff0e00720c */ /* 0x000fe20003f26270 */
[----:B------:R-:W-:Y:S01]  /*4130*/  @!P6 IMAD.IADD R4, R4, 0x1, -R9 ;  /* 0x000000010404e824 */ /* 0x000fe200078e0a09 */
[----:B------:R-:W-:Y:S01]  /*4140*/  IABS R14, R14 ;  /* 0x0000000e000e7213 */ /* 0x000fe20000000000 */
[----:B------:R-:W-:Y:S01]  /*4150*/  IMAD R15, R9, R8, R15 ;  /* 0x00000008090f7224 */ /* 0x000fe200078e020f */
[----:B------:R0:W-:Y:S01]  /*4160*/  STL [R1+0x710], R5 ;  /* 0x0007100501007387 */ /* 0x0001e20000100800 */
[----:B------:R-:W-:Y:S01]  /*4170*/  IMAD.HI.U32 R3, R29, R12, RZ ;  /* 0x0000000c1d037227 */ /* 0x000fe200078e00ff */
[----:B------:R-:W-:-:S03]  /*4180*/  ISETP.GT.U32.AND P6, PT, R9, R4, PT ;  /* 0x000000040900720c */ /* 0x000fc60003fc4070 */
[----:B------:R-:W-:-:S04]  /*4190*/  IMAD.HI.U32 R8, R29, R14, RZ ;  /* 0x0000000e1d087227 */ /* 0x000fc800078e00ff */
[----:B------:R-:W-:Y:S01]  /*41a0*/  @!P5 IMAD.IADD R16, R16, 0x1, -R9 ;  /* 0x000000011010d824 */ /* 0x000fe200078e0a09 */
[----:B------:R-:W-:Y:S01]  /*41b0*/  ISETP.GT.U32.AND P5, PT, R9, R15, PT ;  /* 0x0000000f0900720c */ /* 0x000fe20003fa4070 */
[----:B------:R-:W-:-:S04]  /*41c0*/  IMAD.HI.U32 R11, R29, R13, RZ ;  /* 0x0000000d1d0b7227 */ /* 0x000fc800078e00ff */
[----:B------:R-:W-:Y:S02]  /*41d0*/  IMAD.MOV R8, RZ, RZ, -R8 ;  /* 0x000000ffff087224 */ /* 0x000fe400078e0a08 */
[----:B------:R-:W-:Y:S02]  /*41e0*/  IMAD.MOV R3, RZ, RZ, -R3 ;  /* 0x000000ffff037224 */ /* 0x000fe400078e0a03 */
[----:B------:R-:W-:Y:S02]  /*41f0*/  IMAD.MOV R11, RZ, RZ, -R11 ;  /* 0x000000ffff0b7224 */ /* 0x000fe400078e0a0b */
[C---:B------:R-:W-:Y:S02]  /*4200*/  IMAD R14, R9.reuse, R8, R14 ;  /* 0x00000008090e7224 */ /* 0x040fe400078e020e */
[----:B------:R-:W-:Y:S01]  /*4210*/  IMAD R12, R9, R3, R12 ;  /* 0x00000003090c7224 */ /* 0x000fe200078e020c */
[----:B------:R-:W-:Y:S01]  /*4220*/  IABS R3, R21 ;  /* 0x0000001500037213 */ /* 0x000fe20000000000 */
[----:B0-----:R-:W-:-:S02]  /*4230*/  IMAD.MOV.U32 R5, RZ, RZ, R16 ;  /* 0x000000ffff057224 */ /* 0x001fc400078e0010 */
[C---:B------:R-:W-:Y:S01]  /*4240*/  IMAD R13, R9.reuse, R11, R13 ;  /* 0x0000000b090d7224 */ /* 0x040fe200078e020d */
[----:B------:R-:W-:Y:S01]  /*4250*/  IADD3 R11, R0, 0x1bc, RZ ;  /* 0x000001bc000b7810 */ /* 0x000fe20007ffe0ff */
[----:B------:R-:W-:Y:S01]  /*4260*/  @!P6 IMAD.IADD R4, R4, 0x1, -R9 ;  /* 0x000000010404e824 */ /* 0x000fe200078e0a09 */
[C---:B------:R-:W-:Y:S01]  /*4270*/  ISETP.GT.U32.AND P6, PT, R9.reuse, R14, PT ;  /* 0x0000000e0900720c */ /* 0x040fe20003fc4070 */
[----:B------:R-:W-:Y:S01]  /*4280*/  @!P4 IMAD.MOV R5, RZ, RZ, -R5 ;  /* 0x000000ffff05c224 */ /* 0x000fe200078e0a05 */
[----:B------:R-:W-:Y:S01]  /*4290*/  ISETP.GT.U32.AND P4, PT, R9, R12, PT ;  /* 0x0000000c0900720c */ /* 0x000fe20003f84070 */
[----:B------:R-:W-:Y:S01]  /*42a0*/  @!P5 IMAD.IADD R15, R15, 0x1, -R9 ;  /* 0x000000010f0fd824 */ /* 0x000fe200078e0a09 */
[----:B------:R-:W-:Y:S01]  /*42b0*/  ISETP.GT.U32.AND P5, PT, R9, R13, PT ;  /* 0x0000000d0900720c */ /* 0x000fe20003fa4070 */
[----:B------:R-:W-:Y:S01]  /*42c0*/  IMAD.HI.U32 R8, R29, R3, RZ ;  /* 0x000000031d087227 */ /* 0x000fe200078e00ff */
[----:B------:R0:W-:Y:S01]  /*42d0*/  STL [R1+0x70c], R5 ;  /* 0x00070c0501007387 */ /* 0x0001e20000100800 */
[----:B------:R-:W-:-:S02]  /*42e0*/  IABS R20, R11 ;  /* 0x0000000b00147213 */ /* 0x000fc40000000000 */
[----:B------:R-:W-:-:S03]  /*42f0*/  IMAD.MOV R8, RZ, RZ, -R8 ;  /* 0x000000ffff087224 */ /* 0x000fc600078e0a08 */
[----:B------:R-:W-:-:S04]  /*4300*/  IMAD.HI.U32 R16, R29, R20, RZ ;  /* 0x000000141d107227 */ /* 0x000fc800078e00ff */
[--C-:B------:R-:W-:Y:S02]  /*4310*/  @!P6 IMAD.IADD R14, R14, 0x1, -R9.reuse ;  /* 0x000000010e0ee824 */ /* 0x100fe400078e0a09 */
[--C-:B------:R-:W-:Y:S01]  /*4320*/  @!P4 IMAD.IADD R12, R12, 0x1, -R9.reuse ;  /* 0x000000010c0cc824 */ /* 0x100fe200078e0a09 */
[----:B------:R-:W-:Y:S01]  /*4330*/  ISETP.GT.U32.AND P4, PT, R9, R15, PT ;  /* 0x0000000f0900720c */ /* 0x000fe20003f84070 */
[----:B------:R-:W-:Y:S01]  /*4340*/  @!P5 IMAD.IADD R13, R13, 0x1, -R9 ;  /* 0x000000010d0dd824 */ /* 0x000fe200078e0a09 */
[C---:B------:R-:W-:Y:S01]  /*4350*/  ISETP.GT.U32.AND P5, PT, R9.reuse, R14, PT ;  /* 0x0000000e0900720c */ /* 0x040fe20003fa4070 */
[----:B0-----:R-:W-:Y:S01]  /*4360*/  IMAD.MOV.U32 R5, RZ, RZ, R4 ;  /* 0x000000ffff057224 */ /* 0x001fe200078e0004 */
[----:B------:R-:W-:Y:S01]  /*4370*/  ISETP.GT.U32.AND P6, PT, R9, R12, PT ;  /* 0x0000000c0900720c */ /* 0x000fe20003fc4070 */
[----:B------:R-:W-:-:S04]  /*4380*/  IMAD.HI.U32 R4, R29, R17, RZ ;  /* 0x000000111d047227 */ /* 0x000fc800078e00ff */
[----:B------:R-:W-:Y:S02]  /*4390*/  IMAD.MOV R4, RZ, RZ, -R4 ;  /* 0x000000ffff047224 */ /* 0x000fe400078e0a04 */
[----:B------:R-:W-:Y:S01]  /*43a0*/  @!P2 IMAD.MOV R5, RZ, RZ, -R5 ;  /* 0x000000ffff05a224 */ /* 0x000fe200078e0a05 */
[C---:B------:R-:W-:Y:S01]  /*43b0*/  ISETP.GT.U32.AND P2, PT, R9.reuse, R13, PT ;  /* 0x0000000d0900720c */ /* 0x040fe20003f44070 */
[C---:B------:R-:W-:Y:S01]  /*43c0*/  IMAD R3, R9.reuse, R8, R3 ;  /* 0x0000000809037224 */ /* 0x040fe200078e0203 */
[C---:B------:R-:W-:Y:S01]  /*43d0*/  IADD3 R8, R0.reuse, 0x1bb, RZ ;  /* 0x000001bb00087810 */ /* 0x040fe20007ffe0ff */
[----:B------:R-:W-:Y:S01]  /*43e0*/  IMAD R17, R9, R4, R17 ;  /* 0x0000000409117224 */ /* 0x000fe200078e0211 */
[----:B------:R-:W-:Y:S01]  /*43f0*/  IADD3 R4, R0, 0x1ba, RZ ;  /* 0x000001ba00047810 */ /* 0x000fe20007ffe0ff */
[--C-:B------:R-:W-:Y:S01]  /*4400*/  @!P4 IMAD.IADD R15, R15, 0x1, -R9.reuse ;  /* 0x000000010f0fc824 */ /* 0x100fe200078e0a09 */
[C---:B------:R-:W-:Y:S01]  /*4410*/  ISETP.GT.U32.AND P4, PT, R9.reuse, R3, PT ;  /* 0x000000030900720c */ /* 0x040fe20003f84070 */
[--C-:B------:R-:W-:Y:S01]  /*4420*/  @!P5 IMAD.IADD R14, R14, 0x1, -R9.reuse ;  /* 0x000000010e0ed824 */ /* 0x100fe200078e0a09 */
[----:B------:R-:W-:Y:S01]  /*4430*/  ISETP.GT.U32.AND P5, PT, R9, R17, PT ;  /* 0x000000110900720c */ /* 0x000fe20003fa4070 */
[----:B------:R-:W-:Y:S01]  /*4440*/  @!P6 IMAD.IADD R12, R12, 0x1, -R9 ;  /* 0x000000010c0ce824 */ /* 0x000fe200078e0a09 */
[----:B------:R0:W-:Y:S01]  /*4450*/  STL [R1+0x708], R5 ;  /* 0x0007080501007387 */ /* 0x0001e20000100800 */
[----:B------:R-:W-:Y:S01]  /*4460*/  IMAD.MOV.U32 R6, RZ, RZ, R15 ;  /* 0x000000ffff067224 */ /* 0x000fe200078e000f */
[----:B------:R-:W-:Y:S01]  /*4470*/  IABS R19, R8 ;  /* 0x0000000800137213 */ /* 0x000fe20000000000 */
[--C-:B------:R-:W-:Y:S01]  /*4480*/  @!P2 IMAD.IADD R13, R13, 0x1, -R9.reuse ;  /* 0x000000010d0da824 */ /* 0x100fe200078e0a09 */
[----:B------:R-:W-:Y:S01]  /*4490*/  ISETP.GE.AND P2, PT, R21, RZ, PT ;  /* 0x000000ff1500720c */ /* 0x000fe20003f46270 */
[----:B------:R-:W-:Y:S01]  /*44a0*/  IMAD.MOV R16, RZ, RZ, -R16 ;  /* 0x000000ffff107224 */ /* 0x000fe200078e0a10 */
[----:B------:R-:W-:Y:S01]  /*44b0*/  IABS R21, R4 ;  /* 0x0000000400157213 */ /* 0x000fe20000000000 */
[----:B------:R-:W-:Y:S01]  /*44c0*/  @!P0 IMAD.MOV R6, RZ, RZ, -R6 ;  /* 0x000000ffff068224 */ /* 0x000fe200078e0a06 */
[----:B------:R-:W-:Y:S01]  /*44d0*/  ISETP.GE.AND P6, PT, R2, RZ, PT ;  /* 0x000000ff0200720c */ /* 0x000fe20003fc6270 */
[--C-:B------:R-:W-:Y:S01]  /*44e0*/  @!P4 IMAD.IADD R3, R3, 0x1, -R9.reuse ;  /* 0x000000010303c824 */ /* 0x100fe200078e0a09 */
[----:B------:R-:W-:Y:S01]  /*44f0*/  ISETP.GE.AND P4, PT, R18, RZ, PT ;  /* 0x000000ff1200720c */ /* 0x000fe20003f86270 */
[----:B------:R-:W-:Y:S01]  /*4500*/  @!P5 IMAD.IADD R17, R17, 0x1, -R9 ;  /* 0x000000011111d824 */ /* 0x000fe200078e0a09 */
[----:B------:R1:W-:Y:S01]  /*4510*/  STL [R1+0x6e4], R6 ;  /* 0x0006e40601007387 */ /* 0x0003e20000100800 */
[----:B------:R-:W-:Y:S01]  /*4520*/  IMAD.MOV.U32 R18, RZ, RZ, R21 ;  /* 0x000000ffff127224 */ /* 0x000fe200078e0015 */
[C---:B------:R-:W-:Y:S01]  /*4530*/  ISETP.GT.U32.AND P0, PT, R9.reuse, R3, PT ;  /* 0x000000030900720c */ /* 0x040fe20003f04070 */
[----:B0-----:R-:W-:Y:S01]  /*4540*/  IMAD.MOV.U32 R5, RZ, RZ, R12 ;  /* 0x000000ffff057224 */ /* 0x001fe200078e000c */
[----:B------:R-:W-:Y:S01]  /*4550*/  ISETP.GT.U32.AND P5, PT, R9, R17, PT ;  /* 0x000000110900720c */ /* 0x000fe20003fa4070 */
[----:B------:R-:W-:-:S04]  /*4560*/  IMAD.HI.U32 R15, R29, R18, RZ ;  /* 0x000000121d0f7227 */ /* 0x000fc800078e00ff */
[----:B------:R-:W-:Y:S02]  /*4570*/  IMAD.MOV R12, RZ, RZ, -R15 ;  /* 0x000000ffff0c7224 */ /* 0x000fe400078e0a0f */
[C---:B------:R-:W-:Y:S02]  /*4580*/  IMAD R20, R9.reuse, R16, R20 ;  /* 0x0000001009147224 */ /* 0x040fe400078e0214 */
[----:B------:R-:W-:Y:S02]  /*4590*/  IMAD R18, R9, R12, R18 ;  /* 0x0000000c09127224 */ /* 0x000fe400078e0212 */
[----:B------:R-:W-:-:S04]  /*45a0*/  IMAD.HI.U32 R2, R29, R19, RZ ;  /* 0x000000131d027227 */ /* 0x000fc800078e00ff */
[----:B------:R-:W-:Y:S01]  /*45b0*/  @!P3 IMAD.MOV R5, RZ, RZ, -R5 ;  /* 0x000000ffff05b224 */ /* 0x000fe200078e0a05 */
[----:B------:R-:W-:Y:S01]  /*45c0*/  ISETP.GT.U32.AND P3, PT, R9, R20, PT ;  /* 0x000000140900720c */ /* 0x000fe20003f64070 */
[--C-:B------:R-:W-:Y:S01]  /*45d0*/  @!P5 IMAD.IADD R17, R17, 0x1, -R9.reuse ;  /* 0x000000011111d824 */ /* 0x100fe200078e0a09 */
[----:B------:R-:W-:Y:S01]  /*45e0*/  ISETP.GT.U32.AND P5, PT, R9, R18, PT ;  /* 0x000000120900720c */ /* 0x000fe20003fa4070 */
[----:B------:R-:W-:Y:S01]  /*45f0*/  IMAD.MOV R2, RZ, RZ, -R2 ;  /* 0x000000ffff027224 */ /* 0x000fe200078e0a02 */
[----:B------:R0:W-:Y:S01]  /*4600*/  STL [R1+0x6e8], R5 ;  /* 0x0006e80501007387 */ /* 0x0001e20000100800 */
[----:B------:R-:W-:Y:S01]  /*4610*/  @!P0 IMAD.IADD R3, R3, 0x1, -R9 ;  /* 0x0000000103038824 */ /* 0x000fe200078e0a09 */
[----:B------:R-:W-:Y:S01]  /*4620*/  ISETP.GE.AND P0, PT, R8, RZ, PT ;  /* 0x000000ff0800720c */ /* 0x000fe20003f06270 */
[----:B------:R-:W-:Y:S01]  /*4630*/  IMAD R19, R9, R2, R19 ;  /* 0x0000000209137224 */ /* 0x000fe200078e0213 */
[C---:B------:R-:W-:Y:S01]  /*4640*/  IADD3 R8, R0.reuse, 0x1b8, RZ ;  /* 0x000001b800087810 */ /* 0x040fe20007ffe0ff */
[----:B-1----:R-:W-:Y:S01]  /*4650*/  IMAD.MOV.U32 R6, RZ, RZ, R14 ;  /* 0x000000ffff067224 */ /* 0x002fe200078e000e */
[----:B------:R-:W-:-:S03]  /*4660*/  IADD3 R2, R0, 0x1b9, RZ ;  /* 0x000001b900027810 */ /* 0x000fc60007ffe0ff */
[----:B------:R-:W-:Y:S01]  /*4670*/  @!P3 IMAD.IADD R20, R20, 0x1, -R9 ;  /* 0x000000011414b824 */ /* 0x000fe200078e0a09 */
[----:B------:R-:W-:Y:S01]  /*4680*/  ISETP.GE.AND P3, PT, R4, RZ, PT ;  /* 0x000000ff0400720c */ /* 0x000fe20003f66270 */
[----:B0-----:R-:W-:Y:S01]  /*4690*/  IMAD.MOV.U32 R5, RZ, RZ, R13 ;  /* 0x000000ffff057224 */ /* 0x001fe200078e000d */
[----:B------:R-:W-:Y:S01]  /*46a0*/  IABS R4, R8 ;  /* 0x0000000800047213 */ /* 0x000fe20000000000 */
[----:B------:R-:W-:Y:S01]  /*46b0*/  @!P5 IMAD.IADD R18, R18, 0x1, -R9 ;  /* 0x000000011212d824 */ /* 0x000fe200078e0a09 */
[----:B------:R-:W-:Y:S01]  /*46c0*/  IABS R15, R2 ;  /* 0x00000002000f7213 */ /* 0x000fe20000000000 */
[----:B------:R-:W-:Y:S01]  /*46d0*/  @!P6 IMAD.MOV R5, RZ, RZ, -R5 ;  /* 0x000000ffff05e224 */ /* 0x000fe200078e0a05 */
[----:B------:R-:W-:Y:S01]  /*46e0*/  ISETP.GT.U32.AND P6, PT, R9, R19, PT ;  /* 0x000000130900720c */ /* 0x000fe20003fc4070 */
[----:B------:R-:W-:Y:S01]  /*46f0*/  @!P1 IMAD.MOV R6, RZ, RZ, -R6 ;  /* 0x000000ffff069224 */ /* 0x000fe200078e0a06 */
[----:B------:R-:W-:Y:S01]  /*4700*/  ISETP.GE.AND P1, PT, R11, RZ, PT ;  /* 0x000000ff0b00720c */ /* 0x000fe20003f26270 */
[----:B------:R-:W-:Y:S01]  /*4710*/  IMAD.HI.U32 R11, R29, R4, RZ ;  /* 0x000000041d0b7227 */ /* 0x000fe200078e00ff */
[----:B------:R-:W-:-:S02]  /*4720*/  ISETP.GT.U32.AND P5, PT, R9, R18, PT ;  /* 0x000000120900720c */ /* 0x000fc40003fa4070 */
[----:B------:R-:W-:Y:S01]  /*4730*/  STL [R1+0x6ec], R6 ;  /* 0x0006ec0601007387 */ /* 0x000fe20000100800 */
[----:B------:R-:W-:Y:S01]  /*4740*/  IMAD.MOV R11, RZ, RZ, -R11 ;  /* 0x000000ffff0b7224 */ /* 0x000fe200078e0a0b */
[C---:B------:R-:W-:Y:S01]  /*4750*/  IADD3 R13, R0.reuse, 0x1b7, RZ ;  /* 0x000001b7000d7810 */ /* 0x040fe20007ffe0ff */
[----:B------:R-:W-:Y:S01]  /*4760*/  IMAD.HI.U32 R12, R29, R15, RZ ;  /* 0x0000000f1d0c7227 */ /* 0x000fe200078e00ff */
[----:B------:R0:W-:Y:S02]  /*4770*/  STL [R1+0x6f0], R5 ;  /* 0x0006f00501007387 */ /* 0x0001e40000100800 */
[----:B------:R-:W-:Y:S01]  /*4780*/  IABS R16, R13 ;  /* 0x0000000d00107213 */ /* 0x000fe20000000000 */
[----:B------:R-:W-:Y:S01]  /*4790*/  @!P6 IMAD.IADD R19, R19, 0x1, -R9 ;  /* 0x000000011313e824 */ /* 0x000fe200078e0a09 */
[C---:B------:R-:W-:Y:S01]  /*47a0*/  ISETP.GT.U32.AND P6, PT, R9.reuse, R20, PT ;  /* 0x000000140900720c */ /* 0x040fe20003fc4070 */
[----:B------:R-:W-:Y:S01]  /*47b0*/  IMAD R4, R9, R11, R4 ;  /* 0x0000000b09047224 */ /* 0x000fe200078e0204 */
[----:B------:R-:W-:Y:S01]  /*47c0*/  IADD3 R11, R0, 0x1b5, RZ ;  /* 0x000001b5000b7810 */ /* 0x000fe20007ffe0ff */
[----:B------:R-:W-:-:S02]  /*47d0*/  IMAD.MOV R12, RZ, RZ, -R12 ;  /* 0x000000ffff0c7224 */ /* 0x000fc400078e0a0c */
[----:B------:R-:W-:Y:S01]  /*47e0*/  @!P5 IMAD.IADD R18, R18, 0x1, -R9 ;  /* 0x000000011212d824 */ /* 0x000fe200078e0a09 */
[C---:B------:R-:W-:Y:S01]  /*47f0*/  ISETP.GT.U32.AND P5, PT, R9.reuse, R4, PT ;  /* 0x000000040900720c */ /* 0x040fe20003fa4070 */
[----:B0-----:R-:W-:Y:S01]  /*4800*/  IMAD.MOV.U32 R5, RZ, RZ, R3 ;  /* 0x000000ffff057224 */ /* 0x001fe200078e0003 */
[----:B------:R-:W-:Y:S01]  /*4810*/  IABS R14, R11 ;  /* 0x0000000b000e7213 */ /* 0x000fe20000000000 */
[C---:B------:R-:W-:Y:S01]  /*4820*/  IMAD R15, R9.reuse, R12, R15 ;  /* 0x0000000c090f7224 */ /* 0x040fe200078e020f */
[----:B------:R-:W-:Y:S01]  /*4830*/  IADD3 R3, R0, 0x1b6, RZ ;  /* 0x000001b600037810 */ /* 0x000fe20007ffe0ff */
[----:B------:R-:W-:Y:S01]  /*4840*/  @!P2 IMAD.MOV R5, RZ, RZ, -R5 ;  /* 0x000000ffff05a224 */ /* 0x000fe200078e0a05 */
[C---:B------:R-:W-:Y:S01]  /*4850*/  ISETP.GT.U32.AND P2, PT, R9.reuse, R19, PT ;  /* 0x000000130900720c */ /* 0x040fe20003f44070 */
[----:B------:R-:W-:Y:S01]  /*4860*/  @!P6 IMAD.IADD R20, R20, 0x1, -R9 ;  /* 0x000000011414e824 */ /* 0x000fe200078e0a09 */
[----:B------:R-:W-:Y:S01]  /*4870*/  ISETP.GT.U32.AND P6, PT, R9, R15, PT ;  /* 0x0000000f0900720c */ /* 0x000fe20003fc4070 */
[----:B------:R-:W-:Y:S01]  /*4880*/  IMAD.MOV.U32 R6, RZ, RZ, R17 ;  /* 0x000000ffff067224 */ /* 0x000fe200078e0011 */
[----:B------:R0:W-:Y:S01]  /*4890*/  STL [R1+0x6f4], R5 ;  /* 0x0006f40501007387 */ /* 0x0001e20000100800 */
[----:B------:R-:W-:Y:S01]  /*48a0*/  IMAD.HI.U32 R17, R29, R14, RZ ;  /* 0x0000000e1d117227 */ /* 0x000fe200078e00ff */
[----:B------:R-:W-:-:S03]  /*48b0*/  IABS R12, R3 ;  /* 0x00000003000c7213 */ /* 0x000fc60000000000 */
[--C-:B------:R-:W-:Y:S02]  /*48c0*/  @!P5 IMAD.IADD R4, R4, 0x1, -R9.reuse ;  /* 0x000000010404d824 */ /* 0x100fe400078e0a09 */
[----:B------:R-:W-:Y:S02]  /*48d0*/  @!P4 IMAD.MOV R6, RZ, RZ, -R6 ;  /* 0x000000ffff06c224 */ /* 0x000fe400078e0a06 */
[--C-:B------:R-:W-:Y:S01]  /*48e0*/  @!P2 IMAD.IADD R19, R19, 0x1, -R9.reuse ;  /* 0x000000011313a824 */ /* 0x100fe200078e0a09 */
[----:B------:R-:W-:Y:S01]  /*48f0*/  ISETP.GT.U32.AND P5, PT, R9, R4, PT ;  /* 0x000000040900720c */ /* 0x000fe20003fa4070 */
[----:B------:R-:W-:Y:S01]  /*4900*/  @!P6 IMAD.IADD R15, R15, 0x1, -R9 ;  /* 0x000000010f0fe824 */ /* 0x000fe200078e0a09 */
[----:B------:R1:W-:Y:S01]  /*4910*/  STL [R1+0x67c], R6 ;  /* 0x00067c0601007387 */ /* 0x0003e20000100800 */
[----:B0-----:R-:W-:Y:S01]  /*4920*/  IMAD.MOV.U32 R5, RZ, RZ, R20 ;  /* 0x000000ffff057224 */ /* 0x001fe200078e0014 */
[----:B------:R-:W-:Y:S01]  /*4930*/  ISETP.GE.AND P2, PT, R2, RZ, PT ;  /* 0x000000ff0200720c */ /* 0x000fe20003f46270 */
[----:B------:R-:W-:Y:S01]  /*4940*/  IMAD.HI.U32 R21, R29, R16, RZ ;  /* 0x000000101d157227 */ /* 0x000fe200078e00ff */
[----:B------:R-:W-:-:S02]  /*4950*/  ISETP.GT.U32.AND P4, PT, R9, R15, PT ;  /* 0x0000000f0900720c */ /* 0x000fc40003f84070 */
[----:B------:R-:W-:Y:S01]  /*4960*/  ISETP.GE.AND P6, PT, R8, RZ, PT ;  /* 0x000000ff0800720c */ /* 0x000fe20003fc6270 */
[----:B------:R-:W-:Y:S01]  /*4970*/  IMAD.MOV R17, RZ, RZ, -R17 ;  /* 0x000000ffff117224 */ /* 0x000fe200078e0a11 */
[----:B------:R-:W-:Y:S01]  /*4980*/  IADD3 R8, R0, 0x1b4, RZ ;  /* 0x000001b400087810 */ /* 0x000fe20007ffe0ff */
[----:B------:R-:W-:Y:S02]  /*4990*/  @!P1 IMAD.MOV R5, RZ, RZ, -R5 ;  /* 0x000000ffff059224 */ /* 0x000fe400078e0a05 */
[----:B-1----:R-:W-:Y:S02]  /*49a0*/  IMAD.MOV.U32 R6, RZ, RZ, R19 ;  /* 0x000000ffff067224 */ /* 0x002fe400078e0013 */
[----:B------:R-:W-:Y:S01]  /*49b0*/  IMAD.HI.U32 R2, R29, R12, RZ ;  /* 0x0000000c1d027227 */ /* 0x000fe200078e00ff */
[----:B------:R0:W-:Y:S03]  /*49c0*/  STL [R1+0x680], R5 ;  /* 0x0006800501007387 */ /* 0x0001e60000100800 */
[----:B------:R-:W-:-:S02]  /*49d0*/  IMAD.MOV R21, RZ, RZ, -R21 ;  /* 0x000000ffff157224 */ /* 0x000fc400078e0a15 */
[----:B------:R-:W-:Y:S01]  /*49e0*/  @!P0 IMAD.MOV R6, RZ, RZ, -R6 ;  /* 0x000000ffff068224 */ /* 0x000fe200078e0a06 */
[----:B------:R-:W-:Y:S01]  /*49f0*/  ISETP.GE.AND P0, PT, R13, RZ, PT ;  /* 0x000000ff0d00720c */ /* 0x000fe20003f06270 */
[C---:B------:R-:W-:Y:S02]  /*4a00*/  IMAD R13, R9.reuse, R17, R14 ;  /* 0x00000011090d7224 */ /* 0x040fe400078e020e */
[----:B------:R-:W-:Y:S01]  /*4a10*/  IMAD.MOV R2, RZ, RZ, -R2 ;  /* 0x000000ffff027224 */ /* 0x000fe200078e0a02 */
[----:B------:R-:W-:Y:S01]  /*4a20*/  STL [R1+0x690], R6 ;  /* 0x0006900601007387 */ /* 0x000fe20000100800 */
[C---:B------:R-:W-:Y:S01]  /*4a30*/  IMAD R16, R9.reuse, R21, R16 ;  /* 0x0000001509107224 */ /* 0x040fe200078e0210 */
[----:B------:R-:W-:Y:S01]  /*4a40*/  IADD3 R21, R0, 0x19f, RZ ;  /* 0x0000019f00157810 */ /* 0x000fe20007ffe0ff */
[----:B0-----:R-:W-:Y:S02]  /*4a50*/  IMAD.MOV.U32 R5, RZ, RZ, R18 ;  /* 0x000000ffff057224 */ /* 0x001fe400078e0012 */
[----:B------:R-:W-:Y:S01]  /*4a60*/  @!P5 IMAD.IADD R4, R4, 0x1, -R9 ;  /* 0x000000010404d824 */ /* 0x000fe200078e0a09 */
[C---:B------:R-:W-:Y:S01]  /*4a70*/  ISETP.GT.U32.AND P5, PT, R9.reuse, R13, PT ;  /* 0x0000000d0900720c */ /* 0x040fe20003fa4070 */
[C---:B------:R-:W-:Y:S01]  /*4a80*/  IMAD R12, R9.reuse, R2, R12 ;  /* 0x00000002090c7224 */ /* 0x040fe200078e020c */
[----:B------:R-:W-:Y:S01]  /*4a90*/  ISETP.GT.U32.AND P1, PT, R9, R16, PT ;  /* 0x000000100900720c */ /* 0x000fe20003f24070 */
[----:B------:R-:W-:Y:S01]  /*4aa0*/  @!P3 IMAD.MOV R5, RZ, RZ, -R5 ;  /* 0x000000ffff05b224 */ /* 0x000fe200078e0a05 */
[----:B------:R-:W-:Y:S01]  /*4ab0*/  IABS R2, R8 ;  /* 0x0000000800027213 */ /* 0x000fe20000000000 */
[----:B------:R-:W-:Y:S01]  /*4ac0*/  @!P4 IMAD.IADD R15, R15, 0x1, -R9 ;  /* 0x000000010f0fc824 */ /* 0x000fe200078e0a09 */
[----:B------:R-:W-:-:S02]  /*4ad0*/  ISETP.GT.U32.AND P3, PT, R9, R12, PT ;  /* 0x0000000c0900720c */ /* 0x000fc40003f64070 */
[----:B------:R0:W-:Y:S01]  /*4ae0*/  STL [R1+0x6d4], R5 ;  /* 0x0006d40501007387 */ /* 0x0001e20000100800 */
[----:B------:R-:W-:Y:S01]  /*4af0*/  ISETP.GE.AND P4, PT, R3, RZ, PT ;  /* 0x000000ff0300720c */ /* 0x000fe20003f86270 */
[----:B------:R-:W-:Y:S01]  /*4b00*/  IMAD.HI.U32 R14, R29, R2, RZ ;  /* 0x000000021d0e7227 */ /* 0x000fe200078e00ff */
[----:B------:R-:W-:Y:S02]  /*4b10*/  IADD3 R3, R0, 0x1b3, RZ ;  /* 0x000001b300037810 */ /* 0x000fe40007ffe0ff */
[----:B------:R-:W-:Y:S01]  /*4b20*/  IABS R22, R21 ;  /* 0x0000001500167213 */ /* 0x000fe20000000000 */
[--C-:B------:R-:W-:Y:S02]  /*4b30*/  @!P5 IMAD.IADD R13, R13, 0x1, -R9.reuse ;  /* 0x000000010d0dd824 */ /* 0x100fe400078e0a09 */
[----:B------:R-:W-:Y:S01]  /*4b40*/  @!P1 IMAD.IADD R16, R16, 0x1, -R9 ;  /* 0x0000000110109824 */ /* 0x000fe200078e0a09 */
[----:B------:R-:W-:Y:S01]  /*4b50*/  ISETP.GE.AND P1, PT, R11, RZ, PT ;  /* 0x000000ff0b00720c */ /* 0x000fe20003f26270 */
[----:B0-----:R-:W-:Y:S01]  /*4b60*/  IMAD.MOV.U32 R5, RZ, RZ, R15 ;  /* 0x000000ffff057224 */ /* 0x001fe200078e000f */
[----:B------:R-:W-:Y:S01]  /*4b70*/  IABS R15, R3 ;  /* 0x00000003000f7213 */ /* 0x000fe20000000000 */
[----:B------:R-:W-:Y:S01]  /*4b80*/  @!P3 IMAD.IADD R12, R12, 0x1, -R9 ;  /* 0x000000010c0cb824 */ /* 0x000fe200078e0a09 */
[C---:B------:R-:W-:Y:S01]  /*4b90*/  ISETP.GT.U32.AND P5, PT, R9.reuse, R13, PT ;  /* 0x0000000d0900720c */ /* 0x040fe20003fa4070 */
[----:B------:R-:W-:Y:S01]  /*4ba0*/  @!P2 IMAD.MOV R5, RZ, RZ, -R5 ;  /* 0x000000ffff05a224 */ /* 0x000fe200078e0a05 */
[C---:B------:R-:W-:Y:S01]  /*4bb0*/  ISETP.GT.U32.AND P3, PT, R9.reuse, R16, PT ;  /* 0x000000100900720c */ /* 0x040fe20003f64070 */
[----:B------:R-:W-:Y:S01]  /*4bc0*/  IMAD.MOV R14, RZ, RZ, -R14 ;  /* 0x000000ffff0e7224 */ /* 0x000fe200078e0a0e */
[----:B------:R-:W-:Y:S01]  /*4bd0*/  ISETP.GT.U32.AND P2, PT, R9, R12, PT ;  /* 0x0000000c0900720c */ /* 0x000fe20003f44070 */
[----:B------:R-:W-:Y:S01]  /*4be0*/  IMAD.HI.U32 R25, R29, R22, RZ ;  /* 0x000000161d197227 */ /* 0x000fe200078e00ff */
[----:B------:R0:W-:Y:S01]  /*4bf0*/  STL [R1+0x6d8], R5 ;  /* 0x0006d80501007387 */ /* 0x0001e20000100800 */
[----:B------:R-:W-:-:S02]  /*4c00*/  IADD3 R11, R0, 0x1b2, RZ ;  /* 0x000001b2000b7810 */ /* 0x000fc40007ffe0ff */
[----:B------:R-:W-:Y:S02]  /*4c10*/  IMAD R2, R9, R14, R2 ;  /* 0x0000000e09027224 */ /* 0x000fe400078e0202 */
[----:B------:R-:W-:Y:S01]  /*4c20*/  IABS R14, R11 ;  /* 0x0000000b000e7213 */ /* 0x000fe20000000000 */
[----:B------:R-:W-:Y:S02]  /*4c30*/  IMAD.MOV R25, RZ, RZ, -R25 ;  /* 0x000000ffff197224 */ /* 0x000fe400078e0a19 */
[----:B------:R-:W-:Y:S02]  /*4c40*/  @!P5 IMAD.IADD R13, R13, 0x1, -R9 ;  /* 0x000000010d0dd824 */ /* 0x000fe400078e0a09 */
[----:B0-----:R-:W-:Y:S02]  /*4c50*/  IMAD.MOV.U32 R5, RZ, RZ, R4 ;  /* 0x000000ffff057224 */ /* 0x001fe400078e0004 */
[----:B------:R-:W-:-:S04]  /*4c60*/  IMAD.HI.U32 R4, R29, R15, RZ ;  /* 0x0000000f1d047227 */ /* 0x000fc800078e00ff */
[----:B------:R-:W-:Y:S02]  /*4c70*/  IMAD.MOV R4, RZ, RZ, -R4 ;  /* 0x000000ffff047224 */ /* 0x000fe400078e0a04 */
[----:B------:R-:W-:Y:S01]  /*4c80*/  @!P3 IMAD.IADD R16, R16, 0x1, -R9 ;  /* 0x000000011010b824 */ /* 0x000fe200078e0a09 */
[C---:B------:R-:W-:Y:S01]  /*4c90*/  ISETP.GT.U32.AND P3, PT, R9.reuse, R2, PT ;  /* 0x000000020900720c */ /* 0x040fe20003f64070 */
[----:B------:R-:W-:Y:S01]  /*4ca0*/  IMAD R15, R9, R4, R15 ;  /* 0x00000004090f7224 */ /* 0x000fe200078e020f */
[----:B------:R-:W-:Y:S01]  /*4cb0*/  IADD3 R4, R0, 0x1b0, RZ ;  /* 0x000001b000047810 */ /* 0x000fe20007ffe0ff */
[----:B------:R-:W-:Y:S01]  /*4cc0*/  @!P2 IMAD.IADD R12, R12, 0x1, -R9 ;  /* 0x000000010c0ca824 */ /* 0x000fe200078e0a09 */
[----:B------:R-:W-:Y:S01]  /*4cd0*/  ISETP.GE.AND P2, PT, R3, RZ, PT ;  /* 0x000000ff0300720c */ /* 0x000fe20003f46270 */
[----:B------:R-:W-:Y:S01]  /*4ce0*/  @!P6 IMAD.MOV R5, RZ, RZ, -R5 ;  /* 0x000000ffff05e224 */ /* 0x000fe200078e0a05 */
[----:B------:R-:W-:Y:S01]  /*4cf0*/  ISETP.GT.U32.AND P5, PT, R9, R15, PT ;  /* 0x0000000f0900720c */ /* 0x000fe20003fa4070 */
[----:B------:R-:W-:Y:S01]  /*4d00*/  IMAD.HI.U32 R18, R29, R14, RZ ;  /* 0x0000000e1d127227 */ /* 0x000fe200078e00ff */
[----:B------:R-:W-:-:S02]  /*4d10*/  IADD3 R3, R0, 0x1b1, RZ ;  /* 0x000001b100037810 */ /* 0x000fc40007ffe0ff */
[----:B------:R-:W-:Y:S01]  /*4d20*/  ISETP.GE.AND P6, PT, R8, RZ, PT ;  /* 0x000000ff0800720c */ /* 0x000fe20003fc6270 */
[----:B------:R-:W-:Y:S01]  /*4d30*/  IMAD.MOV R18, RZ, RZ, -R18 ;  /* 0x000000ffff127224 */ /* 0x000fe200078e0a12 */
[----:B------:R0:W-:Y:S01]  /*4d40*/  STL [R1+0x6e0], R5 ;  /* 0x0006e00501007387 */ /* 0x0001e20000100800 */
[----:B------:R-:W-:Y:S01]  /*4d50*/  IABS R8, R3 ;  /* 0x0000000300087213 */ /* 0x000fe20000000000 */
[--C-:B------:R-:W-:Y:S01]  /*4d60*/  @!P3 IMAD.IADD R2, R2, 0x1, -R9.reuse ;  /* 0x000000010202b824 */ /* 0x100fe200078e0a09 */
[----:B------:R-:W-:Y:S01]  /*4d70*/  ISETP.GE.AND P3, PT, R11, RZ, PT ;  /* 0x000000ff0b00720c */ /* 0x000fe20003f66270 */
[----:B------:R-:W-:Y:S01]  /*4d80*/  IMAD R14, R9, R18, R14 ;  /* 0x00000012090e7224 */ /* 0x000fe200078e020e */
[----:B------:R-:W-:Y:S01]  /*4d90*/  IABS R17, R4 ;  /* 0x0000000400117213 */ /* 0x000fe20000000000 */
[----:B------:R-:W-:Y:S02]  /*4da0*/  IMAD.MOV.U32 R6, RZ, RZ, R12 ;  /* 0x000000ffff067224 */ /* 0x000fe400078e000c */
[----:B------:R-:W-:-:S02]  /*4db0*/  @!P5 IMAD.IADD R15, R15, 0x1, -R9 ;  /* 0x000000010f0fd824 */ /* 0x000fc400078e0a09 */
[----:B0-----:R-:W-:Y:S02]  /*4dc0*/  IMAD.MOV.U32 R5, RZ, RZ, R16 ;  /* 0x000000ffff057224 */ /* 0x001fe400078e0010 */
[----:B------:R-:W-:Y:S01]  /*4dd0*/  IMAD.HI.U32 R11, R29, R8, RZ ;  /* 0x000000081d0b7227 */ /* 0x000fe200078e00ff */
[----:B------:R-:W-:-:S03]  /*4de0*/  ISETP.GT.U32.AND P5, PT, R9, R15, PT ;  /* 0x0000000f0900720c */ /* 0x000fc60003fa4070 */
[----:B------:R-:W-:Y:S01]  /*4df0*/  @!P0 IMAD.MOV R5, RZ, RZ, -R5 ;  /* 0x000000ffff058224 */ /* 0x000fe200078e0a05 */
[C---:B------:R-:W-:Y:S01]  /*4e00*/  ISETP.GT.U32.AND P0, PT, R9.reuse, R2, PT ;  /* 0x000000020900720c */ /* 0x040fe20003f04070 */
[----:B------:R-:W-:Y:S01]  /*4e10*/  @!P4 IMAD.MOV R6, RZ, RZ, -R6 ;  /* 0x000000ffff06c224 */ /* 0x000fe200078e0a06 */
[----:B------:R-:W-:Y:S01]  /*4e20*/  ISETP.GT.U32.AND P4, PT, R9, R14, PT ;  /* 0x0000000e0900720c */ /* 0x000fe20003f84070 */
[----:B------:R-:W-:Y:S01]  /*4e30*/  IMAD.MOV R11, RZ, RZ, -R11 ;  /* 0x000000ffff0b7224 */ /* 0x000fe200078e0a0b */
[----:B------:R0:W-:Y:S01]  /*4e40*/  STL [R1+0x6dc], R5 ;  /* 0x0006dc0501007387 */ /* 0x0001e20000100800 */
[----:B------:R-:W-:-:S03]  /*4e50*/  IMAD.HI.U32 R12, R29, R17, RZ ;  /* 0x000000111d0c7227 */ /* 0x000fc600078e00ff */
[----:B------:R1:W-:Y:S01]  /*4e60*/  STL [R1+0x6b8], R6 ;  /* 0x0006b80601007387 */ /* 0x0003e20000100800 */
[----:B------:R-:W-:Y:S02]  /*4e70*/  IMAD R8, R9, R11, R8 ;  /* 0x0000000b09087224 */ /* 0x000fe400078e0208 */
[--C-:B------:R-:W-:Y:S02]  /*4e80*/  @!P5 IMAD.IADD R15, R15, 0x1, -R9.reuse ;  /* 0x000000010f0fd824 */ /* 0x100fe400078e0a09 */
[----:B------:R-:W-:Y:S01]  /*4e90*/  IMAD.MOV R12, RZ, RZ, -R12 ;  /* 0x000000ffff0c7224 */ /* 0x000fe200078e0a0c */
[C---:B------:R-:W-:Y:S01]  /*4ea0*/  ISETP.GT.U32.AND P5, PT, R9.reuse, R8, PT ;  /* 0x000000080900720c */ /* 0x040fe20003fa4070 */
[--C-:B------:R-:W-:Y:S01]  /*4eb0*/  @!P0 IMAD.IADD R2, R2, 0x1, -R9.reuse ;  /* 0x0000000102028824 */ /* 0x100fe200078e0a09 */
[----:B------:R-:W-:Y:S01]  /*4ec0*/  ISETP.GE.AND P0, PT, R4, RZ, PT ;  /* 0x000000ff0400720c */ /* 0x000fe20003f06270 */
[----:B------:R-:W-:Y:S02]  /*4ed0*/  @!P4 IMAD.IADD R14, R14, 0x1, -R9 ;  /* 0x000000010e0ec824 */ /* 0x000fe400078e0a09 */
[----:B0-----:R-:W-:Y:S01]  /*4ee0*/  IMAD.MOV.U32 R5, RZ, RZ, R13 ;  /* 0x000000ffff057224 */ /* 0x001fe200078e000d */
[C---:B------:R-:W-:Y:S01]  /*4ef0*/  IADD3 R13, R0.reuse, 0x1af, RZ ;  /* 0x000001af000d7810 */ /* 0x040fe20007ffe0ff */
[C---:B------:R-:W-:Y:S01]  /*4f00*/  IMAD R17, R9.reuse, R12, R17 ;  /* 0x0000000c09117224 */ /* 0x040fe200078e0211 */
[C---:B------:R-:W-:Y:S01]  /*4f10*/  ISETP.GT.U32.AND P4, PT, R9.reuse, R14, PT ;  /* 0x0000000e0900720c */ /* 0x040fe20003f84070 */
[----:B-1----:R-:W-:Y:S01]  /*4f20*/  IMAD.MOV.U32 R6, RZ, RZ, R2 ;  /* 0x000000ffff067224 */ /* 0x002fe200078e0002 */
[----:B------:R-:W-:Y:S01]  /*4f30*/  IADD3 R12, R0, 0x1ae, RZ ;  /* 0x000001ae000c7810 */ /* 0x000fe20007ffe0ff */
[----:B------:R-:W-:Y:S01]  /*4f40*/  @!P1 IMAD.MOV R5, RZ, RZ, -R5 ;  /* 0x000000ffff059224 */ /* 0x000fe200078e0a05 */
[----:B------:R-:W-:Y:S01]  /*4f50*/  IABS R4, R13 ;  /* 0x0000000d00047213 */ /* 0x000fe20000000000 */
[----:B------:R-:W-:Y:S01]  /*4f60*/  @!P6 IMAD.MOV R6, RZ, RZ, -R6 ;  /* 0x000000ffff06e224 */ /* 0x000fe200078e0a06 */
[C---:B------:R-:W-:Y:S01]  /*4f70*/  ISETP.GT.U32.AND P6, PT, R9.reuse, R17, PT ;  /* 0x000000110900720c */ /* 0x040fe20003fc4070 */
[--C-:B------:R-:W-:Y:S01]  /*4f80*/  @!P5 IMAD.IADD R8, R8, 0x1, -R9.reuse ;  /* 0x000000010808d824 */ /* 0x100fe200078e0a09 */
[----:B------:R0:W-:Y:S01]  /*4f90*/  STL [R1+0x6bc], R5 ;  /* 0x0006bc0501007387 */ /* 0x0001e20000100800 */
[----:B------:R-:W-:Y:S01]  /*4fa0*/  IABS R11, R12 ;  /* 0x0000000c000b7213 */ /* 0x000fe20000000000 */
[----:B------:R-:W-:Y:S01]  /*4fb0*/  IMAD R22, R9, R25, R22 ;  /* 0x0000001909167224 */ /* 0x000fe200078e0216 */
[----:B------:R-:W-:Y:S01]  /*4fc0*/  ISETP.GE.AND P1, PT, R3, RZ, PT ;  /* 0x000000ff0300720c */ /* 0x000fe20003f26270 */
[----:B------:R-:W-:Y:S01]  /*4fd0*/  STL [R1+0x6d0], R6 ;  /* 0x0006d00601007387 */ /* 0x000fe20000100800 */
[----:B------:R-:W-:Y:S01]  /*4fe0*/  ISETP.GT.U32.AND P5, PT, R9, R8, PT ;  /* 0x000000080900720c */ /* 0x000fe20003fa4070 */
[----:B------:R-:W-:Y:S01]  /*4ff0*/  @!P4 IMAD.IADD R14, R14, 0x1, -R9 ;  /* 0x000000010e0ec824 */ /* 0x000fe200078e0a09 */
[----:B------:R-:W-:Y:S01]  /*5000*/  ISETP.GE.AND P4, PT, R12, RZ, PT ;  /* 0x000000ff0c00720c */ /* 0x000fe20003f86270 */
[----:B------:R-:W-:Y:S01]  /*5010*/  IMAD.HI.U32 R12, R29, R11, RZ ;  /* 0x0000000b1d0c7227 */ /* 0x000fe200078e00ff */
[----:B------:R-:W-:-:S03]  /*5020*/  IADD3 R3, R0, 0x1ad, RZ ;  /* 0x000001ad00037810 */ /* 0x000fc60007ffe0ff */
[----:B0-----:R-:W-:Y:S01]  /*5030*/  IMAD.MOV.U32 R5, RZ, RZ, R15 ;  /* 0x000000ffff057224 */ /* 0x001fe200078e000f */
[----:B------:R-:W-:Y:S01]  /*5040*/  IABS R2, R3 ;  /* 0x0000000300027213 */ /* 0x000fe20000000000 */
[----:B------:R-:W-:Y:S02]  /*5050*/  @!P6 IMAD.IADD R17, R17, 0x1, -R9 ;  /* 0x000000011111e824 */ /* 0x000fe400078e0a09 */
[----:B------:R-:W-:Y:S01]  /*5060*/  @!P2 IMAD.MOV R5, RZ, RZ, -R5 ;  /* 0x000000ffff05a224 */ /* 0x000fe200078e0a05 */
[----:B------:R-:W-:Y:S01]  /*5070*/  ISETP.GE.AND P2, PT, R13, RZ, PT ;  /* 0x000000ff0d00720c */ /* 0x000fe20003f46270 */
[----:B------:R-:W-:Y:S01]  /*5080*/  IMAD.HI.U32 R15, R29, R4, RZ ;  /* 0x000000041d0f7227 */ /* 0x000fe200078e00ff */
[----:B------:R-:W-:Y:S02]  /*5090*/  ISETP.GT.U32.AND P6, PT, R9, R17, PT ;  /* 0x000000110900720c */ /* 0x000fe40003fc4070 */
[----:B------:R0:W-:Y:S01]  /*50a0*/  STL [R1+0x6cc], R5 ;  /* 0x0006cc0501007387 */ /* 0x0001e20000100800 */
[----:B------:R-:W-:-:S02]  /*50b0*/  IMAD.MOV R15, RZ, RZ, -R15 ;  /* 0x000000ffff0f7224 */ /* 0x000fc400078e0a0f */
[----:B------:R-:W-:Y:S02]  /*50c0*/  IMAD.MOV R12, RZ, RZ, -R12 ;  /* 0x000000ffff0c7224 */ /* 0x000fe400078e0a0c */
[----:B------:R-:W-:Y:S02]  /*50d0*/  @!P5 IMAD.IADD R8, R8, 0x1, -R9 ;  /* 0x000000010808d824 */ /* 0x000fe400078e0a09 */
[----:B------:R-:W-:Y:S02]  /*50e0*/  IMAD R4, R9, R15, R4 ;  /* 0x0000000f09047224 */ /* 0x000fe400078e0204 */
[----:B------:R-:W-:-:S03]  /*50f0*/  IMAD.HI.U32 R13, R29, R2, RZ ;  /* 0x000000021d0d7227 */ /* 0x000fc600078e00ff */
[----:B------:R-:W-:Y:S01]  /*5100*/  ISETP.GT.U32.AND P5, PT, R9, R4, PT ;  /* 0x000000040900720c */ /* 0x000fe20003fa4070 */
[----:B0-----:R-:W-:Y:S02]  /*5110*/  IMAD.MOV.U32 R5, RZ, RZ, R14 ;  /* 0x000000ffff057224 */ /* 0x001fe400078e000e */
[----:B------:R-:W-:Y:S02]  /*5120*/  IMAD.MOV R13, RZ, RZ, -R13 ;  /* 0x000000ffff0d7224 */ /* 0x000fe400078e0a0d */
[----:B------:R-:W-:Y:S01]  /*5130*/  @!P3 IMAD.MOV R5, RZ, RZ, -R5 ;  /* 0x000000ffff05b224 */ /* 0x000fe200078e0a05 */
[----:B------:R-:W-:Y:S01]  /*5140*/  ISETP.GE.AND P3, PT, R3, RZ, PT ;  /* 0x000000ff0300720c */ /* 0x000fe20003f66270 */
[----:B------:R-:W-:Y:S01]  /*5150*/  IMAD R3, R9, R12, R11 ;  /* 0x0000000c09037224 */ /* 0x000fe200078e020b */
[C---:B------:R-:W-:Y:S01]  /*5160*/  IADD3 R11, R0.reuse, 0x1aa, RZ ;  /* 0x000001aa000b7810 */ /* 0x040fe20007ffe0ff */
[--C-:B------:R-:W-:Y:S01]  /*5170*/  @!P6 IMAD.IADD R17, R17, 0x1, -R9.reuse ;  /* 0x000000011111e824 */ /* 0x100fe200078e0a09 */
[----:B------:R0:W-:Y:S01]  /*5180*/  STL [R1+0x6c4], R5 ;  /* 0x0006c40501007387 */ /* 0x0001e20000100800 */
[----:B------:R-:W-:Y:S01]  /*5190*/  IMAD R2, R9, R13, R2 ;  /* 0x0000000d09027224 */ /* 0x000fe200078e0202 */
[----:B------:R-:W-:Y:S01]  /*51a0*/  IADD3 R13, R0, 0x1ac, RZ ;  /* 0x000001ac000d7810 */ /* 0x000fe20007ffe0ff */
[----:B------:R-:W-:Y:S01]  /*51b0*/  @!P5 IMAD.IADD R4, R4, 0x1, -R9 ;  /* 0x000000010404d824 */ /* 0x000fe200078e0a09 */
[----:B------:R-:W-:-:S02]  /*51c0*/  IABS R15, R11 ;  /* 0x0000000b000f7213 */ /* 0x000fc40000000000 */
[----:B------:R-:W-:Y:S02]  /*51d0*/  ISETP.GE.AND P6, PT, R13, RZ, PT ;  /* 0x000000ff0d00720c */ /* 0x000fe40003fc6270 */
[----:B------:R-:W-:Y:S01]  /*51e0*/  IABS R13, R13 ;  /* 0x0000000d000d7213 */ /* 0x000fe20000000000 */
[----:B------:R-:W-:Y:S01]  /*51f0*/  IMAD.HI.U32 R19, R29, R15, RZ ;  /* 0x0000000f1d137227 */ /* 0x000fe200078e00ff */
[C---:B------:R-:W-:Y:S02]  /*5200*/  ISETP.GT.U32.AND P5, PT, R9.reuse, R4, PT ;  /* 0x000000040900720c */ /* 0x040fe40003fa4070 */
[C---:B------:R-:W-:Y:S01]  /*5210*/  IADD3 R12, R0.reuse, 0x1a9, RZ ;  /* 0x000001a9000c7810 */ /* 0x040fe20007ffe0ff */
[----:B0-----:R-:W-:Y:S01]  /*5220*/  IMAD.MOV.U32 R5, RZ, RZ, R8 ;  /* 0x000000ffff057224 */ /* 0x001fe200078e0008 */
[----:B------:R-:W-:Y:S01]  /*5230*/  IADD3 R8, R0, 0x1ab, RZ ;  /* 0x000001ab00087810 */ /* 0x000fe20007ffe0ff */
[----:B------:R-:W-:Y:S01]  /*5240*/  IMAD.MOV R19, RZ, RZ, -R19 ;  /* 0x000000ffff137224 */ /* 0x000fe200078e0a13 */
[----:B------:R-:W-:Y:S01]  /*5250*/  IABS R16, R12 ;  /* 0x0000000c00107213 */ /* 0x000fe20000000000 */
[----:B------:R-:W-:Y:S01]  /*5260*/  @!P1 IMAD.MOV R5, RZ, RZ, -R5 ;  /* 0x000000ffff059224 */ /* 0x000fe200078e0a05 */
[----:B------:R-:W-:-:S02]  /*5270*/  ISETP.GT.U32.AND P1, PT, R9, R3, PT ;  /* 0x000000030900720c */ /* 0x000fc40003f24070 */
[----:B------:R-:W-:Y:S02]  /*5280*/  IABS R14, R8 ;  /* 0x00000008000e7213 */ /* 0x000fe40000000000 */
[----:B------:R0:W-:Y:S01]  /*5290*/  STL [R1+0x6c8], R5 ;  /* 0x0006c80501007387 */ /* 0x0001e20000100800 */
[----:B------:R-:W-:Y:S01]  /*52a0*/  @!P5 IMAD.IADD R4, R4, 0x1, -R9 ;  /* 0x000000010404d824 */ /* 0x000fe200078e0a09 */
[----:B------:R-:W-:Y:S01]  /*52b0*/  ISETP.GE.AND P5, PT, R8, RZ, PT ;  /* 0x000000ff0800720c */ /* 0x000fe20003fa6270 */
[----:B------:R-:W-:Y:S01]  /*52c0*/  IMAD.HI.U32 R18, R29, R14, RZ ;  /* 0x0000000e1d127227 */ /* 0x000fe200078e00ff */
[----:B------:R-:W-:-:S03]  /*52d0*/  IADD3 R8, R0, 0x1a8, RZ ;  /* 0x000001a800087810 */ /* 0x000fc60007ffe0ff */
[----:B------:R-:W-:Y:S02]  /*52e0*/  IMAD.MOV.U32 R6, RZ, RZ, R4 ;  /* 0x000000ffff067224 */ /* 0x000fe400078e0004 */
[----:B------:R-:W-:Y:S02]  /*52f0*/  @!P1 IMAD.IADD R3, R3, 0x1, -R9 ;  /* 0x0000000103039824 */ /* 0x000fe400078e0a09 */
[----:B0-----:R-:W-:Y:S02]  /*5300*/  IMAD.MOV.U32 R5, RZ, RZ, R17 ;  /* 0x000000ffff057224 */ /* 0x001fe400078e0011 */
[----:B------:R-:W-:Y:S01]  /*5310*/  IMAD.HI.U32 R17, R29, R13, RZ ;  /* 0x0000000d1d117227 */ /* 0x000fe200078e00ff */
[----:B------:R-:W-:-:S03]  /*5320*/  ISETP.GT.U32.AND P1, PT, R9, R3, PT ;  /* 0x000000030900720c */ /* 0x000fc60003f24070 */
[----:B------:R-:W-:Y:S01]  /*5330*/  @!P0 IMAD.MOV R5, RZ, RZ, -R5 ;  /* 0x000000ffff058224 */ /* 0x000fe200078e0a05 */
[C---:B------:R-:W-:Y:S01]  /*5340*/  ISETP.GT.U32.AND P0, PT, R9.reuse, R2, PT ;  /* 0x000000020900720c */ /* 0x040fe20003f04070 */
[----:B------:R-:W-:Y:S02]  /*5350*/  IMAD.MOV R17, RZ, RZ, -R17 ;  /* 0x000000ffff117224 */ /* 0x000fe400078e0a11 */
[----:B------:R-:W-:Y:S01]  /*5360*/  IMAD.MOV R18, RZ, RZ, -R18 ;  /* 0x000000ffff127224 */ /* 0x000fe200078e0a12 */
[----:B------:R0:W-:Y:S01]  /*5370*/  STL [R1+0x6c0], R5 ;  /* 0x0006c00501007387 */ /* 0x0001e20000100800 */
[----:B------:R-:W-:Y:S02]  /*5380*/  IMAD R13, R9, R17, R13 ;  /* 0x00000011090d7224 */ /* 0x000fe400078e020d */
[----:B------:R-:W-:-:S04]  /*5390*/  IMAD.HI.U32 R17, R29, R16, RZ ;  /* 0x000000101d117227 */ /* 0x000fc800078e00ff */
[--C-:B------:R-:W-:Y:S01]  /*53a0*/  @!P1 IMAD.IADD R3, R3, 0x1, -R9.reuse ;  /* 0x0000000103039824 */ /* 0x100fe200078e0a09 */
[C---:B------:R-:W-:Y:S01]  /*53b0*/  ISETP.GT.U32.AND P1, PT, R9.reuse, R13, PT ;  /* 0x0000000d0900720c */ /* 0x040fe20003f24070 */
[----:B------:R-:W-:Y:S02]  /*53c0*/  @!P0 IMAD.IADD R2, R2, 0x1, -R9 ;  /* 0x0000000102028824 */ /* 0x000fe400078e0a09 */
[----:B0-----:R-:W-:Y:S02]  /*53d0*/  IMAD.MOV.U32 R5, RZ, RZ, R3 ;  /* 0x000000ffff057224 */ /* 0x001fe400078e0003 */
[----:B------:R-:W-:Y:S01]  /*53e0*/  @!P2 IMAD.MOV R6, RZ, RZ, -R6 ;  /* 0x000000ffff06a224 */ /* 0x000fe200078e0a06 */
[----:B------:R-:W-:Y:S01]  /*53f0*/  ISETP.GT.U32.AND P0, PT, R9, R2, PT ;  /* 0x000000020900720c */ /* 0x000fe20003f04070 */
[----:B------:R-:W-:Y:S01]  /*5400*/  @!P4 IMAD.MOV R5, RZ, RZ, -R5 ;  /* 0x000000ffff05c224 */ /* 0x000fe200078e0a05 */
[----:B------:R-:W-:Y:S01]  /*5410*/  ISETP.GE.AND P4, PT, R11, RZ, PT ;  /* 0x000000ff0b00720c */ /* 0x000fe20003f86270 */
[C---:B------:R-:W-:Y:S01]  /*5420*/  IMAD R4, R9.reuse, R19, R15 ;  /* 0x0000001309047224 */ /* 0x040fe200078e020f */
[----:B------:R-:W-:Y:S01]  /*5430*/  STL [R1+0x6b4], R6 ;  /* 0x0006b40601007387 */ /* 0x000fe20000100800 */
[----:B------:R-:W-:Y:S01]  /*5440*/  IMAD R14, R9, R18, R14 ;  /* 0x00000012090e7224 */ /* 0x000fe200078e020e */
[C---:B------:R-:W-:Y:S01]  /*5450*/  IADD3 R15, R0.reuse, 0x1a6, RZ ;  /* 0x000001a6000f7810 */ /* 0x040fe20007ffe0ff */
[----:B------:R-:W-:Y:S01]  /*5460*/  IMAD.MOV R17, RZ, RZ, -R17 ;  /* 0x000000ffff117224 */ /* 0x000fe200078e0a11 */
[----:B------:R0:W-:Y:S01]  /*5470*/  STL [R1+0x6b0], R5 ;  /* 0x0006b00501007387 */ /* 0x0001e20000100800 */
[--C-:B------:R-:W-:Y:S01]  /*5480*/  @!P1 IMAD.IADD R13, R13, 0x1, -R9.reuse ;  /* 0x000000010d0d9824 */ /* 0x100fe200078e0a09 */
[C---:B------:R-:W-:Y:S01]  /*5490*/  ISETP.GT.U32.AND P2, PT, R9.reuse, R14, PT ;  /* 0x0000000e0900720c */ /* 0x040fe20003f44070 */
[C---:B------:R-:W-:Y:S01]  /*54a0*/  IMAD R3, R9.reuse, R17, R16 ;  /* 0x0000001109037224 */ /* 0x040fe200078e0210 */
[----:B------:R-:W-:Y:S01]  /*54b0*/  IADD3 R11, R0, 0x1a7, RZ ;  /* 0x000001a7000b7810 */ /* 0x000fe20007ffe0ff */
[----:B------:R-:W-:Y:S01]  /*54c0*/  @!P0 IMAD.IADD R2, R2, 0x1, -R9 ;  /* 0x0000000102028824 */ /* 0x000fe200078e0a09 */
[----:B------:R-:W-:-:S02]  /*54d0*/  ISETP.GT.U32.AND P0, PT, R9, R4, PT ;  /* 0x000000040900720c */ /* 0x000fc40003f04070 */
[C---:B------:R-:W-:Y:S01]  /*54e0*/  ISETP.GT.U32.AND P1, PT, R9.reuse, R13, PT ;  /* 0x0000000d0900720c */ /* 0x040fe20003f24070 */
[----:B0-----:R-:W-:Y:S01]  /*54f0*/  IMAD.MOV.U32 R5, RZ, RZ, R2 ;  /* 0x000000ffff057224 */ /* 0x001fe200078e0002 */
[----:B------:R-:W-:Y:S02]  /*5500*/  IABS R17, R15 ;  /* 0x0000000f00117213 */ /* 0x000fe40000000000 */
[----:B------:R-:W-:Y:S01]  /*5510*/  IABS R16, R8 ;  /* 0x0000000800107213 */ /* 0x000fe20000000000 */
[----:B------:R-:W-:Y:S01]  /*5520*/  @!P3 IMAD.MOV R5, RZ, RZ, -R5 ;  /* 0x000000ffff05b224 */ /* 0x000fe200078e0a05 */
[----:B------:R-:W-:Y:S01]  /*5530*/  ISETP.GT.U32.AND P3, PT, R9, R3, PT ;  /* 0x000000030900720c */ /* 0x000fe20003f64070 */
[--C-:B------:R-:W-:Y:S01]  /*5540*/  @!P2 IMAD.IADD R14, R14, 0x1, -R9.reuse ;  /* 0x000000010e0ea824 */ /* 0x100fe200078e0a09 */
[----:B------:R-:W-:Y:S01]  /*5550*/  IABS R2, R11 ;  /* 0x0000000b00027213 */ /* 0x000fe20000000000 */
[----:B------:R-:W-:Y:S01]  /*5560*/  IMAD.HI.U32 R18, R29, R16, RZ ;  /* 0x000000101d127227 */ /* 0x000fe200078e00ff */
[----:B------:R0:W-:Y:S02]  /*5570*/  STL [R1+0x6ac], R5 ;  /* 0x0006ac0501007387 */ /* 0x0001e40000100800 */
[----:B------:R-:W-:Y:S01]  /*5580*/  ISETP.GT.U32.AND P2, PT, R9, R14, PT ;  /* 0x0000000e0900720c */ /* 0x000fe20003f44070 */
[----:B------:R-:W-:-:S02]  /*5590*/  @!P0 IMAD.IADD R4, R4, 0x1, -R9 ;  /* 0x0000000104048824 */ /* 0x000fc400078e0a09 */
[----:B------:R-:W-:Y:S01]  /*55a0*/  @!P1 IMAD.IADD R13, R13, 0x1, -R9 ;  /* 0x000000010d0d9824 */ /* 0x000fe200078e0a09 */
[----:B------:R-:W-:Y:S01]  /*55b0*/  ISETP.GE.AND P1, PT, R12, RZ, PT ;  /* 0x000000ff0c00720c */ /* 0x000fe20003f26270 */
[----:B------:R-:W-:Y:S01]  /*55c0*/  IMAD.MOV.U32 R12, RZ, RZ, R17 ;  /* 0x000000ffff0c7224 */ /* 0x000fe200078e0011 */
[----:B------:R-:W-:Y:S01]  /*55d0*/  ISETP.GT.U32.AND P0, PT, R9, R4, PT ;  /* 0x000000040900720c */ /* 0x000fe20003f04070 */
[----:B------:R-:W-:Y:S02]  /*55e0*/  @!P3 IMAD.IADD R3, R3, 0x1, -R9 ;  /* 0x000000010303b824 */ /* 0x000fe400078e0a09 */
[----:B------:R-:W-:-:S03]  /*55f0*/  IMAD.HI.U32 R17, R29, R2, RZ ;  /* 0x000000021d117227 */ /* 0x000fc600078e00ff */
[----:B------:R-:W-:Y:S01]  /*5600*/  ISETP.GT.U32.AND P3, PT, R9, R3, PT ;  /* 0x000000030900720c */ /* 0x000fe20003f64070 */
[----:B------:R-:W-:Y:S02]  /*5610*/  IMAD.MOV R18, RZ, RZ, -R18 ;  /* 0x000000ffff127224 */ /* 0x000fe400078e0a12 */
[----:B------:R-:W-:Y:S02]  /*5620*/  IMAD.MOV R17, RZ, RZ, -R17 ;  /* 0x000000ffff117224 */ /* 0x000fe400078e0a11 */
[----:B------:R-:W-:Y:S02]  /*5630*/  IMAD.MOV.U32 R6, RZ, RZ, R13 ;  /* 0x000000ffff067224 */ /* 0x000fe400078e000d */
[--C-:B------:R-:W-:Y:S01]  /*5640*/  @!P0 IMAD.IADD R4, R4, 0x1, -R9.reuse ;  /* 0x0000000104048824 */ /* 0x100fe200078e0a09 */
[----:B------:R-:W-:Y:S01]  /*5650*/  ISETP.GE.AND P0, PT, R15, RZ, PT ;  /* 0x000000ff0f00720c */ /* 0x000fe20003f06270 */
[----:B------:R-:W-:Y:S02]  /*5660*/  IMAD R16, R9, R18, R16 ;  /* 0x0000001209107224 */ /* 0x000fe400078e0210 */
[----:B------:R-:W-:-:S02]  /*5670*/  @!P2 IMAD.IADD R14, R14, 0x1, -R9 ;  /* 0x000000010e0ea824 */ /* 0x000fc400078e0a09 */
[C---:B------:R-:W-:Y:S01]  /*5680*/  IMAD R15, R9.reuse, R17, R2 ;  /* 0x00000011090f7224 */ /* 0x040fe200078e0202 */
[----:B------:R-:W-:Y:S01]  /*5690*/  ISETP.GT.U32.AND P2, PT, R9, R16, PT ;  /* 0x000000100900720c */ /* 0x000fe20003f44070 */
[----:B------:R-:W-:Y:S01]  /*56a0*/  @!P6 IMAD.MOV R6, RZ, RZ, -R6 ;  /* 0x000000ffff06e224 */ /* 0x000fe200078e0a06 */
[----:B------:R-:W-:Y:S01]  /*56b0*/  IADD3 R2, R0, 0x1a5, RZ ;  /* 0x000001a500027810 */ /* 0x000fe20007ffe0ff */
[----:B0-----:R-:W-:Y:S01]  /*56c0*/  IMAD.MOV.U32 R5, RZ, RZ, R14 ;  /* 0x000000ffff057224 */ /* 0x001fe200078e000e */
[----:B------:R-:W-:Y:S01]  /*56d0*/  ISETP.GE.AND P6, PT, R8, RZ, PT ;  /* 0x000000ff0800720c */ /* 0x000fe20003fc6270 */
[----:B------:R-:W-:Y:S01]  /*56e0*/  @!P3 IMAD.IADD R3, R3, 0x1, -R9 ;  /* 0x000000010303b824 */ /* 0x000fe200078e0a09 */
[----:B------:R-:W-:Y:S01]  /*56f0*/  ISETP.GT.U32.AND P3, PT, R9, R15, PT ;  /* 0x0000000f0900720c */ /* 0x000fe20003f64070 */
[----:B------:R-:W-:Y:S01]  /*5700*/  @!P5 IMAD.MOV R5, RZ, RZ, -R5 ;  /* 0x000000ffff05d224 */ /* 0x000fe200078e0a05 */
[----:B------:R0:W-:Y:S01]  /*5710*/  STL [R1+0x6a8], R6 ;  /* 0x0006a80601007387 */ /* 0x0001e20000100800 */
[----:B------:R-:W-:Y:S01]  /*5720*/  IMAD.HI.U32 R13, R29, R12, RZ ;  /* 0x0000000c1d0d7227 */ /* 0x000fe200078e00ff */
[----:B------:R-:W-:-:S02]  /*5730*/  ISETP.GE.AND P5, PT, R11, RZ, PT ;  /* 0x000000ff0b00720c */ /* 0x000fc40003fa6270 */
[----:B------:R1:W-:Y:S01]  /*5740*/  STL [R1+0x694], R5 ;  /* 0x0006940501007387 */ /* 0x0003e20000100800 */
[----:B------:R-:W-:Y:S01]  /*5750*/  @!P2 IMAD.IADD R16, R16, 0x1, -R9 ;  /* 0x000000011010a824 */ /* 0x000fe200078e0a09 */
[C---:B------:R-:W-:Y:S01]  /*5760*/  IADD3 R11, R0.reuse, 0x1a2, RZ ;  /* 0x000001a2000b7810 */ /* 0x040fe20007ffe0ff */
[----:B------:R-:W-:Y:S01]  /*5770*/  IMAD.MOV R13, RZ, RZ, -R13 ;  /* 0x000000ffff0d7224 */ /* 0x000fe200078e0a0d */
[C---:B------:R-:W-:Y:S01]  /*5780*/  IADD3 R17, R0.reuse, 0x19e, RZ ;  /* 0x0000019e00117810 */ /* 0x040fe20007ffe0ff */
[----:B0-----:R-:W-:Y:S01]  /*5790*/  IMAD.MOV.U32 R6, RZ, RZ, R4 ;  /* 0x000000ffff067224 */ /* 0x001fe200078e0004 */
[----:B------:R-:W-:Y:S01]  /*57a0*/  IADD3 R4, R0, 0x1a4, RZ ;  /* 0x000001a400047810 */ /* 0x000fe20007ffe0ff */
[----:B------:R-:W-:Y:S01]  /*57b0*/  @!P3 IMAD.IADD R15, R15, 0x1, -R9 ;  /* 0x000000010f0fb824 */ /* 0x000fe200078e0a09 */
[C---:B------:R-:W-:Y:S01]  /*57c0*/  ISETP.GT.U32.AND P2, PT, R9.reuse, R16, PT ;  /* 0x000000100900720c */ /* 0x040fe20003f44070 */
[----:B------:R-:W-:Y:S01]  /*57d0*/  @!P4 IMAD.MOV R6, RZ, RZ, -R6 ;  /* 0x000000ffff06c224 */ /* 0x000fe200078e0a06 */
[----:B------:R-:W-:Y:S01]  /*57e0*/  ISETP.GE.AND P4, PT, R2, RZ, PT ;  /* 0x000000ff0200720c */ /* 0x000fe20003f86270 */
[----:B-1----:R-:W-:Y:S01]  /*57f0*/  IMAD.MOV.U32 R5, RZ, RZ, R3 ;  /* 0x000000ffff057224 */ /* 0x002fe200078e0003 */
[----:B------:R-:W-:Y:S01]  /*5800*/  IABS R2, R2 ;  /* 0x0000000200027213 */ /* 0x000fe20000000000 */
[C---:B------:R-:W-:Y:S01]  /*5810*/  IMAD R12, R9.reuse, R13, R12 ;  /* 0x0000000d090c7224 */ /* 0x040fe200078e020c */
[----:B------:R-:W-:Y:S01]  /*5820*/  IABS R18, R4 ;  /* 0x0000000400127213 */ /* 0x000fe20000000000 */
[----:B------:R-:W-:Y:S01]  /*5830*/  @!P1 IMAD.MOV R5, RZ, RZ, -R5 ;  /* 0x000000ffff059224 */ /* 0x000fe200078e0a05 */
[----:B------:R-:W-:Y:S01]  /*5840*/  ISETP.GE.AND P1, PT, R4, RZ, PT ;  /* 0x000000ff0400720c */ /* 0x000fe20003f26270 */
[----:B------:R-:W-:Y:S01]  /*5850*/  IMAD.MOV.U32 R4, RZ, RZ, R2 ;  /* 0x000000ffff047224 */ /* 0x000fe200078e0002 */
[----:B------:R-:W-:Y:S01]  /*5860*/  ISETP.GT.U32.AND P3, PT, R9, R15, PT ;  /* 0x0000000f0900720c */ /* 0x000fe20003f64070 */
[----:B------:R-:W-:Y:S01]  /*5870*/  IMAD.HI.U32 R3, R29, R18, RZ ;  /* 0x000000121d037227 */ /* 0x000fe200078e00ff */
[----:B------:R0:W-:Y:S01]  /*5880*/  STL [R1+0x6a0], R6 ;  /* 0x0006a00601007387 */ /* 0x0001e20000100800 */
[----:B------:R-:W-:-:S02]  /*5890*/  IADD3 R2, R0, 0x1a3, RZ ;  /* 0x000001a300027810 */ /* 0x000fc40007ffe0ff */
[----:B------:R-:W-:Y:S01]  /*58a0*/  IMAD.HI.U32 R13, R29, R4, RZ ;  /* 0x000000041d0d7227 */ /* 0x000fe200078e00ff */
[----:B------:R1:W-:Y:S01]  /*58b0*/  STL [R1+0x6a4], R5 ;  /* 0x0006a40501007387 */ /* 0x0003e20000100800 */
[----:B------:R-:W-:Y:S02]  /*58c0*/  IABS R8, R2 ;  /* 0x0000000200087213 */ /* 0x000fe40000000000 */
[----:B------:R-:W-:Y:S01]  /*58d0*/  IMAD.MOV R13, RZ, RZ, -R13 ;  /* 0x000000ffff0d7224 */ /* 0x000fe200078e0a0d */
[----:B------:R-:W-:Y:S01]  /*58e0*/  IABS R14, R11 ;  /* 0x0000000b000e7213 */ /* 0x000fe20000000000 */
[--C-:B------:R-:W-:Y:S01]  /*58f0*/  @!P2 IMAD.IADD R16, R16, 0x1, -R9.reuse ;  /* 0x000000011010a824 */ /* 0x100fe200078e0a09 */
[C---:B------:R-:W-:Y:S01]  /*5900*/  ISETP.GT.U32.AND P2, PT, R9.reuse, R12, PT ;  /* 0x0000000c0900720c */ /* 0x040fe20003f44070 */
[----:B------:R-:W-:Y:S01]  /*5910*/  IMAD R4, R9, R13, R4 ;  /* 0x0000000d09047224 */ /* 0x000fe200078e0204 */
[----:B------:R-:W-:Y:S01]  /*5920*/  IABS R19, R17 ;  /* 0x0000001100137213 */ /* 0x000fe20000000000 */
[----:B------:R-:W-:-:S02]  /*5930*/  @!P3 IMAD.IADD R15, R15, 0x1, -R9 ;  /* 0x000000010f0fb824 */ /* 0x000fc400078e0a09 */
[----:B------:R-:W-:Y:S01]  /*5940*/  IMAD.MOV R3, RZ, RZ, -R3 ;  /* 0x000000ffff037224 */ /* 0x000fe200078e0a03 */
[C---:B------:R-:W-:Y:S01]  /*5950*/  ISETP.GT.U32.AND P3, PT, R9.reuse, R4, PT ;  /* 0x000000040900720c */ /* 0x040fe20003f64070 */
[----:B0-----:R-:W-:Y:S02]  /*5960*/  IMAD.MOV.U32 R6, RZ, RZ, R16 ;  /* 0x000000ffff067224 */ /* 0x001fe400078e0010 */
[C---:B------:R-:W-:Y:S02]  /*5970*/  IMAD R18, R9.reuse, R3, R18 ;  /* 0x0000000309127224 */ /* 0x040fe400078e0212 */
[----:B------:R-:W-:Y:S02]  /*5980*/  @!P6 IMAD.MOV R6, RZ, RZ, -R6 ;  /* 0x000000ffff06e224 */ /* 0x000fe400078e0a06 */
[--C-:B------:R-:W-:Y:S01]  /*5990*/  @!P2 IMAD.IADD R12, R12, 0x1, -R9.reuse ;  /* 0x000000010c0ca824 */ /* 0x100fe200078e0a09 */
[----:B------:R-:W-:Y:S01]  /*59a0*/  ISETP.GT.U32.AND P6, PT, R9, R18, PT ;  /* 0x000000120900720c */ /* 0x000fe20003fc4070 */
[----:B------:R-:W-:Y:S01]  /*59b0*/  IMAD.HI.U32 R13, R29, R8, RZ ;  /* 0x000000081d0d7227 */ /* 0x000fe200078e00ff */
[----:B------:R-:W-:Y:S02]  /*59c0*/  STL [R1+0x698], R6 ;  /* 0x0006980601007387 */ /* 0x000fe40000100800 */
[----:B------:R-:W-:Y:S01]  /*59d0*/  ISETP.GT.U32.AND P2, PT, R9, R12, PT ;  /* 0x0000000c0900720c */ /* 0x000fe20003f44070 */
[----:B------:R-:W-:-:S02]  /*59e0*/  @!P3 IMAD.IADD R4, R4, 0x1, -R9 ;  /* 0x000000010404b824 */ /* 0x000fc400078e0a09 */
[----:B-1----:R-:W-:Y:S01]  /*59f0*/  IMAD.MOV.U32 R5, RZ, RZ, R15 ;  /* 0x000000ffff057224 */ /* 0x002fe200078e000f */
[----:B------:R-:W-:Y:S01]  /*5a00*/  IADD3 R15, R0, 0x19d, RZ ;  /* 0x0000019d000f7810 */ /* 0x000fe20007ffe0ff */
[----:B------:R-:W-:Y:S01]  /*5a10*/  IMAD.MOV R13, RZ, RZ, -R13 ;  /* 0x000000ffff0d7224 */ /* 0x000fe200078e0a0d */
[C---:B------:R-:W-:Y:S01]  /*5a20*/  ISETP.GT.U32.AND P3, PT, R9.reuse, R4, PT ;  /* 0x000000040900720c */ /* 0x040fe20003f64070 */
[----:B------:R-:W-:Y:S01]  /*5a30*/  @!P5 IMAD.MOV R5, RZ, RZ, -R5 ;  /* 0x000000ffff05d224 */ /* 0x000fe200078e0a05 */
[----:B------:R-:W-:Y:S01]  /*5a40*/  ISETP.GE.AND P5, PT, R2, RZ, PT ;  /* 0x000000ff0200720c */ /* 0x000fe20003fa6270 */
[----:B------:R-:W-:Y:S01]  /*5a50*/  IMAD R2, R9, R13, R8 ;  /* 0x0000000d09027224 */ /* 0x000fe200078e0208 */
[----:B------:R-:W-:Y:S01]  /*5a60*/  IADD3 R13, R0, 0x1a1, RZ ;  /* 0x000001a1000d7810 */ /* 0x000fe20007ffe0ff */
[----:B------:R-:W-:Y:S01]  /*5a70*/  @!P6 IMAD.IADD R18, R18, 0x1, -R9 ;  /* 0x000000011212e824 */ /* 0x000fe200078e0a09 */
[----:B------:R0:W-:Y:S01]  /*5a80*/  STL [R1+0x69c], R5 ;  /* 0x00069c0501007387 */ /* 0x0001e20000100800 */
[----:B------:R-:W-:Y:S01]  /*5a90*/  IMAD.HI.U32 R3, R29, R14, RZ ;  /* 0x0000000e1d037227 */ /* 0x000fe200078e00ff */
[----:B------:R-:W-:-:S02]  /*5aa0*/  IABS R8, R13 ;  /* 0x0000000d00087213 */ /* 0x000fc40000000000 */
[----:B------:R-:W-:Y:S01]  /*5ab0*/  ISETP.GT.U32.AND P6, PT, R9, R18, PT ;  /* 0x000000120900720c */ /* 0x000fe20003fc4070 */
[----:B------:R-:W-:Y:S01]  /*5ac0*/  IMAD.MOV R3, RZ, RZ, -R3 ;  /* 0x000000ffff037224 */ /* 0x000fe200078e0a03 */
[----:B------:R-:W-:Y:S01]  /*5ad0*/  IABS R16, R15 ;  /* 0x0000000f00107213 */ /* 0x000fe20000000000 */
[--C-:B------:R-:W-:Y:S01]  /*5ae0*/  @!P2 IMAD.IADD R12, R12, 0x1, -R9.reuse ;  /* 0x000000010c0ca824 */ /* 0x100fe200078e0a09 */
[----:B------:R-:W-:Y:S01]  /*5af0*/  ISETP.GE.AND P2, PT, R11, RZ, PT ;  /* 0x000000ff0b00720c */ /* 0x000fe20003f46270 */
[----:B------:R-:W-:Y:S01]  /*5b00*/  @!P3 IMAD.IADD R4, R4, 0x1, -R9 ;  /* 0x000000010404b824 */ /* 0x000fe200078e0a09 */
[C---:B------:R-:W-:Y:S01]  /*5b10*/  ISETP.GT.U32.AND P3, PT, R9.reuse, R2, PT ;  /* 0x000000020900720c */ /* 0x040fe20003f64070 */
[----:B------:R-:W-:Y:S01]  /*5b20*/  IMAD R14, R9, R3, R14 ;  /* 0x00000003090e7224 */ /* 0x000fe200078e020e */
[----:B------:R-:W-:Y:S01]  /*5b30*/  IADD3 R3, R0, 0x1a0, RZ ;  /* 0x000001a000037810 */ /* 0x000fe20007ffe0ff */
[----:B------:R-:W-:-:S03]  /*5b40*/  IMAD.HI.U32 R11, R29, R8, RZ ;  /* 0x000000081d0b7227 */ /* 0x000fc600078e00ff */
[----:B------:R-:W-:Y:S01]  /*5b50*/  IABS R24, R3 ;  /* 0x0000000300187213 */ /* 0x000fe20000000000 */
[----:B------:R-:W-:Y:S02]  /*5b60*/  IMAD.MOV R11, RZ, RZ, -R11 ;  /* 0x000000ffff0b7224 */ /* 0x000fe400078e0a0b */
[----:B------:R-:W-:Y:S01]  /*5b70*/  @!P6 IMAD.IADD R18, R18, 0x1, -R9 ;  /* 0x000000011212e824 */ /* 0x000fe200078e0a09 */
[C---:B------:R-:W-:Y:S01]  /*5b80*/  ISETP.GT.U32.AND P6, PT, R9.reuse, R14, PT ;  /* 0x0000000e0900720c */ /* 0x040fe20003fc4070 */
[----:B------:R-:W-:Y:S02]  /*5b90*/  IMAD R8, R9, R11, R8 ;  /* 0x0000000b09087224 */ /* 0x000fe400078e0208 */
[----:B------:R-:W-:-:S04]  /*5ba0*/  IMAD.HI.U32 R23, R29, R24, RZ ;  /* 0x000000181d177227 */ /* 0x000fc800078e00ff */
[----:B------:R-:W-:Y:S01]  /*5bb0*/  @!P3 IMAD.IADD R2, R2, 0x1, -R9 ;  /* 0x000000010202b824 */ /* 0x000fe200078e0a09 */
[C---:B------:R-:W-:Y:S01]  /*5bc0*/  ISETP.GT.U32.AND P3, PT, R9.reuse, R8, PT ;  /* 0x000000080900720c */ /* 0x040fe20003f64070 */
[----:B------:R-:W-:Y:S02]  /*5bd0*/  IMAD.MOV R23, RZ, RZ, -R23 ;  /* 0x000000ffff177224 */ /* 0x000fe400078e0a17 */
[----:B0-----:R-:W-:Y:S02]  /*5be0*/  IMAD.MOV.U32 R5, RZ, RZ, R12 ;  /* 0x000000ffff057224 */ /* 0x001fe400078e000c */
[C---:B------:R-:W-:Y:S02]  /*5bf0*/  IMAD R23, R9.reuse, R23, R24 ;  /* 0x0000001709177224 */ /* 0x040fe400078e0218 */
[----:B------:R-:W-:Y:S02]  /*5c00*/  @!P0 IMAD.MOV R5, RZ, RZ, -R5 ;  /* 0x000000ffff058224 */ /* 0x000fe400078e0a05 */
[--C-:B------:R-:W-:Y:S01]  /*5c10*/  @!P6 IMAD.IADD R14, R14, 0x1, -R9.reuse ;  /* 0x000000010e0ee824 */ /* 0x100fe200078e0a09 */
[----:B------:R-:W-:Y:S01]  /*5c20*/  ISETP.GT.U32.AND P6, PT, R9, R23, PT ;  /* 0x000000170900720c */ /* 0x000fe20003fc4070 */
[----:B------:R-:W-:Y:S01]  /*5c30*/  IMAD.HI.U32 R20, R29, R19, RZ ;  /* 0x000000131d147227 */ /* 0x000fe200078e00ff */
[----:B------:R0:W-:Y:S02]  /*5c40*/  STL [R1+0x68c], R5 ;  /* 0x00068c0501007387 */ /* 0x0001e40000100800 */
[C---:B------:R-:W-:Y:S01]  /*5c50*/  ISETP.GT.U32.AND P0, PT, R9.reuse, R14, PT ;  /* 0x0000000e0900720c */ /* 0x040fe20003f04070 */
[----:B------:R-:W-:Y:S01]  /*5c60*/  @!P3 IMAD.IADD R8, R8, 0x1, -R9 ;  /* 0x000000010808b824 */ /* 0x000fe200078e0a09 */
[----:B------:R-:W-:Y:S01]  /*5c70*/  ISETP.GT.U32.AND P3, PT, R9, R2, PT ;  /* 0x000000020900720c */ /* 0x000fe20003f64070 */
[----:B------:R-:W-:-:S02]  /*5c80*/  IMAD.MOV R20, RZ, RZ, -R20 ;  /* 0x000000ffff147224 */ /* 0x000fc400078e0a14 */
[----:B------:R-:W-:-:S04]  /*5c90*/  IMAD.HI.U32 R11, R29, R16, RZ ;  /* 0x000000101d0b7227 */ /* 0x000fc800078e00ff */
[----:B0-----:R-:W-:Y:S02]  /*5ca0*/  IMAD.MOV.U32 R5, RZ, RZ, R4 ;  /* 0x000000ffff057224 */ /* 0x001fe400078e0004 */
[----:B------:R-:W-:Y:S01]  /*5cb0*/  IMAD R19, R9, R20, R19 ;  /* 0x0000001409137224 */ /* 0x000fe200078e0213 */
[----:B------:R-:W-:Y:S01]  /*5cc0*/  IADD3 R20, R0, 0x19c, RZ ;  /* 0x0000019c00147810 */ /* 0x000fe20007ffe0ff */
[----:B------:R-:W-:Y:S02]  /*5cd0*/  @!P4 IMAD.MOV R5, RZ, RZ, -R5 ;  /* 0x000000ffff05c224 */ /* 0x000fe400078e0a05 */
[--C-:B------:R-:W-:Y:S01]  /*5ce0*/  @!P6 IMAD.IADD R23, R23, 0x1, -R9.reuse ;  /* 0x000000011717e824 */ /* 0x100fe200078e0a09 */
[C---:B------:R-:W-:Y:S01]  /*5cf0*/  ISETP.GT.U32.AND P6, PT, R9.reuse, R8, PT ;  /* 0x000000080900720c */ /* 0x040fe20003fc4070 */
[----:B------:R-:W-:Y:S01]  /*5d00*/  @!P3 IMAD.IADD R2, R2, 0x1, -R9 ;  /* 0x000000010202b824 */ /* 0x000fe200078e0a09 */
[----:B------:R0:W-:Y:S01]  /*5d10*/  STL [R1+0x688], R5 ;  /* 0x0006880501007387 */ /* 0x0001e20000100800 */
[C---:B------:R-:W-:Y:S01]  /*5d20*/  ISETP.GT.U32.AND P3, PT, R9.reuse, R19, PT ;  /* 0x000000130900720c */ /* 0x040fe20003f64070 */
[----:B------:R-:W-:Y:S01]  /*5d30*/  IMAD.MOV R11, RZ, RZ, -R11 ;  /* 0x000000ffff0b7224 */ /* 0x000fe200078e0a0b */
[C---:B------:R-:W-:Y:S01]  /*5d40*/  ISETP.GT.U32.AND P4, PT, R9.reuse, R23, PT ;  /* 0x000000170900720c */ /* 0x040fe20003f84070 */
[--C-:B------:R-:W-:Y:S01]  /*5d50*/  @!P0 IMAD.IADD R14, R14, 0x1, -R9.reuse ;  /* 0x000000010e0e8824 */ /* 0x100fe200078e0a09 */
[----:B------:R-:W-:Y:S01]  /*5d60*/  IABS R12, R20 ;  /* 0x00000014000c7213 */ /* 0x000fe20000000000 */
[----:B------:R-:W-:Y:S01]  /*5d70*/  IMAD R11, R9, R11, R16 ;  /* 0x0000000b090b7224 */ /* 0x000fe200078e0210 */
[----:B------:R-:W-:Y:S01]  /*5d80*/  IADD3 R16, R0, 0x19b, RZ ;  /* 0x0000019b00107810 */ /* 0x000fe20007ffe0ff */
[----:B------:R-:W-:Y:S01]  /*5d90*/  IMAD.MOV.U32 R6, RZ, RZ, R2 ;  /* 0x000000ffff067224 */ /* 0x000fe200078e0002 */
[----:B------:R-:W-:Y:S01]  /*5da0*/  ISETP.GE.AND P0, PT, R13, RZ, PT ;  /* 0x000000ff0d00720c */ /* 0x000fe20003f06270 */
[----:B0-----:R-:W-:Y:S01]  /*5db0*/  IMAD.MOV.U32 R5, RZ, RZ, R18 ;  /* 0x000000ffff057224 */ /* 0x001fe200078e0012 */
[----:B------:R-:W-:Y:S01]  /*5dc0*/  IABS R4, R16 ;  /* 0x0000001000047213 */ /* 0x000fe20000000000 */
[----:B------:R-:W-:Y:S01]  /*5dd0*/  @!P6 IMAD.IADD R8, R8, 0x1, -R9 ;  /* 0x000000010808e824 */ /* 0x000fe200078e0a09 */
[C---:B------:R-:W-:Y:S01]  /*5de0*/  ISETP.GT.U32.AND P6, PT, R9.reuse, R11, PT ;  /* 0x0000000b0900720c */ /* 0x040fe20003fc4070 */
[----:B------:R-:W-:Y:S01]  /*5df0*/  @!P1 IMAD.MOV R5, RZ, RZ, -R5 ;  /* 0x000000ffff059224 */ /* 0x000fe200078e0a05 */
[----:B------:R-:W-:Y:S01]  /*5e00*/  ISETP.GT.U32.AND P1, PT, R9, R22, PT ;  /* 0x000000160900720c */ /* 0x000fe20003f24070 */
[--C-:B------:R-:W-:Y:S01]  /*5e10*/  @!P3 IMAD.IADD R19, R19, 0x1, -R9.reuse ;  /* 0x000000011313b824 */ /* 0x100fe200078e0a09 */
[----:B------:R-:W-:Y:S01]  /*5e20*/  ISETP.GE.AND P3, PT, R17, RZ, PT ;  /* 0x000000ff1100720c */ /* 0x000fe20003f66270 */
[----:B------:R-:W-:Y:S01]  /*5e30*/  @!P4 IMAD.IADD R23, R23, 0x1, -R9 ;  /* 0x000000011717c824 */ /* 0x000fe200078e0a09 */
[----:B------:R0:W-:Y:S01]  /*5e40*/  STL [R1+0x684], R5 ;  /* 0x0006840501007387 */ /* 0x0001e20000100800 */
[----:B------:R-:W-:Y:S01]  /*5e50*/  @!P5 IMAD.MOV R6, RZ, RZ, -R6 ;  /* 0x000000ffff06d224 */ /* 0x000fe200078e0a06 */
[----:B------:R-:W-:Y:S01]  /*5e60*/  ISETP.GE.AND P4, PT, R3, RZ, PT ;  /* 0x000000ff0300720c */ /* 0x000fe20003f86270 */
[----:B------:R-:W-:Y:S01]  /*5e70*/  IMAD.HI.U32 R18, R29, R4, RZ ;  /* 0x000000041d127227 */ /* 0x000fe200078e00ff */
[----:B------:R-:W-:-:S02]  /*5e80*/  IADD3 R2, R0, 0x19a, RZ ;  /* 0x0000019a00027810 */ /* 0x000fc40007ffe0ff */
[----:B------:R1:W-:Y:S01]  /*5e90*/  STL [R1+0x678], R6 ;  /* 0x0006780601007387 */ /* 0x0003e20000100800 */
[----:B------:R-:W-:Y:S01]  /*5ea0*/  IMAD.HI.U32 R13, R29, R12, RZ ;  /* 0x0000000c1d0d7227 */ /* 0x000fe200078e00ff */
[C---:B------:R-:W-:Y:S02]  /*5eb0*/  IADD3 R3, R0.reuse, 0x199, RZ ;  /* 0x0000019900037810 */ /* 0x040fe40007ffe0ff */
[----:B------:R-:W-:Y:S01]  /*5ec0*/  IADD3 R17, R0, 0x198, RZ ;  /* 0x0000019800117810 */ /* 0x000fe20007ffe0ff */
[----:B------:R-:W-:Y:S01]  /*5ed0*/  @!P1 IMAD.IADD R22, R22, 0x1, -R9 ;  /* 0x0000000116169824 */ /* 0x000fe200078e0a09 */
[----:B------:R-:W-:Y:S01]  /*5ee0*/  ISETP.GE.AND P1, PT, R21, RZ, PT ;  /* 0x000000ff1500720c */ /* 0x000fe20003f26270 */
[----:B0-----:R-:W-:Y:S02]  /*5ef0*/  IMAD.MOV.U32 R5, RZ, RZ, R14 ;  /* 0x000000ffff057224 */ /* 0x001fe400078e000e */
[----:B------:R-:W-:Y:S01]  /*5f00*/  IMAD.MOV R18, RZ, RZ, -R18 ;  /* 0x000000ffff127224 */ /* 0x000fe200078e0a12 */
[C---:B------:R-:W-:Y:S01]  /*5f10*/  ISETP.GT.U32.AND P5, PT, R9.reuse, R22, PT ;  /* 0x000000160900720c */ /* 0x040fe20003fa4070 */
[----:B------:R-:W-:Y:S01]  /*5f20*/  @!P2 IMAD.MOV R5, RZ, RZ, -R5 ;  /* 0x000000ffff05a224 */ /* 0x000fe200078e0a05 */
[----:B------:R-:W-:Y:S01]  /*5f30*/  ISETP.GT.U32.AND P2, PT, R9, R19, PT ;  /* 0x000000130900720c */ /* 0x000fe20003f44070 */
[----:B------:R-:W-:-:S02]  /*5f40*/  IMAD.MOV R13, RZ, RZ, -R13 ;  /* 0x000000ffff0d7224 */ /* 0x000fc400078e0a0d */
[--C-:B------:R-:W-:Y:S01]  /*5f50*/  @!P6 IMAD.IADD R11, R11, 0x1, -R9.reuse ;  /* 0x000000010b0be824 */ /* 0x100fe200078e0a09 */
[----:B------:R0:W-:Y:S01]  /*5f60*/  STL [R1+0x674], R5 ;  /* 0x0006740501007387 */ /* 0x0001e20000100800 */
[----:B-1----:R-:W-:Y:S01]  /*5f70*/  IMAD.MOV.U32 R6, RZ, RZ, R8 ;  /* 0x000000ffff067224 */ /* 0x002fe200078e0008 */
[----:B------:R-:W-:Y:S01]  /*5f80*/  IABS R8, R3 ;  /* 0x0000000300087213 */ /* 0x000fe20000000000 */
[C---:B------:R-:W-:Y:S01]  /*5f90*/  IMAD R4, R9.reuse, R18, R4 ;  /* 0x0000001209047224 */ /* 0x040fe200078e0204 */
[C---:B------:R-:W-:Y:S01]  /*5fa0*/  ISETP.GT.U32.AND P6, PT, R9.reuse, R11, PT ;  /* 0x0000000b0900720c */ /* 0x040fe20003fc4070 */
[C---:B------:R-:W-:Y:S01]  /*5fb0*/  IMAD R12, R9.reuse, R13, R12 ;  /* 0x0000000d090c7224 */ /* 0x040fe200078e020c */
[----:B------:R-:W-:Y:S01]  /*5fc0*/  IABS R13, R2 ;  /* 0x00000002000d7213 */ /* 0x000fe20000000000 */
[----:B------:R-:W-:Y:S02]  /*5fd0*/  @!P0 IMAD.MOV R6, RZ, RZ, -R6 ;  /* 0x000000ffff068224 */ /* 0x000fe400078e0a06 */
[----:B------:R-:W-:Y:S01]  /*5fe0*/  @!P5 IMAD.IADD R22, R22, 0x1, -R9 ;  /* 0x000000011616d824 */ /* 0x000fe200078e0a09 */
[C---:B------:R-:W-:Y:S01]  /*5ff0*/  ISETP.GT.U32.AND P5, PT, R9.reuse, R4, PT ;  /* 0x000000040900720c */ /* 0x040fe20003fa4070 */
[----:B0-----:R-:W-:Y:S01]  /*6000*/  IMAD.MOV.U32 R5, RZ, RZ, R23 ;  /* 0x000000ffff057224 */ /* 0x001fe200078e0017 */
[----:B------:R-:W-:Y:S01]  /*6010*/  ISETP.GT.U32.AND P0, PT, R9, R12, PT ;  /* 0x0000000c0900720c */ /* 0x000fe20003f04070 */
[----:B------:R-:W-:Y:S01]  /*6020*/  @!P2 IMAD.IADD R19, R19, 0x1, -R9 ;  /* 0x000000011313a824 */ /* 0x000fe200078e0a09 */
[----:B------:R0:W-:Y:S01]  /*6030*/  STL [R1+0x670], R6 ;  /* 0x0006700601007387 */ /* 0x0001e20000100800 */
[----:B------:R-:W-:Y:S01]  /*6040*/  @!P4 IMAD.MOV R5, RZ, RZ, -R5 ;  /* 0x000000ffff05c224 */ /* 0x000fe200078e0a05 */
[----:B------:R-:W-:Y:S01]  /*6050*/  ISETP.GE.AND P4, PT, R15, RZ, PT ;  /* 0x000000ff0f00720c */ /* 0x000fe20003f86270 */
[----:B------:R-:W-:Y:S01]  /*6060*/  IMAD.HI.U32 R14, R29, R13, RZ ;  /* 0x0000000d1d0e7227 */ /* 0x000fe200078e00ff */
[----:B------:R-:W-:-:S02]  /*6070*/  ISETP.GE.AND P2, PT, R20, RZ, PT ;  /* 0x000000ff1400720c */ /* 0x000fc40003f46270 */
[----:B------:R1:W-:Y:S01]  /*6080*/  STL [R1+0x66c], R5 ;  /* 0x00066c0501007387 */ /* 0x0003e20000100800 */
[--C-:B------:R-:W-:Y:S01]  /*6090*/  @!P6 IMAD.IADD R11, R11, 0x1, -R9.reuse ;  /* 0x000000010b0be824 */ /* 0x100fe200078e0a09 */
[----:B------:R-:W-:Y:S01]  /*60a0*/  ISETP.GE.AND P6, PT, R16, RZ, PT ;  /* 0x000000ff1000720c */ /* 0x000fe20003fc6270 */
[----:B------:R-:W-:Y:S02]  /*60b0*/  IMAD.MOV R14, RZ, RZ, -R14 ;  /* 0x000000ffff0e7224 */ /* 0x000fe400078e0a0e */
[----:B0-----:R-:W-:Y:S02]  /*60c0*/  IMAD.MOV.U32 R6, RZ, RZ, R22 ;  /* 0x000000ffff067224 */ /* 0x001fe400078e0016 */
[----:B------:R-:W-:Y:S02]  /*60d0*/  @!P5 IMAD.IADD R4, R4, 0x1, -R9 ;  /* 0x000000010404d824 */ /* 0x000fe400078e0a09 */
[----:B------:R-:W-:Y:S02]  /*60e0*/  @!P1 IMAD.MOV R6, RZ, RZ, -R6 ;  /* 0x000000ffff069224 */ /* 0x000fe400078e0a06 */
[----:B-1----:R-:W-:Y:S01]  /*60f0*/  IMAD.MOV.U32 R5, RZ, RZ, R19 ;  /* 0x000000ffff057224 */ /* 0x002fe200078e0013 */
[C---:B------:R-:W-:Y:S01]  /*6100*/  ISETP.GT.U32.AND P5, PT, R9.reuse, R4, PT ;  /* 0x000000040900720c */ /* 0x040fe20003fa4070 */
[----:B------:R-:W-:Y:S01]  /*6110*/  @!P0 IMAD.IADD R12, R12, 0x1, -R9 ;  /* 0x000000010c0c8824 */ /* 0x000fe200078e0a09 */
[----:B------:R-:W-:Y:S01]  /*6120*/  STL [R1+0x668], R6 ;  /* 0x0006680601007387 */ /* 0x000fe20000100800 */
[----:B------:R-:W-:Y:S01]  /*6130*/  @!P3 IMAD.MOV R5, RZ, RZ, -R5 ;  /* 0x000000ffff05b224 */ /* 0x000fe200078e0a05 */
[----:B------:R-:W-:Y:S01]  /*6140*/  ISETP.GE.AND P0, PT, R2, RZ, PT ;  /* 0x000000ff0200720c */ /* 0x000fe20003f06270 */
[C---:B------:R-:W-:Y:S01]  /*6150*/  IMAD R16, R9.reuse, R14, R13 ;  /* 0x0000000e09107224 */ /* 0x040fe200078e020d */
[----:B------:R-:W-:Y:S01]  /*6160*/  ISETP.GT.U32.AND P1, PT, R9, R12, PT ;  /* 0x0000000c0900720c */ /* 0x000fe20003f24070 */
[----:B------:R-:W-:Y:S01]  /*6170*/  IMAD.HI.U32 R2, R29, R8, RZ ;  /* 0x000000081d027227 */ /* 0x000fe200078e00ff */
[----:B------:R0:W-:Y:S01]  /*6180*/  STL [R1+0x664], R5 ;  /* 0x0006640501007387 */ /* 0x0001e20000100800 */
[----:B------:R-:W-:-:S02]  /*6190*/  ISETP.GE.AND P3, PT, R3, RZ, PT ;  /* 0x000000ff0300720c */ /* 0x000fc40003f66270 */
[----:B------:R-:W-:Y:S01]  /*61a0*/  IMAD.MOV R2, RZ, RZ, -R2 ;  /* 0x000000ffff027224 */ /* 0x000fe200078e0a02 */
[----:B------:R-:W-:Y:S01]  /*61b0*/  IADD3 R3, R0, 0x197, RZ ;  /* 0x0000019700037810 */ /* 0x000fe20007ffe0ff */
[----:B------:R-:W-:Y:S02]  /*61c0*/  @!P5 IMAD.IADD R4, R4, 0x1, -R9 ;  /* 0x000000010404d824 */ /* 0x000fe400078e0a09 */
[C---:B------:R-:W-:Y:S01]  /*61d0*/  IMAD R19, R9.reuse, R2, R8 ;  /* 0x0000000209137224 */ /* 0x040fe200078e0208 */
[----:B------:R-:W-:Y:S01]  /*61e0*/  IADD3 R2, R0, 0x196, RZ ;  /* 0x0000019600027810 */ /* 0x000fe20007ffe0ff */
[----:B------:R-:W-:Y:S01]  /*61f0*/  @!P6 IMAD.MOV R4, RZ, RZ, -R4 ;  /* 0x000000ffff04e224 */ /* 0x000fe200078e0a04 */
[----:B------:R-:W-:Y:S01]  /*6200*/  IABS R14, R3 ;  /* 0x00000003000e7213 */ /* 0x000fe20000000000 */
[----:B0-----:R-:W-:Y:S01]  /*6210*/  IMAD.MOV.U32 R5, RZ, RZ, R11 ;  /* 0x000000ffff057224 */ /* 0x001fe200078e000b */
[----:B------:R-:W-:Y:S01]  /*6220*/  ISETP.GT.U32.AND P5, PT, R9, R19, PT ;  /* 0x000000130900720c */ /* 0x000fe20003fa4070 */
[----:B------:R-:W-:Y:S01]  /*6230*/  @!P1 IMAD.IADD R12, R12, 0x1, -R9 ;  /* 0x000000010c0c9824 */ /* 0x000fe200078e0a09 */
[----:B------:R-:W-:Y:S01]  /*6240*/  ISETP.GE.AND P1, PT, R17, RZ, PT ;  /* 0x000000ff1100720c */ /* 0x000fe20003f26270 */
[----:B------:R-:W-:Y:S01]  /*6250*/  @!P4 IMAD.MOV R5, RZ, RZ, -R5 ;  /* 0x000000ffff05c224 */ /* 0x000fe200078e0a05 */
[----:B------:R-:W-:Y:S01]  /*6260*/  ISETP.GT.U32.AND P4, PT, R9, R16, PT ;  /* 0x000000100900720c */ /* 0x000fe20003f84070 */
[----:B------:R-:W-:Y:S01]  /*6270*/  IMAD.HI.U32 R8, R29, R14, RZ ;  /* 0x0000000e1d087227 */ /* 0x000fe200078e00ff */
[----:B------:R-:W-:-:S02]  /*6280*/  IABS R17, R17 ;  /* 0x0000001100117213 */ /* 0x000fc40000000000 */
[----:B------:R0:W-:Y:S01]  /*6290*/  STL [R1+0x660], R5 ;  /* 0x0006600501007387 */ /* 0x0001e20000100800 */
[----:B------:R-:W-:Y:S01]  /*62a0*/  IABS R13, R2 ;  /* 0x00000002000d7213 */ /* 0x000fe20000000000 */
[----:B------:R-:W-:Y:S01]  /*62b0*/  IMAD.MOV R8, RZ, RZ, -R8 ;  /* 0x000000ffff087224 */ /* 0x000fe200078e0a08 */
[----:B------:R-:W-:Y:S01]  /*62c0*/  ISETP.GE.AND P6, PT, R2, RZ, PT ;  /* 0x000000ff0200720c */ /* 0x000fe20003fc6270 */
[----:B------:R-:W-:Y:S01]  /*62d0*/  IMAD.HI.U32 R11, R29, R17, RZ ;  /* 0x000000111d0b7227 */ /* 0x000fe200078e00ff */
[----:B------:R-:W-:-:S03]  /*62e0*/  IADD3 R2, R0, 0x195, RZ ;  /* 0x0000019500027810 */ /* 0x000fc60007ffe0ff */
[----:B------:R-:W-:Y:S02]  /*62f0*/  IMAD.MOV R11, RZ, RZ, -R11 ;  /* 0x000000ffff0b7224 */ /* 0x000fe400078e0a0b */
[--C-:B------:R-:W-:Y:S02]  /*6300*/  @!P4 IMAD.IADD R16, R16, 0x1, -R9.reuse ;  /* 0x000000011010c824 */ /* 0x100fe400078e0a09 */
[----:B0-----:R-:W-:Y:S01]  /*6310*/  IMAD.MOV.U32 R5, RZ, RZ, R12 ;  /* 0x000000ffff057224 */ /* 0x001fe200078e000c */
[C---:B------:R-:W-:Y:S01]  /*6320*/  IADD3 R12, R0.reuse, 0x193, RZ ;  /* 0x00000193000c7810 */ /* 0x040fe20007ffe0ff */
[----:B------:R-:W-:Y:S01]  /*6330*/  @!P5 IMAD.IADD R19, R19, 0x1, -R9 ;  /* 0x000000011313d824 */ /* 0x000fe200078e0a09 */
[----:B------:R-:W-:Y:S01]  /*6340*/  ISETP.GT.U32.AND P4, PT, R9, R16, PT ;  /* 0x000000100900720c */ /* 0x000fe20003f84070 */
[----:B------:R-:W-:Y:S01]  /*6350*/  @!P2 IMAD.MOV R5, RZ, RZ, -R5 ;  /* 0x000000ffff05a224 */ /* 0x000fe200078e0a05 */
[----:B------:R-:W-:Y:S01]  /*6360*/  ISETP.GE.AND P2, PT, R3, RZ, PT ;  /* 0x000000ff0300720c */ /* 0x000fe20003f46270 */
[C---:B------:R-:W-:Y:S01]  /*6370*/  IMAD R17, R9.reuse, R11, R17 ;  /* 0x0000000b09117224 */ /* 0x040fe200078e0211 */
[----:B------:R-:W-:Y:S01]  /*6380*/  ISETP.GT.U32.AND P5, PT, R9, R19, PT ;  /* 0x000000130900720c */ /* 0x000fe20003fa4070 */
[----:B------:R-:W-:Y:S01]  /*6390*/  IMAD.HI.U32 R3, R29, R13, RZ ;  /* 0x0000000d1d037227 */ /* 0x000fe200078e00ff */
[----:B------:R0:W-:Y:S01]  /*63a0*/  STL [R1+0x610], R5 ;  /* 0x0006100501007387 */ /* 0x0001e20000100800 */
[----:B------:R-:W-:-:S02]  /*63b0*/  IADD3 R11, R0, 0x194, RZ ;  /* 0x00000194000b7810 */ /* 0x000fc40007ffe0ff */
[----:B------:R-:W-:Y:S01]  /*63c0*/  IMAD.MOV R3, RZ, RZ, -R3 ;  /* 0x000000ffff037224 */ /* 0x000fe200078e0a03 */
[----:B------:R1:W-:Y:S01]  /*63d0*/  STL [R1+0x65c], R4 ;  /* 0x00065c0401007387 */ /* 0x0003e20000100800 */
[C---:B------:R-:W-:Y:S01]  /*63e0*/  IMAD R14, R9.reuse, R8, R14 ;  /* 0x00000008090e7224 */ /* 0x040fe200078e020e */
[----:B------:R-:W-:Y:S01]  /*63f0*/  IABS R15, R12 ;  /* 0x0000000c000f7213 */ /* 0x000fe20000000000 */
[----:B------:R-:W-:Y:S01]  /*6400*/  @!P4 IMAD.IADD R16, R16, 0x1, -R9 ;  /* 0x000000011010c824 */ /* 0x000fe200078e0a09 */
[C---:B------:R-:W-:Y:S01]  /*6410*/  ISETP.GT.U32.AND P4, PT, R9.reuse, R17, PT ;  /* 0x000000110900720c */ /* 0x040fe20003f84070 */
[----:B------:R-:W-:Y:S01]  /*6420*/  IMAD R13, R9, R3, R13 ;  /* 0x00000003090d7224 */ /* 0x000fe200078e020d */
[----:B------:R-:W-:Y:S01]  /*6430*/  IADD3 R3, R0, 0x192, RZ ;  /* 0x0000019200037810 */ /* 0x000fe20007ffe0ff */
[----:B0-----:R-:W-:Y:S01]  /*6440*/  IMAD.MOV.U32 R5, RZ, RZ, R16 ;  /* 0x000000ffff057224 */ /* 0x001fe200078e0010 */
[----:B------:R-:W-:Y:S01]  /*6450*/  IABS R18, R11 ;  /* 0x0000000b00127213 */ /* 0x000fe20000000000 */
[----:B------:R-:W-:Y:S01]  /*6460*/  @!P5 IMAD.IADD R19, R19, 0x1, -R9 ;  /* 0x000000011313d824 */ /* 0x000fe200078e0a09 */
[C---:B------:R-:W-:Y:S01]  /*6470*/  ISETP.GT.U32.AND P5, PT, R9.reuse, R14, PT ;  /* 0x0000000e0900720c */ /* 0x040fe20003fa4070 */
[----:B------:R-:W-:Y:S01]  /*6480*/  @!P0 IMAD.MOV R5, RZ, RZ, -R5 ;  /* 0x000000ffff058224 */ /* 0x000fe200078e0a05 */
[----:B------:R-:W-:-:S02]  /*6490*/  ISETP.GT.U32.AND P0, PT, R9, R13, PT ;  /* 0x0000000d0900720c */ /* 0x000fc40003f04070 */
[----:B-1----:R-:W-:Y:S02]  /*64a0*/  IABS R4, R2 ;  /* 0x0000000200047213 */ /* 0x002fe40000000000 */
[----:B------:R0:W-:Y:S01]  /*64b0*/  STL [R1+0x624], R5 ;  /* 0x0006240501007387 */ /* 0x0001e20000100800 */
[----:B------:R-:W-:Y:S01]  /*64c0*/  @!P4 IMAD.IADD R17, R17, 0x1, -R9 ;  /* 0x000000011111c824 */ /* 0x000fe200078e0a09 */
[----:B------:R-:W-:Y:S01]  /*64d0*/  IABS R8, R3 ;  /* 0x0000000300087213 */ /* 0x000fe20000000000 */
[----:B------:R-:W-:-:S03]  /*64e0*/  IMAD.HI.U32 R16, R29, R4, RZ ;  /* 0x000000041d107227 */ /* 0x000fc600078e00ff */
[----:B------:R-:W-:Y:S01]  /*64f0*/  ISETP.GT.U32.AND P4, PT, R9, R17, PT ;  /* 0x000000110900720c */ /* 0x000fe20003f84070 */
[----:B------:R-:W-:Y:S02]  /*6500*/  IMAD.MOV R16, RZ, RZ, -R16 ;  /* 0x000000ffff107224 */ /* 0x000fe400078e0a10 */
[----:B------:R-:W-:Y:S02]  /*6510*/  @!P0 IMAD.IADD R13, R13, 0x1, -R9 ;  /* 0x000000010d0d8824 */ /* 0x000fe400078e0a09 */
[----:B0-----:R-:W-:Y:S02]  /*6520*/  IMAD.MOV.U32 R5, RZ, RZ, R19 ;  /* 0x000000ffff057224 */ /* 0x001fe400078e0013 */
[----:B------:R-:W-:Y:S01]  /*6530*/  @!P5 IMAD.IADD R14, R14, 0x1, -R9 ;  /* 0x000000010e0ed824 */ /* 0x000fe200078e0a09 */
[C---:B------:R-:W-:Y:S01]  /*6540*/  ISETP.GT.U32.AND P0, PT, R9.reuse, R13, PT ;  /* 0x0000000d0900720c */ /* 0x040fe20003f04070 */
[----:B------:R-:W-:Y:S01]  /*6550*/  @!P3 IMAD.MOV R5, RZ, RZ, -R5 ;  /* 0x000000ffff05b224 */ /* 0x000fe200078e0a05 */
[----:B------:R-:W-:Y:S01]  /*6560*/  ISETP.GE.AND P3, PT, R2, RZ, PT ;  /* 0x000000ff0200720c */ /* 0x000fe20003f66270 */
[C---:B------:R-:W-:Y:S01]  /*6570*/  IMAD R2, R9.reuse, R16, R4 ;  /* 0x0000001009027224 */ /* 0x040fe200078e0204 */
[----:B------:R-:W-:Y:S01]  /*6580*/  ISETP.GT.U32.AND P5, PT, R9, R14, PT ;  /* 0x0000000e0900720c */ /* 0x000fe20003fa4070 */
[----:B------:R-:W-:Y:S01]  /*6590*/  @!P4 IMAD.IADD R17, R17, 0x1, -R9 ;  /* 0x000000011111c824 */ /* 0x000fe200078e0a09 */
[----:B------:R0:W-:Y:S01]  /*65a0*/  STL [R1+0x658], R5 ;  /* 0x0006580501007387 */ /* 0x0001e20000100800 */
[----:B------:R-:W-:Y:S01]  /*65b0*/  IMAD.HI.U32 R4, R29, R15, RZ ;  /* 0x0000000f1d047227 */ /* 0x000fe200078e00ff */
[----:B------:R-:W-:-:S03]  /*65c0*/  ISETP.GT.U32.AND P4, PT, R9, R2, PT ;  /* 0x000000020900720c */ /* 0x000fc60003f84070 */
[----:B------:R-:W-:-:S04]  /*65d0*/  IMAD.HI.U32 R19, R29, R18, RZ ;  /* 0x000000121d137227 */ /* 0x000fc800078e00ff */
[----:B------:R-:W-:-:S04]  /*65e0*/  IMAD.HI.U32 R16, R29, R8, RZ ;  /* 0x000000081d107227 */ /* 0x000fc800078e00ff */
[----:B0-----:R-:W-:Y:S02]  /*65f0*/  IMAD.MOV.U32 R5, RZ, RZ, R17 ;  /* 0x000000ffff057224 */ /* 0x001fe400078e0011 */
[----:B------:R-:W-:Y:S02]  /*6600*/  IMAD.MOV R4, RZ, RZ, -R4 ;  /* 0x000000ffff047224 */ /* 0x000fe400078e0a04 */
[----:B------:R-:W-:Y:S02]  /*6610*/  @!P1 IMAD.MOV R5, RZ, RZ, -R5 ;  /* 0x000000ffff059224 */ /* 0x000fe400078e0a05 */
[----:B------:R-:W-:Y:S02]  /*6620*/  IMAD.MOV R19, RZ, RZ, -R19 ;  /* 0x000000ffff137224 */ /* 0x000fe400078e0a13 */
[----:B------:R-:W-:Y:S01]  /*6630*/  IMAD.MOV R16, RZ, RZ, -R16 ;  /* 0x000000ffff107224 */ /* 0x000fe200078e0a10 */
[----:B------:R0:W-:Y:S01]  /*6640*/  STL [R1+0x644], R5 ;  /* 0x0006440501007387 */ /* 0x0001e20000100800 */
[----:B------:R-:W-:Y:S01]  /*6650*/  IMAD R15, R9, R4, R15 ;  /* 0x00000004090f7224 */ /* 0x000fe200078e020f */
[----:B------:R-:W-:Y:S01]  /*6660*/  IADD3 R4, R0, 0x191, RZ ;  /* 0x0000019100047810 */ /* 0x000fe20007ffe0ff */
[----:B------:R-:W-:-:S02]  /*6670*/  @!P0 IMAD.IADD R13, R13, 0x1, -R9 ;  /* 0x000000010d0d8824 */ /* 0x000fc400078e0a09 */
[----:B------:R-:W-:Y:S01]  /*6680*/  @!P5 IMAD.IADD R14, R14, 0x1, -R9 ;  /* 0x000000010e0ed824 */ /* 0x000fe200078e0a09 */
[----:B------:R-:W-:Y:S01]  /*6690*/  ISETP.GE.AND P5, PT, R11, RZ, PT ;  /* 0x000000ff0b00720c */ /* 0x000fe20003fa6270 */
[C---:B------:R-:W-:Y:S01]  /*66a0*/  IMAD R11, R9.reuse, R19, R18 ;  /* 0x00000013090b7224 */ /* 0x040fe200078e0212 */
[C---:B------:R-:W-:Y:S01]  /*66b0*/  ISETP.GT.U32.AND P0, PT, R9.reuse, R15, PT ;  /* 0x0000000f0900720c */ /* 0x040fe20003f04070 */
[C---:B------:R-:W-:Y:S01]  /*66c0*/  IMAD R8, R9.reuse, R16, R8 ;  /* 0x0000001009087224 */ /* 0x040fe200078e0208 */
[----:B------:R-:W-:Y:S01]  /*66d0*/  IABS R16, R4 ;  /* 0x0000000400107213 */ /* 0x000fe20000000000 */
[----:B0-----:R-:W-:Y:S01]  /*66e0*/  IMAD.MOV.U32 R5, RZ, RZ, R13 ;  /* 0x000000ffff057224 */ /* 0x001fe200078e000d */
[C---:B------:R-:W-:Y:S01]  /*66f0*/  ISETP.GT.U32.AND P1, PT, R9.reuse, R11, PT ;  /* 0x0000000b0900720c */ /* 0x040fe20003f24070 */
[----:B------:R-:W-:Y:S01]  /*6700*/  @!P4 IMAD.IADD R2, R2, 0x1, -R9 ;  /* 0x000000010202c824 */ /* 0x000fe200078e0a09 */
[----:B------:R-:W-:Y:S01]  /*6710*/  IADD3 R13, R0, 0x190, RZ ;  /* 0x00000190000d7810 */ /* 0x000fe20007ffe0ff */
[----:B------:R-:W-:Y:S01]  /*6720*/  @!P6 IMAD.MOV R5, RZ, RZ, -R5 ;  /* 0x000000ffff05e224 */ /* 0x000fe200078e0a05 */
[C---:B------:R-:W-:Y:S01]  /*6730*/  ISETP.GT.U32.AND P6, PT, R9.reuse, R8, PT ;  /* 0x000000080900720c */ /* 0x040fe20003fc4070 */
[----:B------:R-:W-:Y:S01]  /*6740*/  IMAD.MOV.U32 R6, RZ, RZ, R14 ;  /* 0x000000ffff067224 */ /* 0x000fe200078e000e */
[----:B------:R-:W-:Y:S01]  /*6750*/  ISETP.GT.U32.AND P4, PT, R9, R2, PT ;  /* 0x000000020900720c */ /* 0x000fe20003f84070 */
[----:B------:R-:W-:Y:S01]  /*6760*/  IMAD.MOV.U32 R14, RZ, RZ, R16 ;  /* 0x000000ffff0e7224 */ /* 0x000fe200078e0010 */
[----:B------:R-:W-:Y:S01]  /*6770*/  IABS R16, R13 ;  /* 0x0000000d00107213 */ /* 0x000fe20000000000 */
[----:B------:R-:W-:Y:S01]  /*6780*/  @!P2 IMAD.MOV R6, RZ, RZ, -R6 ;  /* 0x000000ffff06a224 */ /* 0x000fe200078e0a06 */
[----:B------:R-:W-:Y:S01]  /*6790*/  ISETP.GE.AND P2, PT, R12, RZ, PT ;  /* 0x000000ff0c00720c */ /* 0x000fe20003f46270 */
[----:B------:R-:W-:-:S03]  /*67a0*/  IMAD.HI.U32 R12, R29, R14, RZ ;  /* 0x0000000e1d0c7227 */ /* 0x000fc600078e00ff */
[----:B------:R-:W-:Y:S01]  /*67b0*/  STL [R1+0x64c], R6 ;  /* 0x00064c0601007387 */ /* 0x000fe20000100800 */
[--C-:B------:R-:W-:Y:S02]  /*67c0*/  @!P0 IMAD.IADD R15, R15, 0x1, -R9.reuse ;  /* 0x000000010f0f8824 */ /* 0x100fe400078e0a09 */
[----:B------:R-:W-:Y:S01]  /*67d0*/  IMAD.MOV R12, RZ, RZ, -R12 ;  /* 0x000000ffff0c7224 */ /* 0x000fe200078e0a0c */
[----:B------:R0:W-:Y:S01]  /*67e0*/  STL [R1+0x650], R5 ;  /* 0x0006500501007387 */ /* 0x0001e20000100800 */
[--C-:B------:R-:W-:Y:S01]  /*67f0*/  @!P1 IMAD.IADD R11, R11, 0x1, -R9.reuse ;  /* 0x000000010b0b9824 */ /* 0x100fe200078e0a09 */
[----:B------:R-:W-:Y:S01]  /*6800*/  ISETP.GE.AND P1, PT, R4, RZ, PT ;  /* 0x000000ff0400720c */ /* 0x000fe20003f26270 */
[--C-:B------:R-:W-:Y:S01]  /*6810*/  @!P6 IMAD.IADD R8, R8, 0x1, -R9.reuse ;  /* 0x000000010808e824 */ /* 0x100fe200078e0a09 */
[C---:B------:R-:W-:Y:S01]  /*6820*/  ISETP.GT.U32.AND P6, PT, R9.reuse, R15, PT ;  /* 0x0000000f0900720c */ /* 0x040fe20003fc4070 */
[----:B------:R-:W-:Y:S01]  /*6830*/  @!P4 IMAD.IADD R2, R2, 0x1, -R9 ;  /* 0x000000010202c824 */ /* 0x000fe200078e0a09 */
[C---:B------:R-:W-:Y:S01]  /*6840*/  ISETP.GT.U32.AND P0, PT, R9.reuse, R11, PT ;  /* 0x0000000b0900720c */ /* 0x040fe20003f04070 */
[----:B------:R-:W-:Y:S01]  /*6850*/  IMAD R14, R9, R12, R14 ;  /* 0x0000000c090e7224 */ /* 0x000fe200078e020e */
[----:B------:R-:W-:Y:S01]  /*6860*/  ISETP.GE.AND P4, PT, R3, RZ, PT ;  /* 0x000000ff0300720c */ /* 0x000fe20003f86270 */
[----:B------:R-:W-:Y:S01]  /*6870*/  IMAD.HI.U32 R12, R29, R16, RZ ;  /* 0x000000101d0c7227 */ /* 0x000fe200078e00ff */
[----:B------:R-:W-:-:S02]  /*6880*/  IADD3 R4, R0, 0x18d, RZ ;  /* 0x0000018d00047810 */ /* 0x000fc40007ffe0ff */
[C---:B------:R-:W-:Y:S01]  /*6890*/  IADD3 R3, R0.reuse, 0x18f, RZ ;  /* 0x0000018f00037810 */ /* 0x040fe20007ffe0ff */
[----:B0-----:R-:W-:Y:S01]  /*68a0*/  IMAD.MOV.U32 R5, RZ, RZ, R2 ;  /* 0x000000ffff057224 */ /* 0x001fe200078e0002 */
[----:B------:R-:W-:Y:S01]  /*68b0*/  IABS R18, R4 ;  /* 0x0000000400127213 */ /* 0x000fe20000000000 */
[----:B------:R-:W-:Y:S01]  /*68c0*/  IMAD.MOV R12, RZ, RZ, -R12 ;  /* 0x000000ffff0c7224 */ /* 0x000fe200078e0a0c */
[----:B------:R-:W-:Y:S01]  /*68d0*/  IADD3 R2, R0, 0x18e, RZ ;  /* 0x0000018e00027810 */ /* 0x000fe20007ffe0ff */
[----:B------:R-:W-:Y:S01]  /*68e0*/  @!P3 IMAD.MOV R5, RZ, RZ, -R5 ;  /* 0x000000ffff05b224 */ /* 0x000fe200078e0a05 */
[C---:B------:R-:W-:Y:S01]  /*68f0*/  ISETP.GT.U32.AND P3, PT, R9.reuse, R8, PT ;  /* 0x000000080900720c */ /* 0x040fe20003f64070 */
[----:B------:R-:W-:Y:S01]  /*6900*/  IMAD R16, R9, R12, R16 ;  /* 0x0000000c09107224 */ /* 0x000fe200078e0210 */
[----:B------:R-:W-:Y:S01]  /*6910*/  IABS R17, R3 ;  /* 0x0000000300117213 */ /* 0x000fe20000000000 */
[--C-:B------:R-:W-:Y:S01]  /*6920*/  @!P6 IMAD.IADD R15, R15, 0x1, -R9.reuse ;  /* 0x000000010f0fe824 */ /* 0x100fe200078e0a09 */
[----:B------:R-:W-:Y:S01]  /*6930*/  IABS R12, R2 ;  /* 0x00000002000c7213 */ /* 0x000fe20000000000 */
[----:B------:R-:W-:Y:S01]  /*6940*/  @!P0 IMAD.IADD R11, R11, 0x1, -R9 ;  /* 0x000000010b0b8824 */ /* 0x000fe200078e0a09 */
[C---:B------:R-:W-:Y:S01]  /*6950*/  ISETP.GT.U32.AND P6, PT, R9.reuse, R16, PT ;  /* 0x000000100900720c */ /* 0x040fe20003fc4070 */
[----:B------:R0:W-:Y:S01]  /*6960*/  STL [R1+0x654], R5 ;  /* 0x0006540501007387 */ /* 0x0001e20000100800 */
[----:B------:R-:W-:Y:S01]  /*6970*/  ISETP.GT.U32.AND P0, PT, R9, R14, PT ;  /* 0x0000000e0900720c */ /* 0x000fe20003f04070 */
[----:B------:R-:W-:-:S04]  /*6980*/  IMAD.HI.U32 R19, R29, R12, RZ ;  /* 0x0000000c1d137227 */ /* 0x000fc800078e00ff */
[----:B------:R-:W-:Y:S01]  /*6990*/  @!P3 IMAD.IADD R8, R8, 0x1, -R9 ;  /* 0x000000010808b824 */ /* 0x000fe200078e0a09 */
[----:B------:R-:W-:Y:S01]  /*69a0*/  ISETP.GE.AND P3, PT, R13, RZ, PT ;  /* 0x000000ff0d00720c */ /* 0x000fe20003f66270 */
[----:B------:R-:W-:Y:S02]  /*69b0*/  IMAD.MOV.U32 R13, RZ, RZ, R18 ;  /* 0x000000ffff0d7224 */ /* 0x000fe400078e0012 */
[----:B------:R-:W-:-:S04]  /*69c0*/  IMAD.HI.U32 R18, R29, R17, RZ ;  /* 0x000000111d127227 */ /* 0x000fc800078e00ff */
[----:B0-----:R-:W-:Y:S02]  /*69d0*/  IMAD.MOV.U32 R5, RZ, RZ, R11 ;  /* 0x000000ffff057224 */ /* 0x001fe400078e000b */
[--C-:B------:R-:W-:Y:S02]  /*69e0*/  @!P6 IMAD.IADD R16, R16, 0x1, -R9.reuse ;  /* 0x000000011010e824 */ /* 0x100fe400078e0a09 */
[----:B------:R-:W-:Y:S02]  /*69f0*/  IMAD.MOV R18, RZ, RZ, -R18 ;  /* 0x000000ffff127224 */ /* 0x000fe400078e0a12 */
[----:B------:R-:W-:Y:S01]  /*6a00*/  @!P0 IMAD.IADD R14, R14, 0x1, -R9 ;  /* 0x000000010e0e8824 */ /* 0x000fe200078e0a09 */
[----:B------:R-:W-:Y:S01]  /*6a10*/  ISETP.GE.AND P0, PT, R3, RZ, PT ;  /* 0x000000ff0300720c */ /* 0x000fe20003f06270 */
[----:B------:R-:W-:Y:S01]  /*6a20*/  @!P5 IMAD.MOV R5, RZ, RZ, -R5 ;  /* 0x000000ffff05d224 */ /* 0x000fe200078e0a05 */
[----:B------:R-:W-:Y:S01]  /*6a30*/  ISETP.GT.U32.AND P6, PT, R9, R16, PT ;  /* 0x000000100900720c */ /* 0x000fe20003fc4070 */
[----:B------:R-:W-:Y:S01]  /*6a40*/  IMAD.HI.U32 R3, R29, R13, RZ ;  /* 0x0000000d1d037227 */ /* 0x000fe200078e00ff */
[----:B------:R-:W-:-:S02]  /*6a50*/  ISETP.GT.U32.AND P5, PT, R9, R14, PT ;  /* 0x0000000e0900720c */ /* 0x000fc40003fa4070 */
[----:B------:R0:W-:Y:S01]  /*6a60*/  STL [R1+0x648], R5 ;  /* 0x0006480501007387 */ /* 0x0001e20000100800 */
[----:B------:R-:W-:Y:S02]  /*6a70*/  IMAD.MOV R11, RZ, RZ, -R19 ;  /* 0x000000ffff0b7224 */ /* 0x000fe400078e0a13 */
[C---:B------:R-:W-:Y:S01]  /*6a80*/  IMAD R17, R9.reuse, R18, R17 ;  /* 0x0000001209117224 */ /* 0x040fe200078e0211 */
[C---:B------:R-:W-:Y:S01]  /*6a90*/  IADD3 R18, R0.reuse, 0x18c, RZ ;  /* 0x0000018c00127810 */ /* 0x040fe20007ffe0ff */
[----:B------:R-:W-:Y:S01]  /*6aa0*/  IMAD.MOV.U32 R6, RZ, RZ, R15 ;  /* 0x000000ffff067224 */ /* 0x000fe200078e000f */
[C---:B------:R-:W-:Y:S01]  /*6ab0*/  IADD3 R15, R0.reuse, 0x188, RZ ;  /* 0x00000188000f7810 */ /* 0x040fe20007ffe0ff */
[----:B------:R-:W-:Y:S02]  /*6ac0*/  IMAD.MOV R3, RZ, RZ, -R3 ;  /* 0x000000ffff037224 */ /* 0x000fe400078e0a03 */
[----:B------:R-:W-:Y:S01]  /*6ad0*/  IMAD R12, R9, R11, R12 ;  /* 0x0000000b090c7224 */ /* 0x000fe200078e020c */
[----:B------:R-:W-:Y:S01]  /*6ae0*/  IADD3 R11, R0, 0x18a, RZ ;  /* 0x0000018a000b7810 */ /* 0x000fe20007ffe0ff */
[----:B0-----:R-:W-:-:S02]  /*6af0*/  IMAD.MOV.U32 R5, RZ, RZ, R8 ;  /* 0x000000ffff057224 */ /* 0x001fc400078e0008 */
[----:B------:R-:W-:Y:S01]  /*6b00*/  @!P2 IMAD.MOV R6, RZ, RZ, -R6 ;  /* 0x000000ffff06a224 */ /* 0x000fe200078e0a06 */
[C---:B------:R-:W-:Y:S01]  /*6b10*/  ISETP.GT.U32.AND P2, PT, R9.reuse, R17, PT ;  /* 0x000000110900720c */ /* 0x040fe20003f44070 */
[C---:B------:R-:W-:Y:S01]  /*6b20*/  IMAD R13, R9.reuse, R3, R13 ;  /* 0x00000003090d7224 */ /* 0x040fe200078e020d */
[----:B------:R-:W-:Y:S01]  /*6b30*/  IABS R3, R18 ;  /* 0x0000001200037213 */ /* 0x000fe20000000000 */
[----:B------:R-:W-:Y:S01]  /*6b40*/  @!P4 IMAD.MOV R5, RZ, RZ, -R5 ;  /* 0x000000ffff05c224 */ /* 0x000fe200078e0a05 */
[C---:B------:R-:W-:Y:S01]  /*6b50*/  ISETP.GT.U32.AND P4, PT, R9.reuse, R12, PT ;  /* 0x0000000c0900720c */ /* 0x040fe20003f84070 */
[--C-:B------:R-:W-:Y:S01]  /*6b60*/  @!P6 IMAD.IADD R16, R16, 0x1, -R9.reuse ;  /* 0x000000011010e824 */ /* 0x100fe200078e0a09 */
[----:B------:R-:W-:Y:S01]  /*6b70*/  ISETP.GT.U32.AND P6, PT, R9, R13, PT ;  /* 0x0000000d0900720c */ /* 0x000fe20003fc4070 */
[----:B------:R-:W-:Y:S01]  /*6b80*/  @!P5 IMAD.IADD R14, R14, 0x1, -R9 ;  /* 0x000000010e0ed824 */ /* 0x000fe200078e0a09 */
[----:B------:R-:W-:Y:S01]  /*6b90*/  ISETP.GE.AND P5, PT, R2, RZ, PT ;  /* 0x000000ff0200720c */ /* 0x000fe20003fa6270 */
[----:B------:R-:W-:Y:S01]  /*6ba0*/  STL [R1+0x638], R6 ;  /* 0x0006380601007387 */ /* 0x000fe20000100800 */
[----:B------:R-:W-:-:S02]  /*6bb0*/  IADD3 R2, R0, 0x18b, RZ ;  /* 0x0000018b00027810 */ /* 0x000fc40007ffe0ff */
[----:B------:R-:W-:Y:S01]  /*6bc0*/  IABS R20, R11 ;  /* 0x0000000b00147213 */ /* 0x000fe20000000000 */
[--C-:B------:R-:W-:Y:S01]  /*6bd0*/  @!P2 IMAD.IADD R17, R17, 0x1, -R9.reuse ;  /* 0x000000011111a824 */ /* 0x100fe200078e0a09 */
[----:B------:R-:W-:Y:S01]  /*6be0*/  IABS R8, R2 ;  /* 0x0000000200087213 */ /* 0x000fe20000000000 */
[----:B------:R0:W-:Y:S01]  /*6bf0*/  STL [R1+0x63c], R5 ;  /* 0x00063c0501007387 */ /* 0x0001e20000100800 */
[----:B------:R-:W-:Y:S01]  /*6c00*/  ISETP.GE.AND P2, PT, R4, RZ, PT ;  /* 0x000000ff0400720c */ /* 0x000fe20003f46270 */
[----:B------:R-:W-:Y:S01]  /*6c10*/  @!P4 IMAD.IADD R12, R12, 0x1, -R9 ;  /* 0x000000010c0cc824 */ /* 0x000fe200078e0a09 */
[----:B------:R-:W-:Y:S01]  /*6c20*/  ISETP.GT.U32.AND P4, PT, R9, R17, PT ;  /* 0x000000110900720c */ /* 0x000fe20003f84070 */
[----:B------:R-:W-:-:S04]  /*6c30*/  IMAD.HI.U32 R4, R29, R3, RZ ;  /* 0x000000031d047227 */ /* 0x000fc800078e00ff */
[----:B------:R-:W-:Y:S01]  /*6c40*/  @!P6 IMAD.IADD R13, R13, 0x1, -R9 ;  /* 0x000000010d0de824 */ /* 0x000fe200078e0a09 */
[----:B------:R-:W-:Y:S01]  /*6c50*/  ISETP.GT.U32.AND P6, PT, R9, R12, PT ;  /* 0x0000000c0900720c */ /* 0x000fe20003fc4070 */
[----:B0-----:R-:W-:Y:S02]  /*6c60*/  IMAD.MOV.U32 R5, RZ, RZ, R14 ;  /* 0x000000ffff057224 */ /* 0x001fe400078e000e */
[----:B------:R-:W-:Y:S02]  /*6c70*/  IMAD.MOV R4, RZ, RZ, -R4 ;  /* 0x000000ffff047224 */ /* 0x000fe400078e0a04 */
[----:B------:R-:W-:-:S04]  /*6c80*/  IMAD.HI.U32 R14, R29, R8, RZ ;  /* 0x000000081d0e7227 */ /* 0x000fc800078e00ff */
[----:B------:R-:W-:Y:S01]  /*6c90*/  IMAD R3, R9, R4, R3 ;  /* 0x0000000409037224 */ /* 0x000fe200078e0203 */
[----:B------:R-:W-:Y:S01]  /*6ca0*/  IADD3 R4, R0, 0x189, RZ ;  /* 0x0000018900047810 */ /* 0x000fe20007ffe0ff */
[----:B------:R-:W-:Y:S02]  /*6cb0*/  IMAD.MOV R14, RZ, RZ, -R14 ;  /* 0x000000ffff0e7224 */ /* 0x000fe400078e0a0e */
[--C-:B------:R-:W-:Y:S01]  /*6cc0*/  @!P4 IMAD.IADD R17, R17, 0x1, -R9.reuse ;  /* 0x000000011111c824 */ /* 0x100fe200078e0a09 */
[C---:B------:R-:W-:Y:S01]  /*6cd0*/  ISETP.GT.U32.AND P4, PT, R9.reuse, R3, PT ;  /* 0x000000030900720c */ /* 0x040fe20003f84070 */
[C---:B------:R-:W-:Y:S01]  /*6ce0*/  IMAD R8, R9.reuse, R14, R8 ;  /* 0x0000000e09087224 */ /* 0x040fe200078e0208 */
[----:B------:R-:W-:Y:S01]  /*6cf0*/  IABS R14, R4 ;  /* 0x00000004000e7213 */ /* 0x000fe20000000000 */
[----:B------:R-:W-:Y:S02]  /*6d00*/  @!P6 IMAD.IADD R12, R12, 0x1, -R9 ;  /* 0x000000010c0ce824 */ /* 0x000fe400078e0a09 */
[----:B------:R-:W-:Y:S01]  /*6d10*/  @!P1 IMAD.MOV R5, RZ, RZ, -R5 ;  /* 0x000000ffff059224 */ /* 0x000fe200078e0a05 */
[C---:B------:R-:W-:Y:S01]  /*6d20*/  ISETP.GT.U32.AND P6, PT, R9.reuse, R8, PT ;  /* 0x000000080900720c */ /* 0x040fe20003fc4070 */
[----:B------:R-:W-:Y:S01]  /*6d30*/  IMAD.MOV.U32 R6, RZ, RZ, R16 ;  /* 0x000000ffff067224 */ /* 0x000fe200078e0010 */
[----:B------:R-:W-:Y:S01]  /*6d40*/  ISETP.GT.U32.AND P1, PT, R9, R13, PT ;  /* 0x0000000d0900720c */ /* 0x000fe20003f24070 */
[----:B------:R-:W-:Y:S01]  /*6d50*/  IMAD.HI.U32 R21, R29, R20, RZ ;  /* 0x000000141d157227 */ /* 0x000fe200078e00ff */
[----:B------:R0:W-:Y:S03]  /*6d60*/  STL [R1+0x640], R5 ;  /* 0x0006400501007387 */ /* 0x0001e60000100800 */
[----:B------:R-:W-:Y:S01]  /*6d70*/  @!P4 IMAD.IADD R3, R3, 0x1, -R9 ;  /* 0x000000010303c824 */ /* 0x000fe200078e0a09 */
[----:B------:R-:W-:Y:S01]  /*6d80*/  ISETP.GE.AND P4, PT, R2, RZ, PT ;  /* 0x000000ff0200720c */ /* 0x000fe20003f86270 */
[----:B------:R-:W-:-:S02]  /*6d90*/  @!P3 IMAD.MOV R6, RZ, RZ, -R6 ;  /* 0x000000ffff06b224 */ /* 0x000fc400078e0a06 */
[----:B------:R-:W-:Y:S02]  /*6da0*/  IMAD.MOV R21, RZ, RZ, -R21 ;  /* 0x000000ffff157224 */ /* 0x000fe400078e0a15 */
[----:B------:R-:W-:Y:S01]  /*6db0*/  @!P6 IMAD.IADD R8, R8, 0x1, -R9 ;  /* 0x000000010808e824 */ /* 0x000fe200078e0a09 */
[----:B------:R-:W-:Y:S01]  /*6dc0*/  ISETP.GT.U32.AND P6, PT, R9, R3, PT ;  /* 0x000000030900720c */ /* 0x000fe20003fc4070 */
[----:B0-----:R-:W-:Y:S01]  /*6dd0*/  IMAD.MOV.U32 R5, RZ, RZ, R17 ;  /* 0x000000ffff057224 */ /* 0x001fe200078e0011 */
[----:B------:R0:W-:Y:S01]  /*6de0*/  STL [R1+0x634], R6 ;  /* 0x0006340601007387 */ /* 0x0001e20000100800 */
[----:B------:R-:W-:-:S04]  /*6df0*/  IMAD.HI.U32 R19, R29, R14, RZ ;  /* 0x0000000e1d137227 */ /* 0x000fc800078e00ff */
[----:B------:R-:W-:Y:S01]  /*6e00*/  @!P0 IMAD.MOV R5, RZ, RZ, -R5 ;  /* 0x000000ffff058224 */ /* 0x000fe200078e0a05 */
[----:B------:R-:W-:Y:S01]  /*6e10*/  ISETP.GT.U32.AND P0, PT, R9, R8, PT ;  /* 0x000000080900720c */ /* 0x000fe20003f04070 */
[----:B------:R-:W-:Y:S01]  /*6e20*/  @!P1 IMAD.IADD R13, R13, 0x1, -R9 ;  /* 0x000000010d0d9824 */ /* 0x000fe200078e0a09 */
[----:B------:R-:W-:Y:S01]  /*6e30*/  ISETP.GE.AND P1, PT, R18, RZ, PT ;  /* 0x000000ff1200720c */ /* 0x000fe20003f26270 */
[C---:B------:R-:W-:Y:S01]  /*6e40*/  IMAD R2, R9.reuse, R21, R20 ;  /* 0x0000001509027224 */ /* 0x040fe200078e0214 */
[----:B------:R1:W-:Y:S01]  /*6e50*/  STL [R1+0x630], R5 ;  /* 0x0006300501007387 */ /* 0x0003e20000100800 */
[----:B------:R-:W-:Y:S01]  /*6e60*/  IMAD.MOV R19, RZ, RZ, -R19 ;  /* 0x000000ffff137224 */ /* 0x000fe200078e0a13 */
[----:B------:R-:W-:Y:S01]  /*6e70*/  IABS R18, R15 ;  /* 0x0000000f00127213 */ /* 0x000fe20000000000 */
[----:B0-----:R-:W-:Y:S01]  /*6e80*/  IMAD.MOV.U32 R6, RZ, RZ, R12 ;  /* 0x000000ffff067224 */ /* 0x001fe200078e000c */
[C---:B------:R-:W-:Y:S01]  /*6e90*/  ISETP.GT.U32.AND P3, PT, R9.reuse, R2, PT ;  /* 0x000000020900720c */ /* 0x040fe20003f64070 */
[----:B------:R-:W-:Y:S01]  /*6ea0*/  IMAD R14, R9, R19, R14 ;  /* 0x00000013090e7224 */ /* 0x000fe200078e020e */
[----:B------:R-:W-:Y:S01]  /*6eb0*/  IADD3 R12, R0, 0x186, RZ ;  /* 0x00000186000c7810 */ /* 0x000fe20007ffe0ff */
[----:B------:R-:W-:Y:S01]  /*6ec0*/  @!P5 IMAD.MOV R6, RZ, RZ, -R6 ;  /* 0x000000ffff06d224 */ /* 0x000fe200078e0a06 */
[----:B------:R-:W-:Y:S01]  /*6ed0*/  ISETP.GE.AND P5, PT, R11, RZ, PT ;  /* 0x000000ff0b00720c */ /* 0x000fe20003fa6270 */
[----:B------:R-:W-:Y:S01]  /*6ee0*/  @!P6 IMAD.IADD R3, R3, 0x1, -R9 ;  /* 0x000000010303e824 */ /* 0x000fe200078e0a09 */
[----:B------:R-:W-:Y:S01]  /*6ef0*/  ISETP.GT.U32.AND P6, PT, R9, R14, PT ;  /* 0x0000000e0900720c */ /* 0x000fe20003fc4070 */
[----:B-1----:R-:W-:Y:S01]  /*6f00*/  IMAD.MOV.U32 R5, RZ, RZ, R13 ;  /* 0x000000ffff057224 */ /* 0x002fe200078e000d */
[----:B------:R-:W-:Y:S01]  /*6f10*/  STL [R1+0x62c], R6 ;  /* 0x00062c0601007387 */ /* 0x000fe20000100800 */
[----:B------:R-:W-:Y:S01]  /*6f20*/  IMAD.HI.U32 R11, R29, R18, RZ ;  /* 0x000000121d0b7227 */ /* 0x000fe200078e00ff */
[----:B------:R-:W-:-:S02]  /*6f30*/  IABS R16, R12 ;  /* 0x0000000c00107213 */ /* 0x000fc40000000000 */
[----:B------:R-:W-:Y:S01]  /*6f40*/  IADD3 R13, R0, 0x181, RZ ;  /* 0x00000181000d7810 */ /* 0x000fe20007ffe0ff */
[----:B------:R-:W-:Y:S01]  /*6f50*/  @!P2 IMAD.MOV R5, RZ, RZ, -R5 ;  /* 0x000000ffff05a224 */ /* 0x000fe200078e0a05 */
[----:B------:R-:W-:Y:S01]  /*6f60*/  ISETP.GE.AND P2, PT, R4, RZ, PT ;  /* 0x000000ff0400720c */ /* 0x000fe20003f46270 */
[----:B------:R-:W-:Y:S01]  /*6f70*/  IMAD.MOV R11, RZ, RZ, -R11 ;  /* 0x000000ffff0b7224 */ /* 0x000fe200078e0a0b */
[----:B------:R-:W-:Y:S01]  /*6f80*/  IADD3 R4, R0, 0x187, RZ ;  /* 0x0000018700047810 */ /* 0x000fe20007ffe0ff */
[--C-:B------:R-:W-:Y:S01]  /*6f90*/  @!P0 IMAD.IADD R8, R8, 0x1, -R9.reuse ;  /* 0x0000000108088824 */ /* 0x100fe200078e0a09 */
[----:B------:R0:W-:Y:S01]  /*6fa0*/  STL [R1+0x628], R5 ;  /* 0x0006280501007387 */ /* 0x0001e20000100800 */
[--C-:B------:R-:W-:Y:S01]  /*6fb0*/  @!P3 IMAD.IADD R2, R2, 0x1, -R9.reuse ;  /* 0x000000010202b824 */ /* 0x100fe200078e0a09 */
[----:B------:R-:W-:Y:S01]  /*6fc0*/  IABS R20, R4 ;  /* 0x0000000400147213 */ /* 0x000fe20000000000 */
[C---:B------:R-:W-:Y:S01]  /*6fd0*/  IMAD R21, R9.reuse, R11, R18 ;  /* 0x0000000b09157224 */ /* 0x040fe200078e0212 */
[----:B------:R-:W-:Y:S01]  /*6fe0*/  IADD3 R11, R0, 0x185, RZ ;  /* 0x00000185000b7810 */ /* 0x000fe20007ffe0ff */
[----:B------:R-:W-:Y:S01]  /*6ff0*/  @!P6 IMAD.IADD R14, R14, 0x1, -R9 ;  /* 0x000000010e0ee824 */ /* 0x000fe200078e0a09 */
[----:B------:R-:W-:-:S02]  /*7000*/  ISETP.GT.U32.AND P6, PT, R9, R2, PT ;  /* 0x000000020900720c */ /* 0x000fc40003fc4070 */
[----:B------:R-:W-:Y:S01]  /*7010*/  IABS R19, R11 ;  /* 0x0000000b00137213 */ /* 0x000fe20000000000 */
[----:B0-----:R-:W-:Y:S01]  /*7020*/  IMAD.MOV.U32 R5, RZ, RZ, R3 ;  /* 0x000000ffff057224 */ /* 0x001fe200078e0003 */
[----:B------:R-:W-:Y:S01]  /*7030*/  ISETP.GE.AND P3, PT, R4, RZ, PT ;  /* 0x000000ff0400720c */ /* 0x000fe20003f66270 */
[----:B------:R-:W-:Y:S01]  /*7040*/  IMAD.HI.U32 R3, R29, R20, RZ ;  /* 0x000000141d037227 */ /* 0x000fe200078e00ff */
[----:B------:R-:W-:Y:S02]  /*7050*/  IADD3 R4, R0, 0x184, RZ ;  /* 0x0000018400047810 */ /* 0x000fe40007ffe0ff */
[----:B------:R-:W-:Y:S01]  /*7060*/  ISETP.GE.AND P0, PT, R15, RZ, PT ;  /* 0x000000ff0f00720c */ /* 0x000fe20003f06270 */
[----:B------:R-:W-:Y:S01]  /*7070*/  @!P1 IMAD.MOV R5, RZ, RZ, -R5 ;  /* 0x000000ffff059224 */ /* 0x000fe200078e0a05 */
[C---:B------:R-:W-:Y:S01]  /*7080*/  ISETP.GT.U32.AND P1, PT, R9.reuse, R14, PT ;  /* 0x0000000e0900720c */ /* 0x040fe20003f24070 */
[----:B------:R-:W-:Y:S01]  /*7090*/  IMAD.MOV R3, RZ, RZ, -R3 ;  /* 0x000000ffff037224 */ /* 0x000fe200078e0a03 */
[----:B------:R-:W-:Y:S01]  /*70a0*/  IABS R18, R4 ;  /* 0x0000000400127213 */ /* 0x000fe20000000000 */
[----:B------:R-:W-:Y:S01]  /*70b0*/  @!P6 IMAD.IADD R2, R2, 0x1, -R9 ;  /* 0x000000010202e824 */ /* 0x000fe200078e0a09 */
[----:B------:R0:W-:Y:S01]  /*70c0*/  STL [R1+0x620], R5 ;  /* 0x0006200501007387 */ /* 0x0001e20000100800 */
[----:B------:R-:W-:Y:S01]  /*70d0*/  IMAD R20, R9, R3, R20 ;  /* 0x0000000309147224 */ /* 0x000fe200078e0214 */
[----:B------:R-:W-:Y:S01]  /*70e0*/  IADD3 R15, R0, 0x180, RZ ;  /* 0x00000180000f7810 */ /* 0x000fe20007ffe0ff */
[----:B------:R-:W-:-:S03]  /*70f0*/  IMAD.HI.U32 R3, R29, R16, RZ ;  /* 0x000000101d037227 */ /* 0x000fc600078e00ff */
[----:B------:R-:W-:-:S03]  /*7100*/  ISETP.GT.U32.AND P6, PT, R9, R20, PT ;  /* 0x000000140900720c */ /* 0x000fc60003fc4070 */
[----:B------:R-:W-:Y:S01]  /*7110*/  @!P1 IMAD.IADD R14, R14, 0x1, -R9 ;  /* 0x000000010e0e9824 */ /* 0x000fe200078e0a09 */
[----:B------:R-:W-:Y:S01]  /*7120*/  ISETP.GE.AND P1, PT, R12, RZ, PT ;  /* 0x000000ff0c00720c */ /* 0x000fe20003f26270 */
[----:B0-----:R-:W-:Y:S02]  /*7130*/  IMAD.MOV.U32 R5, RZ, RZ, R8 ;  /* 0x000000ffff057224 */ /* 0x001fe400078e0008 */
[----:B------:R-:W-:-:S04]  /*7140*/  IMAD.HI.U32 R8, R29, R19, RZ ;  /* 0x000000131d087227 */ /* 0x000fc800078e00ff */
[----:B------:R-:W-:Y:S01]  /*7150*/  @!P4 IMAD.MOV R5, RZ, RZ, -R5 ;  /* 0x000000ffff05c224 */ /* 0x000fe200078e0a05 */
[C---:B------:R-:W-:Y:S01]  /*7160*/  ISETP.GT.U32.AND P4, PT, R9.reuse, R21, PT ;  /* 0x000000150900720c */ /* 0x040fe20003f84070 */
[----:B------:R-:W-:Y:S02]  /*7170*/  IMAD.MOV R12, RZ, RZ, -R3 ;  /* 0x000000ffff0c7224 */ /* 0x000fe400078e0a03 */
[----:B------:R-:W-:Y:S01]  /*7180*/  IMAD.MOV R8, RZ, RZ, -R8 ;  /* 0x000000ffff087224 */ /* 0x000fe200078e0a08 */
[----:B------:R0:W-:Y:S01]  /*7190*/  STL [R1+0x61c], R5 ;  /* 0x00061c0501007387 */ /* 0x0001e20000100800 */
[C---:B------:R-:W-:Y:S01]  /*71a0*/  IMAD R16, R9.reuse, R12, R16 ;  /* 0x0000000c09107224 */ /* 0x040fe200078e0210 */
[----:B------:R-:W-:Y:S01]  /*71b0*/  IADD3 R12, R0, 0x183, RZ ;  /* 0x00000183000c7810 */ /* 0x000fe20007ffe0ff */
[----:B------:R-:W-:Y:S02]  /*71c0*/  @!P6 IMAD.IADD R20, R20, 0x1, -R9 ;  /* 0x000000011414e824 */ /* 0x000fe400078e0a09 */
[----:B------:R-:W-:Y:S01]  /*71d0*/  IMAD R19, R9, R8, R19 ;  /* 0x0000000809137224 */ /* 0x000fe200078e0213 */
[----:B------:R-:W-:Y:S01]  /*71e0*/  IABS R8, R15 ;  /* 0x0000000f00087213 */ /* 0x000fe20000000000 */
[----:B------:R-:W-:Y:S01]  /*71f0*/  IMAD.HI.U32 R3, R29, R18, RZ ;  /* 0x000000121d037227 */ /* 0x000fe200078e00ff */
[----:B------:R-:W-:-:S03]  /*7200*/  ISETP.GT.U32.AND P6, PT, R9, R20, PT ;  /* 0x000000140900720c */ /* 0x000fc60003fc4070 */
[----:B------:R-:W-:Y:S01]  /*7210*/  @!P4 IMAD.IADD R21, R21, 0x1, -R9 ;  /* 0x000000011515c824 */ /* 0x000fe200078e0a09 */
[----:B------:R-:W-:Y:S01]  /*7220*/  ISETP.GE.AND P4, PT, R11, RZ, PT ;  /* 0x000000ff0b00720c */ /* 0x000fe20003f86270 */
[----:B0-----:R-:W-:Y:S01]  /*7230*/  IMAD.MOV.U32 R5, RZ, RZ, R2 ;  /* 0x000000ffff057224 */ /* 0x001fe200078e0002 */
[----:B------:R-:W-:Y:S01]  /*7240*/  IABS R11, R13 ;  /* 0x0000000d000b7213 */ /* 0x000fe20000000000 */
[----:B------:R-:W-:Y:S01]  /*7250*/  IMAD.MOV.U32 R2, RZ, RZ, R14 ;  /* 0x000000ffff027224 */ /* 0x000fe200078e000e */
[----:B------:R-:W-:Y:S01]  /*7260*/  IABS R14, R12 ;  /* 0x0000000c000e7213 */ /* 0x000fe20000000000 */
[----:B------:R-:W-:Y:S01]  /*7270*/  @!P5 IMAD.MOV R5, RZ, RZ, -R5 ;  /* 0x000000ffff05d224 */ /* 0x000fe200078e0a05 */
[C---:B------:R-:W-:Y:S01]  /*7280*/  ISETP.GT.U32.AND P5, PT, R9.reuse, R21, PT ;  /* 0x000000150900720c */ /* 0x040fe20003fa4070 */
[----:B------:R-:W-:Y:S01]  /*7290*/  @!P2 IMAD.MOV R2, RZ, RZ, -R2 ;  /* 0x000000ffff02a224 */ /* 0x000fe200078e0a02 */
[----:B------:R-:W-:Y:S01]  /*72a0*/  ISETP.GT.U32.AND P2, PT, R9, R16, PT ;  /* 0x000000100900720c */ /* 0x000fe20003f44070 */
[----:B------:R-:W-:Y:S01]  /*72b0*/  IMAD.MOV R3, RZ, RZ, -R3 ;  /* 0x000000ffff037224 */ /* 0x000fe200078e0a03 */
[----:B------:R-:W-:Y:S01]  /*72c0*/  STL [R1+0x614], R5 ;  /* 0x0006140501007387 */ /* 0x000fe20000100800 */
[----:B------:R-:W-:-:S02]  /*72d0*/  @!P6 IMAD.IADD R20, R20, 0x1, -R9 ;  /* 0x000000011414e824 */ /* 0x000fc400078e0a09 */
[----:B------:R-:W-:Y:S01]  /*72e0*/  IMAD R18, R9, R3, R18 ;  /* 0x0000000309127224 */ /* 0x000fe200078e0212 */
[----:B------:R-:W-:Y:S01]  /*72f0*/  IADD3 R3, R0, 0x182, RZ ;  /* 0x0000018200037810 */ /* 0x000fe20007ffe0ff */
[----:B------:R-:W-:Y:S01]  /*7300*/  IMAD.HI.U32 R17, R29, R14, RZ ;  /* 0x0000000e1d117227 */ /* 0x000fe200078e00ff */
[----:B------:R0:W-:Y:S02]  /*7310*/  STL [R1+0x618], R2 ;  /* 0x0006180201007387 */ /* 0x0001e40000100800 */
[----:B------:R-:W-:Y:S01]  /*7320*/  ISETP.GT.U32.AND P6, PT, R9, R18, PT ;  /* 0x000000120900720c */ /* 0x000fe20003fc4070 */
[--C-:B------:R-:W-:Y:S01]  /*7330*/  @!P5 IMAD.IADD R21, R21, 0x1, -R9.reuse ;  /* 0x000000011515d824 */ /* 0x100fe200078e0a09 */
[----:B------:R-:W-:Y:S01]  /*7340*/  ISETP.GT.U32.AND P5, PT, R9, R19, PT ;  /* 0x000000130900720c */ /* 0x000fe20003fa4070 */
[----:B------:R-:W-:Y:S01]  /*7350*/  @!P2 IMAD.IADD R16, R16, 0x1, -R9 ;  /* 0x000000011010a824 */ /* 0x000fe200078e0a09 */
[----:B------:R-:W-:Y:S01]  /*7360*/  ISETP.GE.AND P2, PT, R4, RZ, PT ;  /* 0x000000ff0400720c */ /* 0x000fe20003f46270 */
[----:B------:R-:W-:-:S02]  /*7370*/  IMAD.MOV R17, RZ, RZ, -R17 ;  /* 0x000000ffff117224 */ /* 0x000fc400078e0a11 */
[----:B------:R-:W-:Y:S01]  /*7380*/  IMAD.MOV.U32 R6, RZ, RZ, R21 ;  /* 0x000000ffff067224 */ /* 0x000fe200078e0015 */
[----:B0-----:R-:W-:Y:S01]  /*7390*/  IABS R2, R3 ;  /* 0x0000000300027213 */ /* 0x001fe20000000000 */
[----:B------:R-:W-:Y:S01]  /*73a0*/  IMAD R14, R9, R17, R14 ;  /* 0x00000011090e7224 */ /* 0x000fe200078e020e */
[----:B------:R-:W-:Y:S01]  /*73b0*/  IADD3 R21, R0, 0x179, RZ ;  /* 0x0000017900157810 */ /* 0x000fe20007ffe0ff */
[----:B------:R-:W-:Y:S02]  /*73c0*/  IMAD.MOV.U32 R5, RZ, RZ, R20 ;  /* 0x000000ffff057224 */ /* 0x000fe400078e0014 */
[--C-:B------:R-:W-:Y:S02]  /*73d0*/  @!P6 IMAD.IADD R18, R18, 0x1, -R9.reuse ;  /* 0x000000011212e824 */ /* 0x100fe400078e0a09 */
[----:B------:R-:W-:Y:S01]  /*73e0*/  @!P5 IMAD.IADD R19, R19, 0x1, -R9 ;  /* 0x000000011313d824 */ /* 0x000fe200078e0a09 */
[----:B------:R-:W-:Y:S01]  /*73f0*/  ISETP.GT.U32.AND P5, PT, R9, R16, PT ;  /* 0x000000100900720c */ /* 0x000fe20003fa4070 */
[----:B------:R-:W-:-:S03]  /*7400*/  IMAD.HI.U32 R4, R29, R2, RZ ;  /* 0x000000021d047227 */ /* 0x000fc600078e00ff */
[C---:B------:R-:W-:Y:S01]  /*7410*/  ISETP.GT.U32.AND P6, PT, R9.reuse, R19, PT ;  /* 0x000000130900720c */ /* 0x040fe20003fc4070 */
[----:B------:R-:W-:Y:S02]  /*7420*/  IMAD.MOV R4, RZ, RZ, -R4 ;  /* 0x000000ffff047224 */ /* 0x000fe400078e0a04 */
[----:B------:R-:W-:Y:S01]  /*7430*/  @!P0 IMAD.MOV R6, RZ, RZ, -R6 ;  /* 0x000000ffff068224 */ /* 0x000fe200078e0a06 */
[C---:B------:R-:W-:Y:S01]  /*7440*/  ISETP.GT.U32.AND P0, PT, R9.reuse, R18, PT ;  /* 0x000000120900720c */ /* 0x040fe20003f04070 */
[----:B------:R-:W-:Y:S01]  /*7450*/  @!P3 IMAD.MOV R5, RZ, RZ, -R5 ;  /* 0x000000ffff05b224 */ /* 0x000fe200078e0a05 */
[----:B------:R-:W-:Y:S01]  /*7460*/  ISETP.GE.AND P3, PT, R12, RZ, PT ;  /* 0x000000ff0c00720c */ /* 0x000fe20003f66270 */
[C---:B------:R-:W-:Y:S01]  /*7470*/  IMAD R2, R9.reuse, R4, R2 ;  /* 0x0000000409027224 */ /* 0x040fe200078e0202 */
[----:B------:R0:W-:Y:S01]  /*7480*/  STL [R1+0x5d4], R6 ;  /* 0x0005d40601007387 */ /* 0x0001e20000100800 */
[----:B------:R-:W-:Y:S01]  /*7490*/  @!P5 IMAD.IADD R16, R16, 0x1, -R9 ;  /* 0x000000011010d824 */ /* 0x000fe200078e0a09 */
[----:B------:R-:W-:Y:S01]  /*74a0*/  ISETP.GT.U32.AND P5, PT, R9, R14, PT ;  /* 0x0000000e0900720c */ /* 0x000fe20003fa4070 */
[----:B------:R-:W-:Y:S01]  /*74b0*/  IMAD.HI.U32 R12, R29, R8, RZ ;  /* 0x000000081d0c7227 */ /* 0x000fe200078e00ff */
[----:B------:R1:W-:Y:S01]  /*74c0*/  STL [R1+0x5e4], R5 ;  /* 0x0005e40501007387 */ /* 0x0003e20000100800 */
[----:B------:R-:W-:-:S02]  /*74d0*/  IADD3 R4, R0, 0x17f, RZ ;  /* 0x0000017f00047810 */ /* 0x000fc40007ffe0ff */
[----:B------:R-:W-:Y:S01]  /*74e0*/  @!P6 IMAD.IADD R19, R19, 0x1, -R9 ;  /* 0x000000011313e824 */ /* 0x000fe200078e0a09 */
[C---:B------:R-:W-:Y:S01]  /*74f0*/  ISETP.GT.U32.AND P6, PT, R9.reuse, R2, PT ;  /* 0x000000020900720c */ /* 0x040fe20003fc4070 */
[----:B------:R-:W-:Y:S02]  /*7500*/  IMAD.MOV R12, RZ, RZ, -R12 ;  /* 0x000000ffff0c7224 */ /* 0x000fe400078e0a0c */
[----:B0-----:R-:W-:Y:S02]  /*7510*/  IMAD.MOV.U32 R6, RZ, RZ, R19 ;  /* 0x000000ffff067224 */ /* 0x001fe400078e0013 */
[----:B------:R-:W-:Y:S01]  /*7520*/  IMAD R8, R9, R12, R8 ;  /* 0x0000000c09087224 */ /* 0x000fe200078e0208 */
[----:B------:R-:W-:Y:S01]  /*7530*/  IADD3 R12, R0, 0x17e, RZ ;  /* 0x0000017e000c7810 */ /* 0x000fe20007ffe0ff */
[----:B------:R-:W-:Y:S02]  /*7540*/  @!P5 IMAD.IADD R14, R14, 0x1, -R9 ;  /* 0x000000010e0ed824 */ /* 0x000fe400078e0a09 */
[----:B-1----:R-:W-:-:S02]  /*7550*/  IMAD.MOV.U32 R5, RZ, RZ, R16 ;  /* 0x000000ffff057224 */ /* 0x002fc400078e0010 */
[----:B------:R-:W-:-:S04]  /*7560*/  IMAD.HI.U32 R17, R29, R11, RZ ;  /* 0x0000000b1d117227 */ /* 0x000fc800078e00ff */
[----:B------:R-:W-:Y:S01]  /*7570*/  @!P1 IMAD.MOV R5, RZ, RZ, -R5 ;  /* 0x000000ffff059224 */ /* 0x000fe200078e0a05 */
[----:B------:R-:W-:Y:S01]  /*7580*/  ISETP.GT.U32.AND P1, PT, R9, R14, PT ;  /* 0x0000000e0900720c */ /* 0x000fe20003f24070 */
[----:B------:R-:W-:Y:S01]  /*7590*/  @!P0 IMAD.IADD R18, R18, 0x1, -R9 ;  /* 0x0000000112128824 */ /* 0x000fe200078e0a09 */
[----:B------:R-:W-:Y:S01]  /*75a0*/  ISETP.GE.AND P0, PT, R3, RZ, PT ;  /* 0x000000ff0300720c */ /* 0x000fe20003f06270 */
[----:B------:R-:W-:Y:S01]  /*75b0*/  @!P4 IMAD.MOV R6, RZ, RZ, -R6 ;  /* 0x000000ffff06c224 */ /* 0x000fe200078e0a06 */
[C---:B------:R-:W-:Y:S01]  /*75c0*/  ISETP.GT.U32.AND P4, PT, R9.reuse, R8, PT ;  /* 0x000000080900720c */ /* 0x040fe20003f84070 */
[----:B------:R-:W-:Y:S01]  /*75d0*/  IMAD.MOV R17, RZ, RZ, -R17 ;  /* 0x000000ffff117224 */ /* 0x000fe200078e0a11 */
[----:B------:R0:W-:Y:S01]  /*75e0*/  STL [R1+0x60c], R5 ;  /* 0x00060c0501007387 */ /* 0x0001e20000100800 */
[----:B------:R-:W-:Y:S01]  /*75f0*/  @!P6 IMAD.IADD R2, R2, 0x1, -R9 ;  /* 0x000000010202e824 */ /* 0x000fe200078e0a09 */
[----:B------:R-:W-:Y:S01]  /*7600*/  IABS R3, R4 ;  /* 0x0000000400037213 */ /* 0x000fe20000000000 */
[C---:B------:R-:W-:Y:S01]  /*7610*/  IMAD R11, R9.reuse, R17, R11 ;  /* 0x00000011090b7224 */ /* 0x040fe200078e020b */
[----:B------:R-:W-:Y:S01]  /*7620*/  IABS R17, R12 ;  /* 0x0000000c00117213 */ /* 0x000fe20000000000 */
[----:B------:R-:W-:Y:S01]  /*7630*/  STL [R1+0x5ec], R6 ;  /* 0x0005ec0601007387 */ /* 0x000fe20000100800 */
[----:B------:R-:W-:Y:S01]  /*7640*/  ISETP.GT.U32.AND P6, PT, R9, R2, PT ;  /* 0x000000020900720c */ /* 0x000fe20003fc4070 */
[----:B------:R-:W-:Y:S01]  /*7650*/  IMAD.HI.U32 R16, R29, R3, RZ ;  /* 0x000000031d107227 */ /* 0x000fe200078e00ff */
[----:B------:R-:W-:-:S03]  /*7660*/  ISETP.GT.U32.AND P5, PT, R9, R11, PT ;  /* 0x0000000b0900720c */ /* 0x000fc60003fa4070 */
[----:B0-----:R-:W-:Y:S02]  /*7670*/  IMAD.MOV.U32 R5, RZ, RZ, R18 ;  /* 0x000000ffff057224 */ /* 0x001fe400078e0012 */
[----:B------:R-:W-:Y:S01]  /*7680*/  @!P1 IMAD.IADD R14, R14, 0x1, -R9 ;  /* 0x000000010e0e9824 */ /* 0x000fe200078e0a09 */
[----:B------:R-:W-:Y:S01]  /*7690*/  ISETP.GE.AND P1, PT, R15, RZ, PT ;  /* 0x000000ff0f00720c */ /* 0x000fe20003f26270 */
[----:B------:R-:W-:Y:S01]  /*76a0*/  @!P2 IMAD.MOV R5, RZ, RZ, -R5 ;  /* 0x000000ffff05a224 */ /* 0x000fe200078e0a05 */
[----:B------:R-:W-:Y:S01]  /*76b0*/  ISETP.GE.AND P2, PT, R13, RZ, PT ;  /* 0x000000ff0d00720c */ /* 0x000fe20003f46270 */
[----:B------:R-:W-:Y:S02]  /*76c0*/  IMAD.MOV R16, RZ, RZ, -R16 ;  /* 0x000000ffff107224 */ /* 0x000fe400078e0a10 */
[----:B------:R-:W-:Y:S01]  /*76d0*/  @!P4 IMAD.IADD R8, R8, 0x1, -R9 ;  /* 0x000000010808c824 */ /* 0x000fe200078e0a09 */
[----:B------:R0:W-:Y:S01]  /*76e0*/  STL [R1+0x5f0], R5 ;  /* 0x0005f00501007387 */ /* 0x0001e20000100800 */
[----:B------:R-:W-:Y:S01]  /*76f0*/  IMAD.MOV.U32 R13, RZ, RZ, R17 ;  /* 0x000000ffff0d7224 */ /* 0x000fe200078e0011 */
[----:B------:R-:W-:Y:S01]  /*7700*/  ISETP.GE.AND P4, PT, R4, RZ, PT ;  /* 0x000000ff0400720c */ /* 0x000fe20003f86270 */
[----:B------:R-:W-:Y:S01]  /*7710*/  IMAD R3, R9, R16, R3 ;  /* 0x0000001009037224 */ /* 0x000fe200078e0203 */
[C---:B------:R-:W-:Y:S01]  /*7720*/  IADD3 R17, R0.reuse, 0x17d, RZ ;  /* 0x0000017d00117810 */ /* 0x040fe20007ffe0ff */
[----:B------:R-:W-:Y:S01]  /*7730*/  IMAD.HI.U32 R15, R29, R13, RZ ;  /* 0x0000000d1d0f7227 */ /* 0x000fe200078e00ff */
[----:B------:R-:W-:-:S03]  /*7740*/  IADD3 R16, R0, 0x178, RZ ;  /* 0x0000017800107810 */ /* 0x000fc60007ffe0ff */
[----:B------:R-:W-:Y:S01]  /*7750*/  @!P6 IMAD.IADD R2, R2, 0x1, -R9 ;  /* 0x000000010202e824 */ /* 0x000fe200078e0a09 */
[C---:B------:R-:W-:Y:S01]  /*7760*/  ISETP.GT.U32.AND P6, PT, R9.reuse, R3, PT ;  /* 0x000000030900720c */ /* 0x040fe20003fc4070 */
[----:B0-----:R-:W-:Y:S01]  /*7770*/  IMAD.MOV.U32 R5, RZ, RZ, R14 ;  /* 0x000000ffff057224 */ /* 0x001fe200078e000e */
[C---:B------:R-:W-:Y:S01]  /*7780*/  IADD3 R14, R0.reuse, 0x17c, RZ ;  /* 0x0000017c000e7810 */ /* 0x040fe20007ffe0ff */
[----:B------:R-:W-:Y:S01]  /*7790*/  IMAD.MOV R15, RZ, RZ, -R15 ;  /* 0x000000ffff0f7224 */ /* 0x000fe200078e0a0f */
[----:B------:R-:W-:Y:S01]  /*77a0*/  IABS R19, R16 ;  /* 0x0000001000137213 */ /* 0x000fe20000000000 */
[----:B------:R-:W-:Y:S01]  /*77b0*/  @!P3 IMAD.MOV R5, RZ, RZ, -R5 ;  /* 0x000000ffff05b224 */ /* 0x000fe200078e0a05 */
[----:B------:R-:W-:Y:S01]  /*77c0*/  ISETP.GT.U32.AND P3, PT, R9, R8, PT ;  /* 0x000000080900720c */ /* 0x000fe20003f64070 */
[----:B------:R-:W-:Y:S02]  /*77d0*/  @!P5 IMAD.IADD R11, R11, 0x1, -R9 ;  /* 0x000000010b0bd824 */ /* 0x000fe400078e0a09 */
[----:B------:R-:W-:Y:S01]  /*77e0*/  IMAD R4, R9, R15, R13 ;  /* 0x0000000f09047224 */ /* 0x000fe200078e020d */
[----:B------:R0:W-:Y:S01]  /*77f0*/  STL [R1+0x5f4], R5 ;  /* 0x0005f40501007387 */ /* 0x0001e20000100800 */
[----:B------:R-:W-:-:S02]  /*7800*/  IADD3 R13, R0, 0x17a, RZ ;  /* 0x0000017a000d7810 */ /* 0x000fc40007ffe0ff */
[----:B------:R-:W-:Y:S01]  /*7810*/  ISETP.GT.U32.AND P5, PT, R9, R11, PT ;  /* 0x0000000b0900720c */ /* 0x000fe20003fa4070 */
[----:B------:R-:W-:-:S05]  /*7820*/  @!P6 IMAD.IADD R3, R3, 0x1, -R9 ;  /* 0x000000010303e824 */ /* 0x000fca00078e0a09 */
[----:B------:R-:W-:Y:S01]  /*7830*/  @!P3 IMAD.IADD R8, R8, 0x1, -R9 ;  /* 0x000000010808b824 */ /* 0x000fe200078e0a09 */
[C---:B------:R-:W-:Y:S01]  /*7840*/  ISETP.GT.U32.AND P3, PT, R9.reuse, R4, PT ;  /* 0x000000040900720c */ /* 0x040fe20003f64070 */
[----:B0-----:R-:W-:Y:S01]  /*7850*/  IMAD.MOV.U32 R5, RZ, RZ, R2 ;  /* 0x000000ffff057224 */ /* 0x001fe200078e0002 */
[----:B------:R-:W-:Y:S02]  /*7860*/  ISETP.GT.U32.AND P6, PT, R9, R3, PT ;  /* 0x000000030900720c */ /* 0x000fe40003fc4070 */
[----:B------:R-:W-:Y:S01]  /*7870*/  IADD3 R2, R0, 0x17b, RZ ;  /* 0x0000017b00027810 */ /* 0x000fe20007ffe0ff */
[----:B------:R-:W-:Y:S01]  /*7880*/  @!P0 IMAD.MOV R5, RZ, RZ, -R5 ;  /* 0x000000ffff058224 */ /* 0x000fe200078e0a05 */
[----:B------:R-:W-:Y:S01]  /*7890*/  ISETP.GE.AND P0, PT, R17, RZ, PT ;  /* 0x000000ff1100720c */ /* 0x000fe20003f06270 */
[----:B------:R-:W-:Y:S01]  /*78a0*/  @!P5 IMAD.IADD R11, R11, 0x1, -R9 ;  /* 0x000000010b0bd824 */ /* 0x000fe200078e0a09 */
[----:B------:R-:W-:Y:S02]  /*78b0*/  IABS R17, R17 ;  /* 0x0000001100117213 */ /* 0x000fe40000000000 */
[----:B------:R0:W-:Y:S01]  /*78c0*/  STL [R1+0x5f8], R5 ;  /* 0x0005f80501007387 */ /* 0x0001e20000100800 */
[----:B------:R-:W-:Y:S01]  /*78d0*/  IMAD.MOV.U32 R6, RZ, RZ, R11 ;  /* 0x000000ffff067224 */ /* 0x000fe200078e000b */
[----:B------:R-:W-:Y:S01]  /*78e0*/  ISETP.GE.AND P5, PT, R12, RZ, PT ;  /* 0x000000ff0c00720c */ /* 0x000fe20003fa6270 */
[----:B------:R-:W-:-:S02]  /*78f0*/  @!P3 IMAD.IADD R4, R4, 0x1, -R9 ;  /* 0x000000010404b824 */ /* 0x000fc400078e0a09 */
[----:B------:R-:W-:Y:S01]  /*7900*/  @!P2 IMAD.MOV R6, RZ, RZ, -R6 ;  /* 0x000000ffff06a224 */ /* 0x000fe200078e0a06 */
[----:B------:R-:W-:Y:S01]  /*7910*/  ISETP.GE.AND P2, PT, R14, RZ, PT ;  /* 0x000000ff0e00720c */ /* 0x000fe20003f46270 */
[----:B------:R-:W-:Y:S01]  /*7920*/  IMAD.HI.U32 R12, R29, R17, RZ ;  /* 0x000000111d0c7227 */ /* 0x000fe200078e00ff */
[----:B------:R-:W-:Y:S02]  /*7930*/  ISETP.GT.U32.AND P3, PT, R9, R4, PT ;  /* 0x000000040900720c */ /* 0x000fe40003f64070 */
[----:B------:R-:W-:Y:S01]  /*7940*/  STL [R1+0x604], R6 ;  /* 0x0006040601007387 */ /* 0x000fe20000100800 */
[----:B0-----:R-:W-:Y:S01]  /*7950*/  IMAD.MOV.U32 R5, RZ, RZ, R8 ;  /* 0x000000ffff057224 */ /* 0x001fe200078e0008 */
[----:B------:R-:W-:Y:S01]  /*7960*/  IABS R14, R14 ;  /* 0x0000000e000e7213 */ /* 0x000fe20000000000 */
[----:B------:R-:W-:Y:S01]  /*7970*/  @!P6 IMAD.IADD R3, R3, 0x1, -R9 ;  /* 0x000000010303e824 */ /* 0x000fe200078e0a09 */
[----:B------:R-:W-:Y:S01]  /*7980*/  ISETP.GE.AND P6, PT, R13, RZ, PT ;  /* 0x000000ff0d00720c */ /* 0x000fe20003fc6270 */
[----:B------:R-:W-:Y:S01]  /*7990*/  @!P1 IMAD.MOV R5, RZ, RZ, -R5 ;  /* 0x000000ffff059224 */ /* 0x000fe200078e0a05 */
[----:B------:R-:W-:Y:S01]  /*79a0*/  ISETP.GE.AND P1, PT, R2, RZ, PT ;  /* 0x000000ff0200720c */ /* 0x000fe20003f26270 */
[----:B------:R-:W-:Y:S01]  /*79b0*/  IMAD.MOV R12, RZ, RZ, -R12 ;  /* 0x000000ffff0c7224 */ /* 0x000fe200078e0a0c */
[----:B------:R-:W-:Y:S01]  /*79c0*/  IABS R2, R2 ;  /* 0x0000000200027213 */ /* 0x000fe20000000000 */
[----:B------:R-:W-:Y:S01]  /*79d0*/  IMAD.HI.U32 R11, R29, R14, RZ ;  /* 0x0000000e1d0b7227 */ /* 0x000fe200078e00ff */
[----:B------:R0:W-:Y:S01]  /*79e0*/  STL [R1+0x608], R5 ;  /* 0x0006080501007387 */ /* 0x0001e20000100800 */
[----:B------:R-:W-:-:S02]  /*79f0*/  IABS R13, R13 ;  /* 0x0000000d000d7213 */ /* 0x000fc40000000000 */
[----:B------:R-:W-:-:S04]  /*7a00*/  IMAD.HI.U32 R8, R29, R2, RZ ;  /* 0x000000021d087227 */ /* 0x000fc800078e00ff */
[C---:B------:R-:W-:Y:S02]  /*7a10*/  IMAD R17, R9.reuse, R12, R17 ;  /* 0x0000000c09117224 */ /* 0x040fe400078e0211 */
[----:B------:R-:W-:Y:S02]  /*7a20*/  IMAD.MOV R8, RZ, RZ, -R8 ;  /* 0x000000ffff087224 */ /* 0x000fe400078e0a08 */
[----:B0-----:R-:W-:Y:S02]  /*7a30*/  IMAD.MOV.U32 R5, RZ, RZ, R3 ;  /* 0x000000ffff057224 */ /* 0x001fe400078e0003 */
[----:B------:R-:W-:Y:S02]  /*7a40*/  @!P3 IMAD.IADD R4, R4, 0x1, -R9 ;  /* 0x000000010404b824 */ /* 0x000fe400078e0a09 */
[----:B------:R-:W-:Y:S01]  /*7a50*/  @!P4 IMAD.MOV R5, RZ, RZ, -R5 ;  /* 0x000000ffff05c224 */ /* 0x000fe200078e0a05 */
[C---:B------:R-:W-:Y:S01]  /*7a60*/  ISETP.GT.U32.AND P4, PT, R9.reuse, R17, PT ;  /* 0x000000110900720c */ /* 0x040fe20003f84070 */
[----:B------:R-:W-:Y:S01]  /*7a70*/  IMAD R2, R9, R8, R2 ;  /* 0x0000000809027224 */ /* 0x000fe200078e0202 */
[----:B------:R-:W-:Y:S01]  /*7a80*/  IADD3 R8, R0, 0x176, RZ ;  /* 0x0000017600087810 */ /* 0x000fe20007ffe0ff */
[----:B------:R-:W-:Y:S01]  /*7a90*/  IMAD.MOV R11, RZ, RZ, -R11 ;  /* 0x000000ffff0b7224 */ /* 0x000fe200078e0a0b */
[----:B------:R0:W-:Y:S01]  /*7aa0*/  STL [R1+0x5fc], R5 ;  /* 0x0005fc0501007387 */ /* 0x0001e20000100800 */
[----:B------:R-:W-:Y:S01]  /*7ab0*/  IMAD.HI.U32 R3, R29, R13, RZ ;  /* 0x0000000d1d037227 */ /* 0x000fe200078e00ff */
[----:B------:R-:W-:-:S03]  /*7ac0*/  IABS R18, R8 ;  /* 0x0000000800127213 */ /* 0x000fc60000000000 */
[----:B------:R-:W-:Y:S01]  /*7ad0*/  IMAD R14, R9, R11, R14 ;  /* 0x0000000b090e7224 */ /* 0x000fe200078e020e */
[----:B------:R-:W-:Y:S01]  /*7ae0*/  IADD3 R11, R0, 0x177, RZ ;  /* 0x00000177000b7810 */ /* 0x000fe20007ffe0ff */
[----:B------:R-:W-:Y:S02]  /*7af0*/  IMAD.MOV R3, RZ, RZ, -R3 ;  /* 0x000000ffff037224 */ /* 0x000fe400078e0a03 */
[----:B------:R-:W-:Y:S01]  /*7b00*/  @!P4 IMAD.IADD R17, R17, 0x1, -R9 ;  /* 0x000000011111c824 */ /* 0x000fe200078e0a09 */
[C---:B------:R-:W-:Y:S01]  /*7b10*/  ISETP.GT.U32.AND P3, PT, R9.reuse, R14, PT ;  /* 0x0000000e0900720c */ /* 0x040fe20003f64070 */
[----:B0-----:R-:W-:Y:S01]  /*7b20*/  IMAD.MOV.U32 R5, RZ, RZ, R4 ;  /* 0x000000ffff057224 */ /* 0x001fe200078e0004 */
[----:B------:R-:W-:Y:S01]  /*7b30*/  IABS R12, R11 ;  /* 0x0000000b000c7213 */ /* 0x000fe20000000000 */
[C---:B------:R-:W-:Y:S01]  /*7b40*/  IMAD R13, R9.reuse, R3, R13 ;  /* 0x00000003090d7224 */ /* 0x040fe200078e020d */
[C---:B------:R-:W-:Y:S01]  /*7b50*/  ISETP.GT.U32.AND P4, PT, R9.reuse, R17, PT ;  /* 0x000000110900720c */ /* 0x040fe20003f84070 */
[----:B------:R-:W-:Y:S01]  /*7b60*/  @!P5 IMAD.MOV R5, RZ, RZ, -R5 ;  /* 0x000000ffff05d224 */ /* 0x000fe200078e0a05 */
[----:B------:R-:W-:Y:S01]  /*7b70*/  ISETP.GT.U32.AND P5, PT, R9, R2, PT ;  /* 0x000000020900720c */ /* 0x000fe20003fa4070 */
[----:B------:R-:W-:Y:S01]  /*7b80*/  IMAD.HI.U32 R4, R29, R19, RZ ;  /* 0x000000131d047227 */ /* 0x000fe200078e00ff */
[----:B------:R-:W-:-:S02]  /*7b90*/  IABS R3, R21 ;  /* 0x0000001500037213 */ /* 0x000fc40000000000 */
[----:B------:R0:W-:Y:S01]  /*7ba0*/  STL [R1+0x600], R5 ;  /* 0x0006000501007387 */ /* 0x0001e20000100800 */
[----:B------:R-:W-:Y:S02]  /*7bb0*/  IMAD.MOV R4, RZ, RZ, -R4 ;  /* 0x000000ffff047224 */ /* 0x000fe400078e0a04 */
[----:B------:R-:W-:Y:S02]  /*7bc0*/  @!P3 IMAD.IADD R14, R14, 0x1, -R9 ;  /* 0x000000010e0eb824 */ /* 0x000fe400078e0a09 */
[----:B------:R-:W-:-:S03]  /*7bd0*/  IMAD.HI.U32 R15, R29, R3, RZ ;  /* 0x000000031d0f7227 */ /* 0x000fc600078e00ff */
[----:B------:R-:W-:Y:S01]  /*7be0*/  ISETP.GT.U32.AND P3, PT, R9, R14, PT ;  /* 0x0000000e0900720c */ /* 0x000fe20003f64070 */
[--C-:B------:R-:W-:Y:S02]  /*7bf0*/  @!P5 IMAD.IADD R2, R2, 0x1, -R9.reuse ;  /* 0x000000010202d824 */ /* 0x100fe400078e0a09 */
[----:B------:R-:W-:Y:S01]  /*7c00*/  @!P4 IMAD.IADD R17, R17, 0x1, -R9 ;  /* 0x000000011111c824 */ /* 0x000fe200078e0a09 */
[C---:B------:R-:W-:Y:S01]  /*7c10*/  ISETP.GT.U32.AND P4, PT, R9.reuse, R13, PT ;  /* 0x0000000d0900720c */ /* 0x040fe20003f84070 */
[C---:B------:R-:W-:Y:S01]  /*7c20*/  IMAD R19, R9.reuse, R4, R19 ;  /* 0x0000000409137224 */ /* 0x040fe200078e0213 */
[C---:B------:R-:W-:Y:S01]  /*7c30*/  ISETP.GT.U32.AND P5, PT, R9.reuse, R2, PT ;  /* 0x000000020900720c */ /* 0x040fe20003fa4070 */
[----:B------:R-:W-:Y:S01]  /*7c40*/  IMAD.MOV R15, RZ, RZ, -R15 ;  /* 0x000000ffff0f7224 */ /* 0x000fe200078e0a0f */
[----:B------:R-:W-:Y:S01]  /*7c50*/  IADD3 R4, R0, 0x175, RZ ;  /* 0x0000017500047810 */ /* 0x000fe20007ffe0ff */
[----:B0-----:R-:W-:Y:S02]  /*7c60*/  IMAD.MOV.U32 R5, RZ, RZ, R17 ;  /* 0x000000ffff057224 */ /* 0x001fe400078e0011 */
[----:B------:R-:W-:Y:S01]  /*7c70*/  IMAD R3, R9, R15, R3 ;  /* 0x0000000f09037224 */ /* 0x000fe200078e0203 */
[----:B------:R-:W-:Y:S01]  /*7c80*/  IABS R17, R4 ;  /* 0x0000000400117213 */ /* 0x000fe20000000000 */
[----:B------:R-:W-:-:S02]  /*7c90*/  @!P3 IMAD.IADD R14, R14, 0x1, -R9 ;  /* 0x000000010e0eb824 */ /* 0x000fc400078e0a09 */
[----:B------:R-:W-:Y:S01]  /*7ca0*/  @!P0 IMAD.MOV R5, RZ, RZ, -R5 ;  /* 0x000000ffff058224 */ /* 0x000fe200078e0a05 */
[----:B------:R-:W-:Y:S01]  /*7cb0*/  ISETP.GT.U32.AND P3, PT, R9, R3, PT ;  /* 0x000000030900720c */ /* 0x000fe20003f64070 */
[--C-:B------:R-:W-:Y:S01]  /*7cc0*/  @!P4 IMAD.IADD R13, R13, 0x1, -R9.reuse ;  /* 0x000000010d0dc824 */ /* 0x100fe200078e0a09 */
[----:B------:R-:W-:Y:S01]  /*7cd0*/  ISETP.GE.AND P4, PT, R21, RZ, PT ;  /* 0x000000ff1500720c */ /* 0x000fe20003f86270 */
[----:B------:R-:W-:Y:S01]  /*7ce0*/  @!P5 IMAD.IADD R2, R2, 0x1, -R9 ;  /* 0x000000010202d824 */ /* 0x000fe200078e0a09 */
[----:B------:R-:W-:Y:S01]  /*7cf0*/  ISETP.GT.U32.AND P5, PT, R9, R19, PT ;  /* 0x000000130900720c */ /* 0x000fe20003fa4070 */
[----:B------:R-:W-:Y:S01]  /*7d00*/  IMAD.HI.U32 R20, R29, R12, RZ ;  /* 0x0000000c1d147227 */ /* 0x000fe200078e00ff */
[----:B------:R-:W-:Y:S01]  /*7d10*/  ISETP.GT.U32.AND P0, PT, R9, R13, PT ;  /* 0x0000000d0900720c */ /* 0x000fe20003f04070 */
[----:B------:R0:W-:Y:S02]  /*7d20*/  STL [R1+0x5e8], R5 ;  /* 0x0005e80501007387 */ /* 0x0001e40000100800 */
[----:B------:R-:W-:-:S02]  /*7d30*/  IMAD.MOV R20, RZ, RZ, -R20 ;  /* 0x000000ffff147224 */ /* 0x000fc400078e0a14 */
[----:B------:R-:W-:-:S04]  /*7d40*/  IMAD.HI.U32 R15, R29, R18, RZ ;  /* 0x000000121d0f7227 */ /* 0x000fc800078e00ff */
[--C-:B------:R-:W-:Y:S01]  /*7d50*/  @!P3 IMAD.IADD R3, R3, 0x1, -R9.reuse ;  /* 0x000000010303b824 */ /* 0x100fe200078e0a09 */
[----:B------:R-:W-:Y:S01]  /*7d60*/  ISETP.GE.AND P3, PT, R16, RZ, PT ;  /* 0x000000ff1000720c */ /* 0x000fe20003f66270 */
[----:B------:R-:W-:Y:S01]  /*7d70*/  @!P5 IMAD.IADD R19, R19, 0x1, -R9 ;  /* 0x000000011313d824 */ /* 0x000fe200078e0a09 */
[----:B------:R-:W-:Y:S01]  /*7d80*/  IADD3 R16, R0, 0x172, RZ ;  /* 0x0000017200107810 */ /* 0x000fe20007ffe0ff */
[----:B0-----:R-:W-:Y:S02]  /*7d90*/  IMAD.MOV.U32 R5, RZ, RZ, R14 ;  /* 0x000000ffff057224 */ /* 0x001fe400078e000e */
[----:B------:R-:W-:Y:S01]  /*7da0*/  IMAD.HI.U32 R14, R29, R17, RZ ;  /* 0x000000111d0e7227 */ /* 0x000fe200078e00ff */
[----:B------:R-:W-:-:S03]  /*7db0*/  ISETP.GT.U32.AND P5, PT, R9, R19, PT ;  /* 0x000000130900720c */ /* 0x000fc60003fa4070 */
[----:B------:R-:W-:Y:S01]  /*7dc0*/  @!P2 IMAD.MOV R5, RZ, RZ, -R5 ;  /* 0x000000ffff05a224 */ /* 0x000fe200078e0a05 */
[C---:B------:R-:W-:Y:S01]  /*7dd0*/  ISETP.GT.U32.AND P2, PT, R9.reuse, R3, PT ;  /* 0x000000030900720c */ /* 0x040fe20003f44070 */
[----:B------:R-:W-:Y:S02]  /*7de0*/  IMAD R12, R9, R20, R12 ;  /* 0x00000014090c7224 */ /* 0x000fe400078e020c */
[----:B------:R-:W-:Y:S01]  /*7df0*/  IMAD.MOV R15, RZ, RZ, -R15 ;  /* 0x000000ffff0f7224 */ /* 0x000fe200078e0a0f */
[----:B------:R0:W-:Y:S01]  /*7e00*/  STL [R1+0x5e0], R5 ;  /* 0x0005e00501007387 */ /* 0x0001e20000100800 */
[----:B------:R-:W-:Y:S01]  /*7e10*/  @!P0 IMAD.IADD R13, R13, 0x1, -R9 ;  /* 0x000000010d0d8824 */ /* 0x000fe200078e0a09 */
[C---:B------:R-:W-:Y:S01]  /*7e20*/  ISETP.GT.U32.AND P0, PT, R9.reuse, R12, PT ;  /* 0x0000000c0900720c */ /* 0x040fe20003f04070 */
[----:B------:R-:W-:Y:S02]  /*7e30*/  IMAD.MOV R14, RZ, RZ, -R14 ;  /* 0x000000ffff0e7224 */ /* 0x000fe400078e0a0e */
[C---:B------:R-:W-:Y:S01]  /*7e40*/  IMAD R18, R9.reuse, R15, R18 ;  /* 0x0000000f09127224 */ /* 0x040fe200078e0212 */
[----:B------:R-:W-:Y:S01]  /*7e50*/  IABS R15, R16 ;  /* 0x00000010000f7213 */ /* 0x000fe20000000000 */
[----:B------:R-:W-:Y:S01]  /*7e60*/  IMAD R17, R9, R14, R17 ;  /* 0x0000000e09117224 */ /* 0x000fe200078e0211 */
[----:B------:R-:W-:Y:S01]  /*7e70*/  IADD3 R14, R0, 0x171, RZ ;  /* 0x00000171000e7810 */ /* 0x000fe20007ffe0ff */
[----:B------:R-:W-:-:S02]  /*7e80*/  @!P5 IMAD.IADD R19, R19, 0x1, -R9 ;  /* 0x000000011313d824 */ /* 0x000fc400078e0a09 */
[----:B0-----:R-:W-:Y:S01]  /*7e90*/  IMAD.MOV.U32 R5, RZ, RZ, R13 ;  /* 0x000000ffff057224 */ /* 0x001fe200078e000d */
[----:B------:R-:W-:Y:S01]  /*7ea0*/  ISETP.GT.U32.AND P5, PT, R9, R17, PT ;  /* 0x000000110900720c */ /* 0x000fe20003fa4070 */
[----:B------:R-:W-:Y:S01]  /*7eb0*/  @!P1 IMAD.MOV R2, RZ, RZ, -R2 ;  /* 0x000000ffff029224 */ /* 0x000fe200078e0a02 */
[----:B------:R-:W-:Y:S01]  /*7ec0*/  ISETP.GE.AND P1, PT, R11, RZ, PT ;  /* 0x000000ff0b00720c */ /* 0x000fe20003f26270 */
[----:B------:R-:W-:Y:S01]  /*7ed0*/  @!P6 IMAD.MOV R5, RZ, RZ, -R5 ;  /* 0x000000ffff05e224 */ /* 0x000fe200078e0a05 */
[----:B------:R-:W-:Y:S01]  /*7ee0*/  ISETP.GT.U32.AND P6, PT, R9, R18, PT ;  /* 0x000000120900720c */ /* 0x000fe20003fc4070 */
[--C-:B------:R-:W-:Y:S01]  /*7ef0*/  @!P2 IMAD.IADD R3, R3, 0x1, -R9.reuse ;  /* 0x000000010303a824 */ /* 0x100fe200078e0a09 */
[----:B------:R0:W-:Y:S01]  /*7f00*/  STL [R1+0x5dc], R2 ;  /* 0x0005dc0201007387 */ /* 0x0001e20000100800 */
[----:B------:R-:W-:Y:S01]  /*7f10*/  ISETP.GE.AND P2, PT, R8, RZ, PT ;  /* 0x000000ff0800720c */ /* 0x000fe20003f46270 */
[----:B------:R-:W-:Y:S01]  /*7f20*/  @!P0 IMAD.IADD R12, R12, 0x1, -R9 ;  /* 0x000000010c0c8824 */ /* 0x000fe200078e0a09 */
[----:B------:R-:W-:Y:S01]  /*7f30*/  IADD3 R8, R0, 0x173, RZ ;  /* 0x0000017300087810 */ /* 0x000fe20007ffe0ff */
[----:B------:R1:W-:Y:S01]  /*7f40*/  STL [R1+0x5d8], R5 ;  /* 0x0005d80501007387 */ /* 0x0003e20000100800 */
[----:B------:R-:W-:Y:S01]  /*7f50*/  ISETP.GE.AND P0, PT, R4, RZ, PT ;  /* 0x000000ff0400720c */ /* 0x000fe20003f06270 */
[----:B------:R-:W-:Y:S01]  /*7f60*/  IMAD.MOV.U32 R6, RZ, RZ, R19 ;  /* 0x000000ffff067224 */ /* 0x000fe200078e0013 */
[----:B------:R-:W-:Y:S01]  /*7f70*/  IABS R4, R8 ;  /* 0x0000000800047213 */ /* 0x000fe20000000000 */
[--C-:B------:R-:W-:Y:S01]  /*7f80*/  @!P5 IMAD.IADD R17, R17, 0x1, -R9.reuse ;  /* 0x000000011111d824 */ /* 0x100fe200078e0a09 */
[----:B------:R-:W-:Y:S01]  /*7f90*/  IABS R21, R14 ;  /* 0x0000000e00157213 */ /* 0x000fe20000000000 */
[----:B------:R-:W-:Y:S01]  /*7fa0*/  @!P3 IMAD.MOV R6, RZ, RZ, -R6 ;  /* 0x000000ffff06b224 */ /* 0x000fe200078e0a06 */
[----:B0-----:R-:W-:Y:S01]  /*7fb0*/  IADD3 R2, R0, 0x174, RZ ;  /* 0x0000017400027810 */ /* 0x001fe20007ffe0ff */
[----:B------:R-:W-:Y:S01]  /*7fc0*/  @!P6 IMAD.IADD R18, R18, 0x1, -R9 ;  /* 0x000000011212e824 */ /* 0x000fe200078e0a09 */
[C---:B------:R-:W-:Y:S01]  /*7fd0*/  ISETP.GT.U32.AND P6, PT, R9.reuse, R12, PT ;  /* 0x0000000c0900720c */ /* 0x040fe20003fc4070 */
[----:B-1----:R-:W-:Y:S01]  /*7fe0*/  IMAD.MOV.U32 R5, RZ, RZ, R3 ;  /* 0x000000ffff057224 */ /* 0x002fe200078e0003 */
[----:B------:R-:W-:Y:S01]  /*7ff0*/  IABS R13, R2 ;  /* 0x00000002000d7213 */ /* 0x000fe20000000000 */
[----:B------:R-:W-:Y:S01]  /*8000*/  IMAD.MOV.U32 R3, RZ, RZ, R4 ;  /* 0x000000ffff037224 */ /* 0x000fe200078e0004 */
[C---:B------:R-:W-:Y:S01]  /*8010*/  ISETP.GT.U32.AND P5, PT, R9.reuse, R18, PT ;  /* 0x000000120900720c */ /* 0x040fe20003fa4070 */
[----:B------:R-:W-:Y:S01]  /*8020*/  @!P4 IMAD.MOV R5, RZ, RZ, -R5 ;  /* 0x000000ffff05c224 */ /* 0x000fe200078e0a05 */
[----:B------:R-:W-:Y:S01]  /*8030*/  ISETP.GT.U32.AND P4, PT, R9, R17, PT ;  /* 0x000000110900720c */ /* 0x000fe20003f84070 */
[----:B------:R-:W-:-:S03]  /*8040*/  IMAD.HI.U32 R11, R29, R13, RZ ;  /* 0x0000000d1d0b7227 */ /* 0x000fc600078e00ff */
[----:B------:R0:W-:Y:S01]  /*8050*/  STL [R1+0x5b0], R5 ;  /* 0x0005b00501007387 */ /* 0x0001e20000100800 */
[----:B------:R-:W-:Y:S02]  /*8060*/  IMAD.MOV R11, RZ, RZ, -R11 ;  /* 0x000000ffff0b7224 */ /* 0x000fe400078e0a0b */
[----:B------:R-:W-:Y:S01]  /*8070*/  IMAD.HI.U32 R4, R29, R3, RZ ;  /* 0x000000031d047227 */ /* 0x000fe200078e00ff */
[----:B------:R1:W-:Y:S03]  /*8080*/  STL [R1+0x5b4], R6 ;  /* 0x0005b40601007387 */ /* 0x0003e60000100800 */
[C---:B------:R-:W-:Y:S02]  /*8090*/  IMAD R13, R9.reuse, R11, R13 ;  /* 0x0000000b090d7224 */ /* 0x040fe400078e020d */
[----:B------:R-:W-:Y:S02]  /*80a0*/  IMAD.MOV R4, RZ, RZ, -R4 ;  /* 0x000000ffff047224 */ /* 0x000fe400078e0a04 */
[----:B------:R-:W-:Y:S01]  /*80b0*/  @!P6 IMAD.IADD R12, R12, 0x1, -R9 ;  /* 0x000000010c0ce824 */ /* 0x000fe200078e0a09 */
[C---:B------:R-:W-:Y:S01]  /*80c0*/  ISETP.GT.U32.AND P6, PT, R9.reuse, R13, PT ;  /* 0x0000000d0900720c */ /* 0x040fe20003fc4070 */
[----:B------:R-:W-:-:S02]  /*80d0*/  IMAD R3, R9, R4, R3 ;  /* 0x0000000409037224 */ /* 0x000fc400078e0203 */
[----:B------:R-:W-:Y:S02]  /*80e0*/  @!P4 IMAD.IADD R17, R17, 0x1, -R9 ;  /* 0x000000011111c824 */ /* 0x000fe400078e0a09 */
[----:B------:R-:W-:Y:S01]  /*80f0*/  IMAD.HI.U32 R4, R29, R15, RZ ;  /* 0x0000000f1d047227 */ /* 0x000fe200078e00ff */
[----:B------:R-:W-:-:S03]  /*8100*/  ISETP.GT.U32.AND P4, PT, R9, R3, PT ;  /* 0x000000030900720c */ /* 0x000fc60003f84070 */
[----:B------:R-:W-:Y:S01]  /*8110*/  @!P5 IMAD.IADD R18, R18, 0x1, -R9 ;  /* 0x000000011212d824 */ /* 0x000fe200078e0a09 */
[----:B------:R-:W-:Y:S01]  /*8120*/  ISETP.GE.AND P5, PT, R2, RZ, PT ;  /* 0x000000ff0200720c */ /* 0x000fe20003fa6270 */
[----:B------:R-:W-:Y:S01]  /*8130*/  IMAD.HI.U32 R11, R29, R21, RZ ;  /* 0x000000151d0b7227 */ /* 0x000fe200078e00ff */
[----:B------:R-:W-:-:S03]  /*8140*/  IADD3 R2, R0, 0x170, RZ ;  /* 0x0000017000027810 */ /* 0x000fc60007ffe0ff */
[--C-:B------:R-:W-:Y:S01]  /*8150*/  @!P6 IMAD.IADD R13, R13, 0x1, -R9.reuse ;  /* 0x000000010d0de824 */ /* 0x100fe200078e0a09 */
[----:B------:R-:W-:Y:S01]  /*8160*/  ISETP.GE.AND P6, PT, R8, RZ, PT ;  /* 0x000000ff0800720c */ /* 0x000fe20003fc6270 */
[----:B------:R-:W-:Y:S01]  /*8170*/  IMAD.MOV R4, RZ, RZ, -R4 ;  /* 0x000000ffff047224 */ /* 0x000fe200078e0a04 */
[----:B------:R-:W-:Y:S01]  /*8180*/  IADD3 R8, R0, 0x16f, RZ ;  /* 0x0000016f00087810 */ /* 0x000fe20007ffe0ff */
[----:B------:R-:W-:Y:S01]  /*8190*/  @!P4 IMAD.IADD R3, R3, 0x1, -R9 ;  /* 0x000000010303c824 */ /* 0x000fe200078e0a09 */
[C---:B------:R-:W-:Y:S01]  /*81a0*/  ISETP.GT.U32.AND P3, PT, R9.reuse, R13, PT ;  /* 0x0000000d0900720c */ /* 0x040fe20003f64070 */
[----:B0-----:R-:W-:Y:S02]  /*81b0*/  IMAD.MOV.U32 R5, RZ, RZ, R12 ;  /* 0x000000ffff057224 */ /* 0x001fe400078e000c */
[----:B------:R-:W-:Y:S01]  /*81c0*/  IMAD.MOV R11, RZ, RZ, -R11 ;  /* 0x000000ffff0b7224 */ /* 0x000fe200078e0a0b */
[C---:B------:R-:W-:Y:S01]  /*81d0*/  ISETP.GT.U32.AND P4, PT, R9.reuse, R3, PT ;  /* 0x000000030900720c */ /* 0x040fe20003f84070 */
[----:B------:R-:W-:Y:S01]  /*81e0*/  IMAD R15, R9, R4, R15 ;  /* 0x00000004090f7224 */ /* 0x000fe200078e020f */
[----:B------:R-:W-:Y:S01]  /*81f0*/  IABS R4, R2 ;  /* 0x0000000200047213 */ /* 0x000fe20000000000 */
[----:B------:R-:W-:-:S02]  /*8200*/  @!P1 IMAD.MOV R5, RZ, RZ, -R5 ;  /* 0x000000ffff059224 */ /* 0x000fc400078e0a05 */
[C---:B------:R-:W-:Y:S01]  /*8210*/  IMAD R21, R9.reuse, R11, R21 ;  /* 0x0000000b09157224 */ /* 0x040fe200078e0215 */
[----:B------:R-:W-:Y:S01]  /*8220*/  IABS R11, R8 ;  /* 0x00000008000b7213 */ /* 0x000fe20000000000 */
[----:B-1----:R-:W-:Y:S01]  /*8230*/  IMAD.MOV.U32 R6, RZ, RZ, R18 ;  /* 0x000000ffff067224 */ /* 0x002fe200078e0012 */
[----:B------:R-:W-:Y:S01]  /*8240*/  ISETP.GT.U32.AND P1, PT, R9, R15, PT ;  /* 0x0000000f0900720c */ /* 0x000fe20003f24070 */
[----:B------:R-:W-:Y:S01]  /*8250*/  IMAD.HI.U32 R12, R29, R4, RZ ;  /* 0x000000041d0c7227 */ /* 0x000fe200078e00ff */
[----:B------:R0:W-:Y:S03]  /*8260*/  STL [R1+0x5d0], R5 ;  /* 0x0005d00501007387 */ /* 0x0001e60000100800 */
[----:B------:R-:W-:Y:S01]  /*8270*/  @!P2 IMAD.MOV R6, RZ, RZ, -R6 ;  /* 0x000000ffff06a224 */ /* 0x000fe200078e0a06 */
[----:B------:R-:W-:Y:S01]  /*8280*/  ISETP.GT.U32.AND P2, PT, R9, R21, PT ;  /* 0x000000150900720c */ /* 0x000fe20003f44070 */
[--C-:B------:R-:W-:Y:S01]  /*8290*/  @!P3 IMAD.IADD R13, R13, 0x1, -R9.reuse ;  /* 0x000000010d0db824 */ /* 0x100fe200078e0a09 */
[----:B------:R-:W-:Y:S01]  /*82a0*/  ISETP.GE.AND P3, PT, R14, RZ, PT ;  /* 0x000000ff0e00720c */ /* 0x000fe20003f66270 */
[----:B------:R-:W-:Y:S01]  /*82b0*/  IMAD.MOV R12, RZ, RZ, -R12 ;  /* 0x000000ffff0c7224 */ /* 0x000fe200078e0a0c */
[----:B------:R1:W-:Y:S01]  /*82c0*/  STL [R1+0x5bc], R6 ;  /* 0x0005bc0601007387 */ /* 0x0003e20000100800 */
[----:B------:R-:W-:Y:S01]  /*82d0*/  @!P4 IMAD.IADD R3, R3, 0x1, -R9 ;  /* 0x000000010303c824 */ /* 0x000fe200078e0a09 */
[----:B------:R-:W-:Y:S01]  /*82e0*/  ISETP.GE.AND P4, PT, R2, RZ, PT ;  /* 0x000000ff0200720c */ /* 0x000fe20003f86270 */
[----:B0-----:R-:W-:Y:S01]  /*82f0*/  IMAD.MOV.U32 R5, RZ, RZ, R17 ;  /* 0x000000ffff057224 */ /* 0x001fe200078e0011 */
[----:B------:R-:W-:Y:S01]  /*8300*/  IADD3 R2, R0, 0x16e, RZ ;  /* 0x0000016e00027810 */ /* 0x000fe20007ffe0ff */
[----:B------:R-:W-:-:S04]  /*8310*/  IMAD.HI.U32 R17, R29, R11, RZ ;  /* 0x0000000b1d117227 */ /* 0x000fc800078e00ff */
[----:B------:R-:W-:Y:S01]  /*8320*/  @!P0 IMAD.MOV R5, RZ, RZ, -R5 ;  /* 0x000000ffff058224 */ /* 0x000fe200078e0a05 */
[----:B------:R-:W-:Y:S01]  /*8330*/  ISETP.GE.AND P0, PT, R16, RZ, PT ;  /* 0x000000ff1000720c */ /* 0x000fe20003f06270 */
[----:B------:R-:W-:Y:S01]  /*8340*/  IMAD.MOV R17, RZ, RZ, -R17 ;  /* 0x000000ffff117224 */ /* 0x000fe200078e0a11 */
[C---:B------:R-:W-:Y:S01]  /*8350*/  IADD3 R16, R0.reuse, 0x168, RZ ;  /* 0x0000016800107810 */ /* 0x040fe20007ffe0ff */
[----:B------:R-:W-:Y:S01]  /*8360*/  IMAD R4, R9, R12, R4 ;  /* 0x0000000c09047224 */ /* 0x000fe200078e0204 */
[----:B------:R0:W-:Y:S01]  /*8370*/  STL [R1+0x5cc], R5 ;  /* 0x0005cc0501007387 */ /* 0x0001e20000100800 */
[----:B-1----:R-:W-:Y:S01]  /*8380*/  IMAD.MOV.U32 R6, RZ, RZ, R13 ;  /* 0x000000ffff067224 */ /* 0x002fe200078e000d */
[----:B------:R-:W-:Y:S01]  /*8390*/  IADD3 R12, R0, 0x16d, RZ ;  /* 0x0000016d000c7810 */ /* 0x000fe20007ffe0ff */
[----:B------:R-:W-:Y:S01]  /*83a0*/  @!P1 IMAD.IADD R15, R15, 0x1, -R9 ;  /* 0x000000010f0f9824 */ /* 0x000fe200078e0a09 */
[----:B------:R-:W-:Y:S01]  /*83b0*/  IABS R13, R2 ;  /* 0x00000002000d7213 */ /* 0x000fe20000000000 */
[----:B------:R-:W-:-:S02]  /*83c0*/  IMAD R11, R9, R17, R11 ;  /* 0x00000011090b7224 */ /* 0x000fc400078e020b */
[----:B------:R-:W-:Y:S01]  /*83d0*/  @!P5 IMAD.MOV R6, RZ, RZ, -R6 ;  /* 0x000000ffff06d224 */ /* 0x000fe200078e0a06 */
[----:B------:R-:W-:Y:S01]  /*83e0*/  ISETP.GT.U32.AND P5, PT, R9, R4, PT ;  /* 0x000000040900720c */ /* 0x000fe20003fa4070 */
[----:B------:R-:W-:Y:S01]  /*83f0*/  @!P2 IMAD.IADD R21, R21, 0x1, -R9 ;  /* 0x000000011515a824 */ /* 0x000fe200078e0a09 */
[C---:B------:R-:W-:Y:S01]  /*8400*/  ISETP.GT.U32.AND P1, PT, R9.reuse, R15, PT ;  /* 0x0000000f0900720c */ /* 0x040fe20003f24070 */
[----:B0-----:R-:W-:Y:S01]  /*8410*/  IMAD.MOV.U32 R5, RZ, RZ, R3 ;  /* 0x000000ffff057224 */ /* 0x001fe200078e0003 */
[----:B------:R-:W-:Y:S01]  /*8420*/  IABS R3, R12 ;  /* 0x0000000c00037213 */ /* 0x000fe20000000000 */
[----:B------:R-:W-:Y:S01]  /*8430*/  STL [R1+0x5c0], R6 ;  /* 0x0005c00601007387 */ /* 0x000fe20000100800 */
[C---:B------:R-:W-:Y:S01]  /*8440*/  ISETP.GT.U32.AND P2, PT, R9.reuse, R21, PT ;  /* 0x000000150900720c */ /* 0x040fe20003f44070 */
[----:B------:R-:W-:Y:S01]  /*8450*/  @!P6 IMAD.MOV R5, RZ, RZ, -R5 ;  /* 0x000000ffff05e224 */ /* 0x000fe200078e0a05 */
[----:B------:R-:W-:Y:S01]  /*8460*/  ISETP.GT.U32.AND P6, PT, R9, R11, PT ;  /* 0x0000000b0900720c */ /* 0x000fe20003fc4070 */
[----:B------:R-:W-:-:S03]  /*8470*/  IMAD.HI.U32 R14, R29, R13, RZ ;  /* 0x0000000d1d0e7227 */ /* 0x000fc600078e00ff */
[----:B------:R0:W-:Y:S01]  /*8480*/  STL [R1+0x5c8], R5 ;  /* 0x0005c80501007387 */ /* 0x0001e20000100800 */
[--C-:B------:R-:W-:Y:S02]  /*8490*/  @!P5 IMAD.IADD R4, R4, 0x1, -R9.reuse ;  /* 0x000000010404d824 */ /* 0x100fe400078e0a09 */
[--C-:B------:R-:W-:Y:S01]  /*84a0*/  @!P1 IMAD.IADD R15, R15, 0x1, -R9.reuse ;  /* 0x000000010f0f9824 */ /* 0x100fe200078e0a09 */
[----:B------:R-:W-:Y:S01]  /*84b0*/  ISETP.GE.AND P1, PT, R8, RZ, PT ;  /* 0x000000ff0800720c */ /* 0x000fe20003f26270 */
[----:B------:R-:W-:Y:S01]  /*84c0*/  IMAD.MOV R14, RZ, RZ, -R14 ;  /* 0x000000ffff0e7224 */ /* 0x000fe200078e0a0e */
[----:B------:R-:W-:Y:S01]  /*84d0*/  ISETP.GT.U32.AND P5, PT, R9, R4, PT ;  /* 0x000000040900720c */ /* 0x000fe20003fa4070 */
[--C-:B------:R-:W-:Y:S01]  /*84e0*/  @!P2 IMAD.IADD R21, R21, 0x1, -R9.reuse ;  /* 0x000000011515a824 */ /* 0x100fe200078e0a09 */
[----:B------:R-:W-:Y:S01]  /*84f0*/  ISETP.GE.AND P2, PT, R2, RZ, PT ;  /* 0x000000ff0200720c */ /* 0x000fe20003f46270 */
[----:B------:R-:W-:Y:S01]  /*8500*/  @!P6 IMAD.IADD R11, R11, 0x1, -R9 ;  /* 0x000000010b0be824 */ /* 0x000fe200078e0a09 */
[C---:B------:R-:W-:Y:S01]  /*8510*/  IADD3 R8, R0.reuse, 0x16c, RZ ;  /* 0x0000016c00087810 */ /* 0x040fe20007ffe0ff */
[----:B0-----:R-:W-:Y:S01]  /*8520*/  IMAD.MOV.U32 R5, RZ, RZ, R15 ;  /* 0x000000ffff057224 */ /* 0x001fe200078e000f */
[----:B------:R-:W-:Y:S01]  /*8530*/  IADD3 R15, R0, 0x16a, RZ ;  /* 0x0000016a000f7810 */ /* 0x000fe20007ffe0ff */
[----:B------:R-:W-:Y:S01]  /*8540*/  IMAD.HI.U32 R2, R29, R3, RZ ;  /* 0x000000031d027227 */ /* 0x000fe200078e00ff */
[----:B------:R-:W-:-:S02]  /*8550*/  ISETP.GT.U32.AND P6, PT, R9, R11, PT ;  /* 0x0000000b0900720c */ /* 0x000fc40003fc4070 */
[----:B------:R-:W-:Y:S01]  /*8560*/  IABS R18, R8 ;  /* 0x0000000800127213 */ /* 0x000fe20000000000 */
[----:B------:R-:W-:Y:S01]  /*8570*/  @!P0 IMAD.MOV R5, RZ, RZ, -R5 ;  /* 0x000000ffff058224 */ /* 0x000fe200078e0a05 */
[----:B------:R-:W-:Y:S01]  /*8580*/  ISETP.GE.AND P0, PT, R12, RZ, PT ;  /* 0x000000ff0c00720c */ /* 0x000fe20003f06270 */
[----:B------:R-:W-:Y:S01]  /*8590*/  IMAD.MOV R2, RZ, RZ, -R2 ;  /* 0x000000ffff027224 */ /* 0x000fe200078e0a02 */
[----:B------:R-:W-:Y:S01]  /*85a0*/  IABS R17, R15 ;  /* 0x0000000f00117213 */ /* 0x000fe20000000000 */
[C---:B------:R-:W-:Y:S01]  /*85b0*/  IMAD R12, R9.reuse, R14, R13 ;  /* 0x0000000e090c7224 */ /* 0x040fe200078e020d */
[----:B------:R0:W-:Y:S01]  /*85c0*/  STL [R1+0x5c4], R5 ;  /* 0x0005c40501007387 */ /* 0x0001e20000100800 */
[C---:B------:R-:W-:Y:S01]  /*85d0*/  IMAD R3, R9.reuse, R2, R3 ;  /* 0x0000000209037224 */ /* 0x040fe200078e0203 */
[----:B------:R-:W-:Y:S01]  /*85e0*/  IADD3 R13, R0, 0x16b, RZ ;  /* 0x0000016b000d7810 */ /* 0x000fe20007ffe0ff */
[--C-:B------:R-:W-:Y:S01]  /*85f0*/  @!P5 IMAD.IADD R4, R4, 0x1, -R9.reuse ;  /* 0x000000010404d824 */ /* 0x100fe200078e0a09 */
[----:B------:R-:W-:Y:S01]  /*8600*/  ISETP.GT.U32.AND P5, PT, R9, R12, PT ;  /* 0x0000000c0900720c */ /* 0x000fe20003fa4070 */
[----:B------:R-:W-:Y:S01]  /*8610*/  @!P6 IMAD.IADD R11, R11, 0x1, -R9 ;  /* 0x000000010b0be824 */ /* 0x000fe200078e0a09 */
[----:B------:R-:W-:Y:S01]  /*8620*/  ISETP.GT.U32.AND P6, PT, R9, R3, PT ;  /* 0x000000030900720c */ /* 0x000fe20003fc4070 */
[----:B------:R-:W-:Y:S01]  /*8630*/  IMAD.HI.U32 R14, R29, R18, RZ ;  /* 0x000000121d0e7227 */ /* 0x000fe200078e00ff */
[----:B------:R-:W-:-:S02]  /*8640*/  IABS R19, R13 ;  /* 0x0000000d00137213 */ /* 0x000fc40000000000 */
[----:B------:R-:W-:Y:S01]  /*8650*/  IADD3 R2, R0, 0x169, RZ ;  /* 0x0000016900027810 */ /* 0x000fe20007ffe0ff */
[----:B0-----:R-:W-:Y:S02]  /*8660*/  IMAD.MOV.U32 R5, RZ, RZ, R21 ;  /* 0x000000ffff057224 */ /* 0x001fe400078e0015 */
[----:B------:R-:W-:Y:S02]  /*8670*/  IMAD.MOV R14, RZ, RZ, -R14 ;  /* 0x000000ffff0e7224 */ /* 0x000fe400078e0a0e */
[----:B------:R-:W-:Y:S01]  /*8680*/  @!P3 IMAD.MOV R5, RZ, RZ, -R5 ;  /* 0x000000ffff05b224 */ /* 0x000fe200078e0a05 */
[----:B------:R-:W-:Y:S01]  /*8690*/  ISETP.GE.AND P3, PT, R8, RZ, PT ;  /* 0x000000ff0800720c */ /* 0x000fe20003f66270 */
[--C-:B------:R-:W-:Y:S02]  /*86a0*/  @!P5 IMAD.IADD R12, R12, 0x1, -R9.reuse ;  /* 0x000000010c0cd824 */ /* 0x100fe400078e0a09 */
[----:B------:R-:W-:Y:S01]  /*86b0*/  @!P6 IMAD.IADD R3, R3, 0x1, -R9 ;  /* 0x000000010303e824 */ /* 0x000fe200078e0a09 */
[----:B------:R0:W-:Y:S01]  /*86c0*/  STL [R1+0x5b8], R5 ;  /* 0x0005b80501007387 */ /* 0x0001e20000100800 */
[----:B------:R-:W-:Y:S01]  /*86d0*/  IMAD.HI.U32 R22, R29, R19, RZ ;  /* 0x000000131d167227 */ /* 0x000fe200078e00ff */
[----:B------:R-:W-:-:S03]  /*86e0*/  ISETP.GT.U32.AND P6, PT, R9, R12, PT ;  /* 0x0000000c0900720c */ /* 0x000fc60003fc4070 */
[----:B------:R-:W-:Y:S01]  /*86f0*/  IMAD R18, R9, R14, R18 ;  /* 0x0000000e09127224 */ /* 0x000fe200078e0212 */
[----:B------:R-:W-:Y:S01]  /*8700*/  IABS R14, R2 ;  /* 0x00000002000e7213 */ /* 0x000fe20000000000 */
[----:B------:R-:W-:Y:S02]  /*8710*/  IMAD.MOV R22, RZ, RZ, -R22 ;  /* 0x000000ffff167224 */ /* 0x000fe400078e0a16 */
[----:B------:R-:W-:Y:S01]  /*8720*/  IMAD.HI.U32 R20, R29, R17, RZ ;  /* 0x000000111d147227 */ /* 0x000fe200078e00ff */
[----:B------:R-:W-:-:S03]  /*8730*/  ISETP.GT.U32.AND P5, PT, R9, R18, PT ;  /* 0x000000120900720c */ /* 0x000fc60003fa4070 */
[----:B0-----:R-:W-:Y:S02]  /*8740*/  IMAD.MOV.U32 R5, RZ, RZ, R4 ;  /* 0x000000ffff057224 */ /* 0x001fe400078e0004 */
[C---:B------:R-:W-:Y:S01]  /*8750*/  IMAD R8, R9.reuse, R22, R19 ;  /* 0x0000001609087224 */ /* 0x040fe200078e0213 */
[----:B------:R-:W-:Y:S01]  /*8760*/  IABS R19, R16 ;  /* 0x0000001000137213 */ /* 0x000fe20000000000 */
[----:B------:R-:W-:Y:S01]  /*8770*/  @!P4 IMAD.MOV R5, RZ, RZ, -R5 ;  /* 0x000000ffff05c224 */ /* 0x000fe200078e0a05 */
[C---:B------:R-:W-:Y:S01]  /*8780*/  ISETP.GT.U32.AND P4, PT, R9.reuse, R3, PT ;  /* 0x000000030900720c */ /* 0x040fe20003f84070 */
[----:B------:R-:W-:Y:S02]  /*8790*/  IMAD.MOV.U32 R21, RZ, RZ, R14 ;  /* 0x000000ffff157224 */ /* 0x000fe400078e000e */
[----:B------:R-:W-:Y:S01]  /*87a0*/  IMAD.MOV R20, RZ, RZ, -R20 ;  /* 0x000000ffff147224 */ /* 0x000fe200078e0a14 */
[----:B------:R0:W-:Y:S01]  /*87b0*/  STL [R1+0x5ac], R5 ;  /* 0x0005ac0501007387 */ /* 0x0001e20000100800 */
[----:B------:R-:W-:Y:S01]  /*87c0*/  @!P6 IMAD.IADD R12, R12, 0x1, -R9 ;  /* 0x000000010c0ce824 */ /* 0x000fe200078e0a09 */
[----:B------:R-:W-:Y:S01]  /*87d0*/  ISETP.GT.U32.AND P6, PT, R9, R8, PT ;  /* 0x000000080900720c */ /* 0x000fe20003fc4070 */
[----:B------:R-:W-:-:S04]  /*87e0*/  IMAD.HI.U32 R4, R29, R21, RZ ;  /* 0x000000151d047227 */ /* 0x000fc800078e00ff */
[C---:B------:R-:W-:Y:S02]  /*87f0*/  IMAD R14, R9.reuse, R20, R17 ;  /* 0x00000014090e7224 */ /* 0x040fe400078e0211 */
[----:B------:R-:W-:Y:S02]  /*8800*/  IMAD.MOV R4, RZ, RZ, -R4 ;  /* 0x000000ffff047224 */ /* 0x000fe400078e0a04 */
[----:B0-----:R-:W-:Y:S01]  /*8810*/  IMAD.MOV.U32 R5, RZ, RZ, R12 ;  /* 0x000000ffff057224 */ /* 0x001fe200078e000c */
[----:B------:R-:W-:Y:S01]  /*8820*/  IADD3 R12, R0, 0x167, RZ ;  /* 0x00000167000c7810 */ /* 0x000fe20007ffe0ff */
[----:B------:R-:W-:Y:S02]  /*8830*/  @!P5 IMAD.IADD R18, R18, 0x1, -R9 ;  /* 0x000000011212d824 */ /* 0x000fe400078e0a09 */
[----:B------:R-:W-:Y:S01]  /*8840*/  @!P2 IMAD.MOV R5, RZ, RZ, -R5 ;  /* 0x000000ffff05a224 */ /* 0x000fe200078e0a05 */
[----:B------:R-:W-:Y:S01]  /*8850*/  ISETP.GT.U32.AND P2, PT, R9, R14, PT ;  /* 0x0000000e0900720c */ /* 0x000fe20003f44070 */
[----:B------:R-:W-:Y:S01]  /*8860*/  @!P4 IMAD.IADD R3, R3, 0x1, -R9 ;  /* 0x000000010303c824 */ /* 0x000fe200078e0a09 */
[----:B------:R-:W-:Y:S01]  /*8870*/  ISETP.GE.AND P4, PT, R15, RZ, PT ;  /* 0x000000ff0f00720c */ /* 0x000fe20003f86270 */
[C---:B------:R-:W-:Y:S01]  /*8880*/  IMAD R15, R9.reuse, R4, R21 ;  /* 0x00000004090f7224 */ /* 0x040fe200078e0215 */
[----:B------:R-:W-:Y:S01]  /*8890*/  ISETP.GT.U32.AND P5, PT, R9, R18, PT ;  /* 0x000000120900720c */ /* 0x000fe20003fa4070 */
[----:B------:R-:W-:-:S02]  /*88a0*/  IMAD.MOV.U32 R6, RZ, RZ, R11 ;  /* 0x000000ffff067224 */ /* 0x000fc400078e000b */
[--C-:B------:R-:W-:Y:S01]  /*88b0*/  @!P6 IMAD.IADD R8, R8, 0x1, -R9.reuse ;  /* 0x000000010808e824 */ /* 0x100fe200078e0a09 */
[----:B------:R-:W-:Y:S01]  /*88c0*/  ISETP.GT.U32.AND P6, PT, R9, R15, PT ;  /* 0x0000000f0900720c */ /* 0x000fe20003fc4070 */
[----:B------:R-:W-:Y:S01]  /*88d0*/  @!P1 IMAD.MOV R6, RZ, RZ, -R6 ;  /* 0x000000ffff069224 */ /* 0x000fe200078e0a06 */
[----:B------:R-:W-:Y:S01]  /*88e0*/  ISETP.GE.AND P1, PT, R13, RZ, PT ;  /* 0x000000ff0d00720c */ /* 0x000fe20003f26270 */
[----:B------:R-:W-:Y:S01]  /*88f0*/  IMAD.HI.U32 R11, R29, R19, RZ ;  /* 0x000000131d0b7227 */ /* 0x000fe200078e00ff */
[----:B------:R-:W-:Y:S02]  /*8900*/  IADD3 R13, R0, 0x166, RZ ;  /* 0x00000166000d7810 */ /* 0x000fe40007ffe0ff */
[----:B------:R0:W-:Y:S01]  /*8910*/  STL [R1+0x5a8], R6 ;  /* 0x0005a80601007387 */ /* 0x0001e20000100800 */
[----:B------:R-:W-:Y:S01]  /*8920*/  @!P2 IMAD.IADD R14, R14, 0x1, -R9 ;  /* 0x000000010e0ea824 */ /* 0x000fe200078e0a09 */
[----:B------:R-:W-:Y:S01]  /*8930*/  IABS R20, R13 ;  /* 0x0000000d00147213 */ /* 0x000fe20000000000 */
[----:B------:R-:W-:Y:S01]  /*8940*/  IMAD.MOV R11, RZ, RZ, -R11 ;  /* 0x000000ffff0b7224 */ /* 0x000fe200078e0a0b */
[----:B------:R1:W-:Y:S01]  /*8950*/  STL [R1+0x5a4], R5 ;  /* 0x0005a40501007387 */ /* 0x0003e20000100800 */
[----:B------:R-:W-:Y:S01]  /*8960*/  @!P5 IMAD.IADD R18, R18, 0x1, -R9 ;  /* 0x000000011212d824 */ /* 0x000fe200078e0a09 */
[----:B------:R-:W-:Y:S01]  /*8970*/  ISETP.GE.AND P5, PT, R2, RZ, PT ;  /* 0x000000ff0200720c */ /* 0x000fe20003fa6270 */
[C---:B------:R-:W-:Y:S01]  /*8980*/  IMAD R2, R9.reuse, R11, R19 ;  /* 0x0000000b09027224 */ /* 0x040fe200078e0213 */
[----:B------:R-:W-:Y:S01]  /*8990*/  ISETP.GT.U32.AND P2, PT, R9, R14, PT ;  /* 0x0000000e0900720c */ /* 0x000fe20003f44070 */
[----:B------:R-:W-:Y:S01]  /*89a0*/  @!P6 IMAD.IADD R15, R15, 0x1, -R9 ;  /* 0x000000010f0fe824 */ /* 0x000fe200078e0a09 */
[----:B------:R-:W-:Y:S01]  /*89b0*/  IABS R19, R12 ;  /* 0x0000000c00137213 */ /* 0x000fe20000000000 */
[----:B0-----:R-:W-:Y:S01]  /*89c0*/  IMAD.MOV.U32 R6, RZ, RZ, R18 ;  /* 0x000000ffff067224 */ /* 0x001fe200078e0012 */
[C---:B------:R-:W-:Y:S01]  /*89d0*/  IADD3 R11, R0.reuse, 0x164, RZ ;  /* 0x00000164000b7810 */ /* 0x040fe20007ffe0ff */
[----:B-1----:R-:W-:Y:S01]  /*89e0*/  IMAD.MOV.U32 R5, RZ, RZ, R3 ;  /* 0x000000ffff057224 */ /* 0x002fe200078e0003 */
[----:B------:R-:W-:Y:S01]  /*89f0*/  ISETP.GT.U32.AND P6, PT, R9, R15, PT ;  /* 0x0000000f0900720c */ /* 0x000fe20003fc4070 */
[----:B------:R-:W-:Y:S01]  /*8a00*/  IMAD.HI.U32 R21, R29, R19, RZ ;  /* 0x000000131d157227 */ /* 0x000fe200078e00ff */
[----:B------:R-:W-:-:S02]  /*8a10*/  IADD3 R3, R0, 0x165, RZ ;  /* 0x0000016500037810 */ /* 0x000fc40007ffe0ff */
[----:B------:R-:W-:Y:S01]  /*8a20*/  IABS R4, R11 ;  /* 0x0000000b00047213 */ /* 0x000fe20000000000 */
[----:B------:R-:W-:Y:S01]  /*8a30*/  @!P0 IMAD.MOV R5, RZ, RZ, -R5 ;  /* 0x000000ffff058224 */ /* 0x000fe200078e0a05 */
[C---:B------:R-:W-:Y:S01]  /*8a40*/  ISETP.GT.U32.AND P0, PT, R9.reuse, R8, PT ;  /* 0x000000080900720c */ /* 0x040fe20003f04070 */
[----:B------:R-:W-:Y:S01]  /*8a50*/  IMAD.MOV R21, RZ, RZ, -R21 ;  /* 0x000000ffff157224 */ /* 0x000fe200078e0a15 */
[----:B------:R-:W-:Y:S01]  /*8a60*/  IABS R17, R3 ;  /* 0x0000000300117213 */ /* 0x000fe20000000000 */
[----:B------:R-:W-:Y:S01]  /*8a70*/  @!P2 IMAD.IADD R14, R14, 0x1, -R9 ;  /* 0x000000010e0ea824 */ /* 0x000fe200078e0a09 */
[----:B------:R-:W-:Y:S01]  /*8a80*/  ISETP.GE.AND P2, PT, R16, RZ, PT ;  /* 0x000000ff1000720c */ /* 0x000fe20003f46270 */
[----:B------:R-:W-:Y:S01]  /*8a90*/  IMAD R16, R9, R21, R19 ;  /* 0x0000001509107224 */ /* 0x000fe200078e0213 */
[----:B------:R0:W-:Y:S01]  /*8aa0*/  STL [R1+0x5a0], R5 ;  /* 0x0005a00501007387 */ /* 0x0001e20000100800 */
[----:B------:R-:W-:Y:S02]  /*8ab0*/  @!P6 IMAD.IADD R15, R15, 0x1, -R9 ;  /* 0x000000010f0fe824 */ /* 0x000fe400078e0a09 */
[----:B------:R-:W-:Y:S01]  /*8ac0*/  IMAD.HI.U32 R19, R29, R20, RZ ;  /* 0x000000141d137227 */ /* 0x000fe200078e00ff */
[----:B------:R-:W-:-:S03]  /*8ad0*/  ISETP.GT.U32.AND P6, PT, R9, R16, PT ;  /* 0x000000100900720c */ /* 0x000fc60003fc4070 */
[----:B------:R-:W-:Y:S01]  /*8ae0*/  @!P0 IMAD.IADD R8, R8, 0x1, -R9 ;  /* 0x0000000108088824 */ /* 0x000fe200078e0a09 */
[----:B------:R-:W-:Y:S01]  /*8af0*/  ISETP.GT.U32.AND P0, PT, R9, R2, PT ;  /* 0x000000020900720c */ /* 0x000fe20003f04070 */
[----:B------:R-:W-:-:S04]  /*8b00*/  IMAD.HI.U32 R22, R29, R17, RZ ;  /* 0x000000111d167227 */ /* 0x000fc800078e00ff */
[----:B0-----:R-:W-:Y:S02]  /*8b10*/  IMAD.MOV.U32 R5, RZ, RZ, R8 ;  /* 0x000000ffff057224 */ /* 0x001fe400078e0008 */
[----:B------:R-:W-:Y:S02]  /*8b20*/  @!P3 IMAD.MOV R6, RZ, RZ, -R6 ;  /* 0x000000ffff06b224 */ /* 0x000fe400078e0a06 */
[----:B------:R-:W-:Y:S02]  /*8b30*/  @!P6 IMAD.IADD R16, R16, 0x1, -R9 ;  /* 0x000000011010e824 */ /* 0x000fe400078e0a09 */
[----:B------:R-:W-:Y:S01]  /*8b40*/  IMAD.MOV R19, RZ, RZ, -R19 ;  /* 0x000000ffff137224 */ /* 0x000fe200078e0a13 */
[----:B------:R0:W-:Y:S01]  /*8b50*/  STL [R1+0x59c], R6 ;  /* 0x00059c0601007387 */ /* 0x0001e20000100800 */
[----:B------:R-:W-:Y:S01]  /*8b60*/  @!P0 IMAD.IADD R2, R2, 0x1, -R9 ;  /* 0x0000000102028824 */ /* 0x000fe200078e0a09 */
[----:B------:R-:W-:Y:S01]  /*8b70*/  ISETP.GE.AND P0, PT, R12, RZ, PT ;  /* 0x000000ff0c00720c */ /* 0x000fe20003f06270 */
[----:B------:R-:W-:Y:S01]  /*8b80*/  @!P1 IMAD.MOV R5, RZ, RZ, -R5 ;  /* 0x000000ffff059224 */ /* 0x000fe200078e0a05 */
[----:B------:R-:W-:Y:S01]  /*8b90*/  IADD3 R12, R0, 0x163, RZ ;  /* 0x00000163000c7810 */ /* 0x000fe20007ffe0ff */
[----:B------:R-:W-:Y:S01]  /*8ba0*/  IMAD.HI.U32 R21, R29, R4, RZ ;  /* 0x000000041d157227 */ /* 0x000fe200078e00ff */
[----:B------:R-:W-:-:S02]  /*8bb0*/  ISETP.GT.U32.AND P6, PT, R9, R2, PT ;  /* 0x000000020900720c */ /* 0x000fc40003fc4070 */
[----:B------:R1:W-:Y:S01]  /*8bc0*/  STL [R1+0x598], R5 ;  /* 0x0005980501007387 */ /* 0x0003e20000100800 */
[----:B------:R-:W-:Y:S01]  /*8bd0*/  IMAD.MOV R22, RZ, RZ, -R22 ;  /* 0x000000ffff167224 */ /* 0x000fe200078e0a16 */
[C---:B------:R-:W-:Y:S01]  /*8be0*/  ISETP.GT.U32.AND P1, PT, R9.reuse, R16, PT ;  /* 0x000000100900720c */ /* 0x040fe20003f24070 */
[C---:B------:R-:W-:Y:S01]  /*8bf0*/  IMAD R19, R9.reuse, R19, R20 ;  /* 0x0000001309137224 */ /* 0x040fe200078e0214 */
[----:B------:R-:W-:Y:S01]  /*8c00*/  IABS R18, R12 ;  /* 0x0000000c00127213 */ /* 0x000fe20000000000 */
[----:B------:R-:W-:Y:S01]  /*8c10*/  IMAD.MOV R21, RZ, RZ, -R21 ;  /* 0x000000ffff157224 */ /* 0x000fe200078e0a15 */
[C---:B------:R-:W-:Y:S01]  /*8c20*/  IADD3 R20, R0.reuse, 0x162, RZ ;  /* 0x0000016200147810 */ /* 0x040fe20007ffe0ff */
[C---:B------:R-:W-:Y:S01]  /*8c30*/  IMAD R17, R9.reuse, R22, R17 ;  /* 0x0000001609117224 */ /* 0x040fe200078e0211 */
[C---:B------:R-:W-:Y:S01]  /*8c40*/  ISETP.GT.U32.AND P3, PT, R9.reuse, R19, PT ;  /* 0x000000130900720c */ /* 0x040fe20003f64070 */
[----:B0-----:R-:W-:Y:S01]  /*8c50*/  IMAD.MOV.U32 R6, RZ, RZ, R14 ;  /* 0x000000ffff067224 */ /* 0x001fe200078e000e */
[----:B------:R-:W-:Y:S01]  /*8c60*/  IABS R8, R20 ;  /* 0x0000001400087213 */ /* 0x000fe20000000000 */
[----:B-1----:R-:W-:Y:S01]  /*8c70*/  IMAD.MOV.U32 R5, RZ, RZ, R15 ;  /* 0x000000ffff057224 */ /* 0x002fe200078e000f */
[----:B------:R-:W-:Y:S01]  /*8c80*/  IADD3 R15, R0, 0x161, RZ ;  /* 0x00000161000f7810 */ /* 0x000fe20007ffe0ff */
[----:B------:R-:W-:-:S02]  /*8c90*/  IMAD R4, R9, R21, R4 ;  /* 0x0000001509047224 */ /* 0x000fc400078e0204 */
[----:B------:R-:W-:Y:S01]  /*8ca0*/  @!P4 IMAD.MOV R6, RZ, RZ, -R6 ;  /* 0x000000ffff06c224 */ /* 0x000fe200078e0a06 */
[----:B------:R-:W-:Y:S01]  /*8cb0*/  ISETP.GT.U32.AND P4, PT, R9, R17, PT ;  /* 0x000000110900720c */ /* 0x000fe20003f84070 */
[----:B------:R-:W-:Y:S01]  /*8cc0*/  @!P5 IMAD.MOV R5, RZ, RZ, -R5 ;  /* 0x000000ffff05d224 */ /* 0x000fe200078e0a05 */
[----:B------:R-:W-:Y:S01]  /*8cd0*/  ISETP.GE.AND P5, PT, R13, RZ, PT ;  /* 0x000000ff0d00720c */ /* 0x000fe20003fa6270 */
[----:B------:R-:W-:Y:S01]  /*8ce0*/  @!P6 IMAD.IADD R2, R2, 0x1, -R9 ;  /* 0x000000010202e824 */ /* 0x000fe200078e0a09 */
[----:B------:R-:W-:Y:S01]  /*8cf0*/  STL [R1+0x594], R6 ;  /* 0x0005940601007387 */ /* 0x000fe20000100800 */
[----:B------:R-:W-:Y:S01]  /*8d00*/  ISETP.GT.U32.AND P6, PT, R9, R4, PT ;  /* 0x000000040900720c */ /* 0x000fe20003fc4070 */
[----:B------:R-:W-:Y:S01]  /*8d10*/  IMAD.HI.U32 R14, R29, R18, RZ ;  /* 0x000000121d0e7227 */ /* 0x000fe200078e00ff */
[----:B------:R-:W-:Y:S01]  /*8d20*/  IADD3 R13, R0, 0x160, RZ ;  /* 0x00000160000d7810 */ /* 0x000fe20007ffe0ff */
[----:B------:R0:W-:Y:S02]  /*8d30*/  STL [R1+0x590], R5 ;  /* 0x0005900501007387 */ /* 0x0001e40000100800 */
[----:B------:R-:W-:-:S02]  /*8d40*/  IMAD.MOV R14, RZ, RZ, -R14 ;  /* 0x000000ffff0e7224 */ /* 0x000fc400078e0a0e */
[--C-:B------:R-:W-:Y:S01]  /*8d50*/  @!P1 IMAD.IADD R16, R16, 0x1, -R9.reuse ;  /* 0x0000000110109824 */ /* 0x100fe200078e0a09 */
[----:B------:R-:W-:Y:S01]  /*8d60*/  ISETP.GE.AND P1, PT, R3, RZ, PT ;  /* 0x000000ff0300720c */ /* 0x000fe20003f26270 */
[--C-:B------:R-:W-:Y:S01]  /*8d70*/  @!P3 IMAD.IADD R19, R19, 0x1, -R9.reuse ;  /* 0x000000011313b824 */ /* 0x100fe200078e0a09 */
[----:B------:R-:W-:Y:S01]  /*8d80*/  ISETP.GE.AND P3, PT, R11, RZ, PT ;  /* 0x000000ff0b00720c */ /* 0x000fe20003f66270 */
[----:B------:R-:W-:Y:S02]  /*8d90*/  @!P4 IMAD.IADD R17, R17, 0x1, -R9 ;  /* 0x000000011111c824 */ /* 0x000fe400078e0a09 */
[----:B0-----:R-:W-:Y:S01]  /*8da0*/  IMAD.MOV.U32 R5, RZ, RZ, R2 ;  /* 0x000000ffff057224 */ /* 0x001fe200078e0002 */
[C---:B------:R-:W-:Y:S01]  /*8db0*/  ISETP.GT.U32.AND P4, PT, R9.reuse, R19, PT ;  /* 0x000000130900720c */ /* 0x040fe20003f84070 */
[----:B------:R-:W-:Y:S01]  /*8dc0*/  IMAD R11, R9, R14, R18 ;  /* 0x0000000e090b7224 */ /* 0x000fe200078e0212 */
[----:B------:R-:W-:Y:S01]  /*8dd0*/  IADD3 R14, R0, 0x15f, RZ ;  /* 0x0000015f000e7810 */ /* 0x000fe20007ffe0ff */
[----:B------:R-:W-:-:S02]  /*8de0*/  @!P2 IMAD.MOV R5, RZ, RZ, -R5 ;  /* 0x000000ffff05a224 */ /* 0x000fc400078e0a05 */
[----:B------:R-:W-:Y:S01]  /*8df0*/  @!P6 IMAD.IADD R4, R4, 0x1, -R9 ;  /* 0x000000010404e824 */ /* 0x000fe200078e0a09 */
[----:B------:R-:W-:Y:S01]  /*8e00*/  ISETP.GT.U32.AND P6, PT, R9, R17, PT ;  /* 0x000000110900720c */ /* 0x000fe20003fc4070 */
[----:B------:R-:W-:Y:S01]  /*8e10*/  IMAD.HI.U32 R3, R29, R8, RZ ;  /* 0x000000081d037227 */ /* 0x000fe200078e00ff */
[----:B------:R0:W-:Y:S02]  /*8e20*/  STL [R1+0x58c], R5 ;  /* 0x00058c0501007387 */ /* 0x0001e40000100800 */
[----:B------:R-:W-:Y:S01]  /*8e30*/  ISETP.GT.U32.AND P2, PT, R9, R4, PT ;  /* 0x000000040900720c */ /* 0x000fe20003f44070 */
[----:B------:R-:W-:Y:S02]  /*8e40*/  IMAD.MOV R3, RZ, RZ, -R3 ;  /* 0x000000ffff037224 */ /* 0x000fe400078e0a03 */
[--C-:B------:R-:W-:Y:S01]  /*8e50*/  @!P4 IMAD.IADD R19, R19, 0x1, -R9.reuse ;  /* 0x000000011313c824 */ /* 0x100fe200078e0a09 */
[----:B------:R-:W-:Y:S01]  /*8e60*/  ISETP.GE.AND P4, PT, R12, RZ, PT ;  /* 0x000000ff0c00720c */ /* 0x000fe20003f86270 */
[----:B------:R-:W-:Y:S01]  /*8e70*/  IMAD R2, R9, R3, R8 ;  /* 0x0000000309027224 */ /* 0x000fe200078e0208 */
[----:B------:R-:W-:Y:S01]  /*8e80*/  IABS R8, R15 ;  /* 0x0000000f00087213 */ /* 0x000fe20000000000 */
[----:B0-----:R-:W-:Y:S01]  /*8e90*/  IMAD.MOV.U32 R5, RZ, RZ, R16 ;  /* 0x000000ffff057224 */ /* 0x001fe200078e0010 */
[----:B------:R-:W-:Y:S01]  /*8ea0*/  IABS R12, R14 ;  /* 0x0000000e000c7213 */ /* 0x000fe20000000000 */
[----:B------:R-:W-:Y:S01]  /*8eb0*/  @!P6 IMAD.IADD R17, R17, 0x1, -R9 ;  /* 0x000000011111e824 */ /* 0x000fe200078e0a09 */
[C---:B------:R-:W-:Y:S01]  /*8ec0*/  ISETP.GT.U32.AND P6, PT, R9.reuse, R2, PT ;  /* 0x000000020900720c */ /* 0x040fe20003fc4070 */
[----:B------:R-:W-:Y:S01]  /*8ed0*/  @!P0 IMAD.MOV R5, RZ, RZ, -R5 ;  /* 0x000000ffff058224 */ /* 0x000fe200078e0a05 */
[----:B------:R-:W-:Y:S01]  /*8ee0*/  ISETP.GT.U32.AND P0, PT, R9, R11, PT ;  /* 0x0000000b0900720c */ /* 0x000fe20003f04070 */
[----:B------:R-:W-:Y:S01]  /*8ef0*/  IMAD.HI.U32 R18, R29, R8, RZ ;  /* 0x000000081d127227 */ /* 0x000fe200078e00ff */
[----:B------:R-:W-:-:S02]  /*8f00*/  IABS R3, R13 ;  /* 0x0000000d00037213 */ /* 0x000fc40000000000 */
[----:B------:R0:W-:Y:S01]  /*8f10*/  STL [R1+0x588], R5 ;  /* 0x0005880501007387 */ /* 0x0001e20000100800 */
[----:B------:R-:W-:Y:S02]  /*8f20*/  IMAD.MOV R18, RZ, RZ, -R18 ;  /* 0x000000ffff127224 */ /* 0x000fe400078e0a12 */
[----:B------:R-:W-:Y:S02]  /*8f30*/  IMAD.MOV.U32 R6, RZ, RZ, R17 ;  /* 0x000000ffff067224 */ /* 0x000fe400078e0011 */
[----:B------:R-:W-:Y:S02]  /*8f40*/  IMAD R8, R9, R18, R8 ;  /* 0x0000001209087224 */ /* 0x000fe400078e0208 */
[--C-:B------:R-:W-:Y:S01]  /*8f50*/  @!P2 IMAD.IADD R4, R4, 0x1, -R9.reuse ;  /* 0x000000010404a824 */ /* 0x100fe200078e0a09 */
[----:B------:R-:W-:Y:S01]  /*8f60*/  ISETP.GE.AND P2, PT, R20, RZ, PT ;  /* 0x000000ff1400720c */ /* 0x000fe20003f46270 */
[----:B------:R-:W-:Y:S01]  /*8f70*/  @!P0 IMAD.IADD R11, R11, 0x1, -R9 ;  /* 0x000000010b0b8824 */ /* 0x000fe200078e0a09 */
[----:B------:R-:W-:Y:S01]  /*8f80*/  ISETP.GE.AND P0, PT, R15, RZ, PT ;  /* 0x000000ff0f00720c */ /* 0x000fe20003f06270 */
[----:B0-----:R-:W-:Y:S01]  /*8f90*/  IMAD.MOV.U32 R5, RZ, RZ, R19 ;  /* 0x000000ffff057224 */ /* 0x001fe200078e0013 */
[----:B------:R-:W-:Y:S01]  /*8fa0*/  IADD3 R19, R0, 0x159, RZ ;  /* 0x0000015900137810 */ /* 0x000fe20007ffe0ff */
[----:B------:R-:W-:-:S02]  /*8fb0*/  @!P6 IMAD.IADD R2, R2, 0x1, -R9 ;  /* 0x000000010202e824 */ /* 0x000fc400078e0a09 */
[----:B------:R-:W-:Y:S01]  /*8fc0*/  @!P5 IMAD.MOV R5, RZ, RZ, -R5 ;  /* 0x000000ffff05d224 */ /* 0x000fe200078e0a05 */
[C---:B------:R-:W-:Y:S01]  /*8fd0*/  ISETP.GT.U32.AND P5, PT, R9.reuse, R11, PT ;  /* 0x0000000b0900720c */ /* 0x040fe20003fa4070 */
[----:B------:R-:W-:Y:S01]  /*8fe0*/  @!P1 IMAD.MOV R6, RZ, RZ, -R6 ;  /* 0x000000ffff069224 */ /* 0x000fe200078e0a06 */
[----:B------:R-:W-:Y:S01]  /*8ff0*/  ISETP.GT.U32.AND P1, PT, R9, R8, PT ;  /* 0x000000080900720c */ /* 0x000fe20003f24070 */
[----:B------:R-:W-:Y:S01]  /*9000*/  IMAD.HI.U32 R16, R29, R3, RZ ;  /* 0x000000031d107227 */ /* 0x000fe200078e00ff */
[----:B------:R0:W-:Y:S01]  /*9010*/  STL [R1+0x584], R5 ;  /* 0x0005840501007387 */ /* 0x0001e20000100800 */
[----:B------:R-:W-:Y:S02]  /*9020*/  ISETP.GT.U32.AND P6, PT, R9, R2, PT ;  /* 0x000000020900720c */ /* 0x000fe40003fc4070 */
[----:B------:R-:W-:Y:S01]  /*9030*/  IMAD.MOV R15, RZ, RZ, -R16 ;  /* 0x000000ffff0f7224 */ /* 0x000fe200078e0a10 */
[----:B------:R1:W-:Y:S01]  /*9040*/  STL [R1+0x568], R6 ;  /* 0x0005680601007387 */ /* 0x0003e20000100800 */
[----:B------:R-:W-:-:S02]  /*9050*/  IADD3 R16, R0, 0x158, RZ ;  /* 0x0000015800107810 */ /* 0x000fc40007ffe0ff */
[----:B------:R-:W-:Y:S02]  /*9060*/  IMAD R3, R9, R15, R3 ;  /* 0x0000000f09037224 */ /* 0x000fe400078e0203 */
[----:B------:R-:W-:Y:S01]  /*9070*/  @!P5 IMAD.IADD R11, R11, 0x1, -R9 ;  /* 0x000000010b0bd824 */ /* 0x000fe200078e0a09 */
[----:B------:R-:W-:Y:S01]  /*9080*/  IABS R18, R16 ;  /* 0x0000001000127213 */ /* 0x000fe20000000000 */
[----:B0-----:R-:W-:Y:S01]  /*9090*/  IMAD.MOV.U32 R5, RZ, RZ, R4 ;  /* 0x000000ffff057224 */ /* 0x001fe200078e0004 */
[----:B------:R-:W-:Y:S01]  /*90a0*/  ISETP.GT.U32.AND P5, PT, R9, R3, PT ;  /* 0x000000030900720c */ /* 0x000fe20003fa4070 */
[----:B------:R-:W-:-:S04]  /*90b0*/  IMAD.HI.U32 R4, R29, R12, RZ ;  /* 0x0000000c1d047227 */ /* 0x000fc800078e00ff */
[----:B------:R-:W-:Y:S02]  /*90c0*/  IMAD.MOV R4, RZ, RZ, -R4 ;  /* 0x000000ffff047224 */ /* 0x000fe400078e0a04 */
[----:B-1----:R-:W-:Y:S02]  /*90d0*/  IMAD.MOV.U32 R6, RZ, RZ, R11 ;  /* 0x000000ffff067224 */ /* 0x002fe400078e000b */
[C---:B------:R-:W-:Y:S01]  /*90e0*/  IMAD R4, R9.reuse, R4, R12 ;  /* 0x0000000409047224 */ /* 0x040fe200078e020c */
[----:B------:R-:W-:Y:S01]  /*90f0*/  IADD3 R12, R0, 0x15c, RZ ;  /* 0x0000015c000c7810 */ /* 0x000fe20007ffe0ff */
[----:B------:R-:W-:Y:S02]  /*9100*/  @!P1 IMAD.IADD R8, R8, 0x1, -R9 ;  /* 0x0000000108089824 */ /* 0x000fe400078e0a09 */
[----:B------:R-:W-:Y:S01]  /*9110*/  @!P4 IMAD.MOV R6, RZ, RZ, -R6 ;  /* 0x000000ffff06c224 */ /* 0x000fe200078e0a06 */
[C---:B------:R-:W-:Y:S01]  /*9120*/  ISETP.GT.U32.AND P4, PT, R9.reuse, R4, PT ;  /* 0x000000040900720c */ /* 0x040fe20003f84070 */
[----:B------:R-:W-:Y:S01]  /*9130*/  @!P3 IMAD.MOV R5, RZ, RZ, -R5 ;  /* 0x000000ffff05b224 */ /* 0x000fe200078e0a05 */
[----:B------:R-:W-:Y:S01]  /*9140*/  ISETP.GT.U32.AND P1, PT, R9, R8, PT ;  /* 0x000000080900720c */ /* 0x000fe20003f24070 */
[--C-:B------:R-:W-:Y:S01]  /*9150*/  @!P6 IMAD.IADD R2, R2, 0x1, -R9.reuse ;  /* 0x000000010202e824 */ /* 0x100fe200078e0a09 */
[----:B------:R-:W-:Y:S01]  /*9160*/  ISETP.GE.AND P6, PT, R14, RZ, PT ;  /* 0x000000ff0e00720c */ /* 0x000fe20003fc6270 */
[----:B------:R-:W-:Y:S01]  /*9170*/  @!P5 IMAD.IADD R3, R3, 0x1, -R9 ;  /* 0x000000010303d824 */ /* 0x000fe200078e0a09 */
[----:B------:R-:W-:Y:S01]  /*9180*/  IADD3 R14, R0, 0x15e, RZ ;  /* 0x0000015e000e7810 */ /* 0x000fe20007ffe0ff */
[----:B------:R0:W-:Y:S01]  /*9190*/  STL [R1+0x56c], R5 ;  /* 0x00056c0501007387 */ /* 0x0001e20000100800 */
[----:B------:R-:W-:-:S02]  /*91a0*/  ISETP.GE.AND P3, PT, R13, RZ, PT ;  /* 0x000000ff0d00720c */ /* 0x000fc40003f66270 */
[----:B------:R-:W-:Y:S01]  /*91b0*/  IABS R22, R14 ;  /* 0x0000000e00167213 */ /* 0x000fe20000000000 */
[----:B------:R1:W-:Y:S01]  /*91c0*/  STL [R1+0x570], R6 ;  /* 0x0005700601007387 */ /* 0x0003e20000100800 */
[----:B------:R-:W-:Y:S01]  /*91d0*/  IADD3 R13, R0, 0x15d, RZ ;  /* 0x0000015d000d7810 */ /* 0x000fe20007ffe0ff */
[--C-:B------:R-:W-:Y:S01]  /*91e0*/  @!P4 IMAD.IADD R4, R4, 0x1, -R9.reuse ;  /* 0x000000010404c824 */ /* 0x100fe200078e0a09 */
[----:B------:R-:W-:Y:S01]  /*91f0*/  IABS R15, R12 ;  /* 0x0000000c000f7213 */ /* 0x000fe20000000000 */
[----:B------:R-:W-:Y:S01]  /*9200*/  @!P1 IMAD.IADD R8, R8, 0x1, -R9 ;  /* 0x0000000108089824 */ /* 0x000fe200078e0a09 */
[----:B------:R-:W-:Y:S01]  /*9210*/  IABS R23, R13 ;  /* 0x0000000d00177213 */ /* 0x000fe20000000000 */
[----:B0-----:R-:W-:Y:S01]  /*9220*/  IMAD.MOV.U32 R5, RZ, RZ, R2 ;  /* 0x000000ffff057224 */ /* 0x001fe200078e0002 */
[C---:B------:R-:W-:Y:S01]  /*9230*/  ISETP.GT.U32.AND P4, PT, R9.reuse, R4, PT ;  /* 0x000000040900720c */ /* 0x040fe20003f84070 */
[----:B------:R-:W-:Y:S01]  /*9240*/  IMAD.MOV.U32 R11, RZ, RZ, R15 ;  /* 0x000000ffff0b7224 */ /* 0x000fe200078e000f */
[----:B------:R-:W-:Y:S01]  /*9250*/  ISETP.GT.U32.AND P5, PT, R9, R3, PT ;  /* 0x000000030900720c */ /* 0x000fe20003fa4070 */
[----:B------:R-:W-:Y:S01]  /*9260*/  @!P2 IMAD.MOV R5, RZ, RZ, -R5 ;  /* 0x000000ffff05a224 */ /* 0x000fe200078e0a05 */
[----:B------:R-:W-:Y:S01]  /*9270*/  ISETP.GE.AND P2, PT, R14, RZ, PT ;  /* 0x000000ff0e00720c */ /* 0x000fe20003f46270 */
[----:B------:R-:W-:Y:S01]  /*9280*/  IMAD.HI.U32 R14, R29, R22, RZ ;  /* 0x000000161d0e7227 */ /* 0x000fe200078e00ff */
[----:B------:R-:W-:-:S02]  /*9290*/  ISETP.GE.AND P1, PT, R13, RZ, PT ;  /* 0x000000ff0d00720c */ /* 0x000fc40003f26270 */
[----:B------:R0:W-:Y:S01]  /*92a0*/  STL [R1+0x578], R5 ;  /* 0x0005780501007387 */ /* 0x0001e20000100800 */
[----:B------:R-:W-:Y:S02]  /*92b0*/  IMAD.MOV R14, RZ, RZ, -R14 ;  /* 0x000000ffff0e7224 */ /* 0x000fe400078e0a0e */
[----:B------:R-:W-:-:S04]  /*92c0*/  IMAD.HI.U32 R15, R29, R23, RZ ;  /* 0x000000171d0f7227 */ /* 0x000fc800078e00ff */
[C---:B------:R-:W-:Y:S01]  /*92d0*/  IMAD R22, R9.reuse, R14, R22 ;  /* 0x0000000e09167224 */ /* 0x040fe200078e0216 */
[----:B------:R-:W-:Y:S01]  /*92e0*/  IADD3 R14, R0, 0x15b, RZ ;  /* 0x0000015b000e7810 */ /* 0x000fe20007ffe0ff */
[----:B-1----:R-:W-:Y:S02]  /*92f0*/  IMAD.MOV.U32 R6, RZ, RZ, R8 ;  /* 0x000000ffff067224 */ /* 0x002fe400078e0008 */
[----:B------:R-:W-:Y:S02]  /*9300*/  IMAD.MOV R13, RZ, RZ, -R15 ;  /* 0x000000ffff0d7224 */ /* 0x000fe400078e0a0f */
[----:B------:R-:W-:Y:S01]  /*9310*/  @!P0 IMAD.MOV R6, RZ, RZ, -R6 ;  /* 0x000000ffff068224 */ /* 0x000fe200078e0a06 */
[C---:B------:R-:W-:Y:S01]  /*9320*/  ISETP.GT.U32.AND P0, PT, R9.reuse, R22, PT ;  /* 0x000000160900720c */ /* 0x040fe20003f04070 */
[----:B------:R-:W-:Y:S01]  /*9330*/  IMAD R23, R9, R13, R23 ;  /* 0x0000000d09177224 */ /* 0x000fe200078e0217 */
[----:B------:R-:W-:Y:S01]  /*9340*/  IABS R13, R19 ;  /* 0x00000013000d7213 */ /* 0x000fe20000000000 */
[--C-:B------:R-:W-:Y:S01]  /*9350*/  @!P4 IMAD.IADD R4, R4, 0x1, -R9.reuse ;  /* 0x000000010404c824 */ /* 0x100fe200078e0a09 */
[----:B------:R-:W-:Y:S01]  /*9360*/  STL [R1+0x57c], R6 ;  /* 0x00057c0601007387 */ /* 0x000fe20000100800 */
[----:B------:R-:W-:Y:S01]  /*9370*/  @!P5 IMAD.IADD R3, R3, 0x1, -R9 ;  /* 0x000000010303d824 */ /* 0x000fe200078e0a09 */
[----:B------:R-:W-:Y:S01]  /*9380*/  ISETP.GT.U32.AND P4, PT, R9, R23, PT ;  /* 0x000000170900720c */ /* 0x000fe20003f84070 */
[----:B------:R-:W-:Y:S01]  /*9390*/  IMAD.HI.U32 R2, R29, R11, RZ ;  /* 0x0000000b1d027227 */ /* 0x000fe200078e00ff */
[----:B------:R-:W-:-:S03]  /*93a0*/  ISETP.GE.AND P5, PT, R12, RZ, PT ;  /* 0x000000ff0c00720c */ /* 0x000fc60003fa6270 */
[----:B0-----:R-:W-:Y:S02]  /*93b0*/  IMAD.MOV.U32 R5, RZ, RZ, R3 ;  /* 0x000000ffff057224 */ /* 0x001fe400078e0003 */
[----:B------:R-:W-:Y:S02]  /*93c0*/  @!P0 IMAD.IADD R22, R22, 0x1, -R9 ;  /* 0x0000000116168824 */ /* 0x000fe400078e0a09 */
[----:B------:R-:W-:Y:S02]  /*93d0*/  IMAD.MOV R2, RZ, RZ, -R2 ;  /* 0x000000ffff027224 */ /* 0x000fe400078e0a02 */
[----:B------:R-:W-:Y:S01]  /*93e0*/  @!P3 IMAD.MOV R5, RZ, RZ, -R5 ;  /* 0x000000ffff05b224 */ /* 0x000fe200078e0a05 */
[C---:B------:R-:W-:Y:S01]  /*93f0*/  ISETP.GT.U32.AND P0, PT, R9.reuse, R22, PT ;  /* 0x000000160900720c */ /* 0x040fe20003f04070 */
[----:B------:R-:W-:Y:S01]  /*9400*/  IMAD R2, R9, R2, R11 ;  /* 0x0000000209027224 */ /* 0x000fe200078e020b */
[----:B------:R-:W-:Y:S01]  /*9410*/  IADD3 R11, R0, 0x15a, RZ ;  /* 0x0000015a000b7810 */ /* 0x000fe20007ffe0ff */
[----:B------:R-:W-:Y:S01]  /*9420*/  @!P4 IMAD.IADD R23, R23, 0x1, -R9 ;  /* 0x000000011717c824 */ /* 0x000fe200078e0a09 */
[----:B------:R-:W-:Y:S01]  /*9430*/  ISETP.GE.AND P3, PT, R14, RZ, PT ;  /* 0x000000ff0e00720c */ /* 0x000fe20003f66270 */
[----:B------:R0:W-:Y:S01]  /*9440*/  STL [R1+0x580], R5 ;  /* 0x0005800501007387 */ /* 0x0001e20000100800 */
[----:B------:R-:W-:Y:S01]  /*9450*/  IABS R14, R14 ;  /* 0x0000000e000e7213 */ /* 0x000fe20000000000 */
[----:B------:R-:W-:Y:S01]  /*9460*/  IMAD.HI.U32 R17, R29, R13, RZ ;  /* 0x0000000d1d117227 */ /* 0x000fe200078e00ff */
[----:B------:R-:W-:-:S02]  /*9470*/  IABS R12, R11 ;  /* 0x0000000b000c7213 */ /* 0x000fc40000000000 */
[----:B------:R-:W-:Y:S01]  /*9480*/  ISETP.GT.U32.AND P4, PT, R9, R23, PT ;  /* 0x000000170900720c */ /* 0x000fe20003f84070 */
[----:B------:R-:W-:-:S04]  /*9490*/  IMAD.HI.U32 R15, R29, R14, RZ ;  /* 0x0000000e1d0f7227 */ /* 0x000fc800078e00ff */
[----:B0-----:R-:W-:Y:S02]  /*94a0*/  IMAD.MOV.U32 R5, RZ, RZ, R4 ;  /* 0x000000ffff057224 */ /* 0x001fe400078e0004 */
[----:B------:R-:W-:-:S04]  /*94b0*/  IMAD.HI.U32 R8, R29, R12, RZ ;  /* 0x0000000c1d087227 */ /* 0x000fc800078e00ff */
[----:B------:R-:W-:Y:S01]  /*94c0*/  @!P6 IMAD.MOV R5, RZ, RZ, -R5 ;  /* 0x000000ffff05e224 */ /* 0x000fe200078e0a05 */
[----:B------:R-:W-:Y:S01]  /*94d0*/  ISETP.GT.U32.AND P6, PT, R9, R2, PT ;  /* 0x000000020900720c */ /* 0x000fe20003fc4070 */
[----:B------:R-:W-:Y:S02]  /*94e0*/  IMAD.MOV R15, RZ, RZ, -R15 ;  /* 0x000000ffff0f7224 */ /* 0x000fe400078e0a0f */
[--C-:B------:R-:W-:Y:S01]  /*94f0*/  @!P0 IMAD.IADD R22, R22, 0x1, -R9.reuse ;  /* 0x0000000116168824 */ /* 0x100fe200078e0a09 */
[----:B------:R-:W-:Y:S01]  /*9500*/  ISETP.GE.AND P0, PT, R11, RZ, PT ;  /* 0x000000ff0b00720c */ /* 0x000fe20003f06270 */
[----:B------:R-:W-:Y:S01]  /*9510*/  IMAD.MOV R8, RZ, RZ, -R8 ;  /* 0x000000ffff087224 */ /* 0x000fe200078e0a08 */
[----:B------:R0:W-:Y:S01]  /*9520*/  STL [R1+0x574], R5 ;  /* 0x0005740501007387 */ /* 0x0001e20000100800 */
[C---:B------:R-:W-:Y:S01]  /*9530*/  IMAD R11, R9.reuse, R15, R14 ;  /* 0x0000000f090b7224 */ /* 0x040fe200078e020e */
[C---:B------:R-:W-:Y:S01]  /*9540*/  IADD3 R14, R0.reuse, 0x155, RZ ;  /* 0x00000155000e7810 */ /* 0x040fe20007ffe0ff */
[----:B------:R-:W-:Y:S01]  /*9550*/  IMAD R12, R9, R8, R12 ;  /* 0x00000008090c7224 */ /* 0x000fe200078e020c */
[----:B------:R-:W-:Y:S01]  /*9560*/  IADD3 R8, R0, 0x156, RZ ;  /* 0x0000015600087810 */ /* 0x000fe20007ffe0ff */
[--C-:B------:R-:W-:Y:S01]  /*9570*/  @!P4 IMAD.IADD R23, R23, 0x1, -R9.reuse ;  /* 0x000000011717c824 */ /* 0x100fe200078e0a09 */
[C---:B------:R-:W-:Y:S01]  /*9580*/  ISETP.GT.U32.AND P4, PT, R9.reuse, R11, PT ;  /* 0x0000000b0900720c */ /* 0x040fe20003f84070 */
[----:B------:R-:W-:Y:S01]  /*9590*/  @!P6 IMAD.IADD R2, R2, 0x1, -R9 ;  /* 0x000000010202e824 */ /* 0x000fe200078e0a09 */
[C---:B------:R-:W-:Y:S01]  /*95a0*/  ISETP.GT.U32.AND P6, PT, R9.reuse, R12, PT ;  /* 0x0000000c0900720c */ /* 0x040fe20003fc4070 */
[----:B------:R-:W-:Y:S01]  /*95b0*/  IMAD.MOV R4, RZ, RZ, -R17 ;  /* 0x000000ffff047224 */ /* 0x000fe200078e0a11 */
[----:B------:R-:W-:Y:S01]  /*95c0*/  IABS R20, R8 ;  /* 0x0000000800147213 */ /* 0x000fe20000000000 */
[----:B0-----:R-:W-:Y:S01]  /*95d0*/  IMAD.MOV.U32 R5, RZ, RZ, R22 ;  /* 0x000000ffff057224 */ /* 0x001fe200078e0016 */
[----:B------:R-:W-:Y:S01]  /*95e0*/  IABS R21, R14 ;  /* 0x0000000e00157213 */ /* 0x000fe20000000000 */
[----:B------:R-:W-:Y:S01]  /*95f0*/  IMAD R13, R9, R4, R13 ;  /* 0x00000004090d7224 */ /* 0x000fe200078e020d */
[----:B------:R-:W-:Y:S01]  /*9600*/  IADD3 R4, R0, 0x157, RZ ;  /* 0x0000015700047810 */ /* 0x000fe20007ffe0ff */
[----:B------:R-:W-:-:S02]  /*9610*/  @!P2 IMAD.MOV R5, RZ, RZ, -R5 ;  /* 0x000000ffff05a224 */ /* 0x000fc400078e0a05 */
[----:B------:R-:W-:Y:S01]  /*9620*/  IMAD.HI.U32 R3, R29, R18, RZ ;  /* 0x000000121d037227 */ /* 0x000fe200078e00ff */
[----:B------:R-:W-:Y:S02]  /*9630*/  IABS R17, R4 ;  /* 0x0000000400117213 */ /* 0x000fe40000000000 */
[----:B------:R0:W-:Y:S01]  /*9640*/  STL [R1+0x564], R5 ;  /* 0x0005640501007387 */ /* 0x0001e20000100800 */
[--C-:B------:R-:W-:Y:S01]  /*9650*/  @!P4 IMAD.IADD R11, R11, 0x1, -R9.reuse ;  /* 0x000000010b0bc824 */ /* 0x100fe200078e0a09 */
[----:B------:R-:W-:Y:S01]  /*9660*/  ISETP.GT.U32.AND P4, PT, R9, R2, PT ;  /* 0x000000020900720c */ /* 0x000fe20003f84070 */
[----:B------:R-:W-:Y:S02]  /*9670*/  @!P6 IMAD.IADD R12, R12, 0x1, -R9 ;  /* 0x000000010c0ce824 */ /* 0x000fe400078e0a09 */
[----:B------:R-:W-:Y:S01]  /*9680*/  IMAD.HI.U32 R24, R29, R17, RZ ;  /* 0x000000111d187227 */ /* 0x000fe200078e00ff */
[C---:B------:R-:W-:Y:S02]  /*9690*/  ISETP.GT.U32.AND P2, PT, R9.reuse, R11, PT ;  /* 0x0000000b0900720c */ /* 0x040fe40003f44070 */
[----:B------:R-:W-:Y:S01]  /*96a0*/  ISETP.GT.U32.AND P6, PT, R9, R12, PT ;  /* 0x0000000c0900720c */ /* 0x000fe20003fc4070 */
[----:B------:R-:W-:-:S02]  /*96b0*/  IMAD.MOV R3, RZ, RZ, -R3 ;  /* 0x000000ffff037224 */ /* 0x000fc400078e0a03 */
[----:B------:R-:W-:-:S04]  /*96c0*/  IMAD.HI.U32 R22, R29, R20, RZ ;  /* 0x000000141d167227 */ /* 0x000fc800078e00ff */
[----:B0-----:R-:W-:Y:S02]  /*96d0*/  IMAD.MOV.U32 R5, RZ, RZ, R23 ;  /* 0x000000ffff057224 */ /* 0x001fe400078e0017 */
[----:B------:R-:W-:Y:S02]  /*96e0*/  IMAD.MOV R24, RZ, RZ, -R24 ;  /* 0x000000ffff187224 */ /* 0x000fe400078e0a18 */
[C---:B------:R-:W-:Y:S01]  /*96f0*/  IMAD R18, R9.reuse, R3, R18 ;  /* 0x0000000309127224 */ /* 0x040fe200078e0212 */
[----:B------:R-:W-:Y:S01]  /*9700*/  IADD3 R3, R0, 0x154, RZ ;  /* 0x0000015400037810 */ /* 0x000fe20007ffe0ff */
[----:B------:R-:W-:Y:S02]  /*9710*/  IMAD.MOV R22, RZ, RZ, -R22 ;  /* 0x000000ffff167224 */ /* 0x000fe400078e0a16 */
[----:B------:R-:W-:Y:S01]  /*9720*/  @!P1 IMAD.MOV R5, RZ, RZ, -R5 ;  /* 0x000000ffff059224 */ /* 0x000fe200078e0a05 */
[C---:B------:R-:W-:Y:S01]  /*9730*/  ISETP.GT.U32.AND P1, PT, R9.reuse, R13, PT ;  /* 0x0000000d0900720c */ /* 0x040fe20003f24070 */
[C---:B------:R-:W-:Y:S01]  /*9740*/  IMAD R17, R9.reuse, R24, R17 ;  /* 0x0000001809117224 */ /* 0x040fe200078e0211 */
[----:B------:R-:W-:Y:S01]  /*9750*/  IABS R15, R3 ;  /* 0x00000003000f7213 */ /* 0x000fe20000000000 */
[--C-:B------:R-:W-:Y:S01]  /*9760*/  @!P4 IMAD.IADD R2, R2, 0x1, -R9.reuse ;  /* 0x000000010202c824 */ /* 0x100fe200078e0a09 */
[C---:B------:R-:W-:Y:S01]  /*9770*/  ISETP.GT.U32.AND P4, PT, R9.reuse, R18, PT ;  /* 0x000000120900720c */ /* 0x040fe20003f84070 */
[----:B------:R-:W-:Y:S01]  /*9780*/  IMAD R20, R9, R22, R20 ;  /* 0x0000001609147224 */ /* 0x000fe200078e0214 */
[----:B------:R0:W-:Y:S01]  /*9790*/  STL [R1+0x560], R5 ;  /* 0x0005600501007387 */ /* 0x0001e20000100800 */
[--C-:B------:R-:W-:Y:S01]  /*97a0*/  @!P2 IMAD.IADD R11, R11, 0x1, -R9.reuse ;  /* 0x000000010b0ba824 */ /* 0x100fe200078e0a09 */
[C---:B------:R-:W-:Y:S01]  /*97b0*/  ISETP.GT.U32.AND P2, PT, R9.reuse, R17, PT ;  /* 0x000000110900720c */ /* 0x040fe20003f44070 */
[----:B------:R-:W-:Y:S01]  /*97c0*/  @!P6 IMAD.IADD R12, R12, 0x1, -R9 ;  /* 0x000000010c0ce824 */ /* 0x000fe200078e0a09 */
[----:B------:R-:W-:Y:S01]  /*97d0*/  ISETP.GT.U32.AND P6, PT, R9, R20, PT ;  /* 0x000000140900720c */ /* 0x000fe20003fc4070 */
[----:B------:R-:W-:-:S02]  /*97e0*/  IMAD.MOV.U32 R6, RZ, RZ, R2 ;  /* 0x000000ffff067224 */ /* 0x000fc400078e0002 */
[----:B------:R-:W-:Y:S01]  /*97f0*/  @!P1 IMAD.IADD R13, R13, 0x1, -R9 ;  /* 0x000000010d0d9824 */ /* 0x000fe200078e0a09 */
[----:B------:R-:W-:Y:S01]  /*9800*/  ISETP.GE.AND P1, PT, R19, RZ, PT ;  /* 0x000000ff1300720c */ /* 0x000fe20003f26270 */
[----:B------:R-:W-:Y:S01]  /*9810*/  IMAD.HI.U32 R23, R29, R21, RZ ;  /* 0x000000151d177227 */ /* 0x000fe200078e00ff */
[----:B------:R-:W-:-:S03]  /*9820*/  IADD3 R19, R0, 0x153, RZ ;  /* 0x0000015300137810 */ /* 0x000fc60007ffe0ff */
[----:B0-----:R-:W-:Y:S01]  /*9830*/  IMAD.MOV.U32 R5, RZ, RZ, R11 ;  /* 0x000000ffff057224 */ /* 0x001fe200078e000b */
[----:B------:R-:W-:Y:S01]  /*9840*/  IABS R11, R19 ;  /* 0x00000013000b7213 */ /* 0x000fe20000000000 */
[--C-:B------:R-:W-:Y:S01]  /*9850*/  @!P4 IMAD.IADD R18, R18, 0x1, -R9.reuse ;  /* 0x000000011212c824 */ /* 0x100fe200078e0a09 */
[----:B------:R-:W-:Y:S01]  /*9860*/  ISETP.GE.AND P4, PT, R16, RZ, PT ;  /* 0x000000ff1000720c */ /* 0x000fe20003f86270 */
[----:B------:R-:W-:Y:S01]  /*9870*/  @!P2 IMAD.IADD R17, R17, 0x1, -R9 ;  /* 0x000000011111a824 */ /* 0x000fe200078e0a09 */
[C---:B------:R-:W-:Y:S01]  /*9880*/  ISETP.GT.U32.AND P2, PT, R9.reuse, R13, PT ;  /* 0x0000000d0900720c */ /* 0x040fe20003f44070 */
[----:B------:R-:W-:Y:S01]  /*9890*/  @!P5 IMAD.MOV R6, RZ, RZ, -R6 ;  /* 0x000000ffff06d224 */ /* 0x000fe200078e0a06 */
[----:B------:R-:W-:Y:S01]  /*98a0*/  IADD3 R16, R0, 0x152, RZ ;  /* 0x0000015200107810 */ /* 0x000fe20007ffe0ff */
[----:B------:R-:W-:Y:S01]  /*98b0*/  @!P3 IMAD.MOV R5, RZ, RZ, -R5 ;  /* 0x000000ffff05b224 */ /* 0x000fe200078e0a05 */
[C---:B------:R-:W-:Y:S01]  /*98c0*/  ISETP.GT.U32.AND P5, PT, R9.reuse, R17, PT ;  /* 0x000000110900720c */ /* 0x040fe20003fa4070 */
[----:B------:R-:W-:Y:S01]  /*98d0*/  @!P6 IMAD.IADD R20, R20, 0x1, -R9 ;  /* 0x000000011414e824 */ /* 0x000fe200078e0a09 */
[----:B------:R-:W-:Y:S01]  /*98e0*/  ISETP.GT.U32.AND P6, PT, R9, R18, PT ;  /* 0x000000120900720c */ /* 0x000fe20003fc4070 */
[----:B------:R-:W-:Y:S01]  /*98f0*/  IMAD.MOV R23, RZ, RZ, -R23 ;  /* 0x000000ffff177224 */ /* 0x000fe200078e0a17 */
[----:B------:R-:W-:Y:S01]  /*9900*/  STL [R1+0x55c], R6 ;  /* 0x00055c0601007387 */ /* 0x000fe20000100800 */
[----:B------:R-:W-:Y:S01]  /*9910*/  IMAD.HI.U32 R24, R29, R15, RZ ;  /* 0x0000000f1d187227 */ /* 0x000fe200078e00ff */
[----:B------:R-:W-:-:S02]  /*9920*/  ISETP.GT.U32.AND P3, PT, R9, R20, PT ;  /* 0x000000140900720c */ /* 0x000fc40003f64070 */
[----:B------:R0:W-:Y:S01]  /*9930*/  STL [R1+0x558], R5 ;  /* 0x0005580501007387 */ /* 0x0001e20000100800 */
[----:B------:R-:W-:Y:S01]  /*9940*/  IMAD R21, R9, R23, R21 ;  /* 0x0000001709157224 */ /* 0x000fe200078e0215 */
[----:B------:R-:W-:Y:S01]  /*9950*/  IABS R2, R16 ;  /* 0x0000001000027213 */ /* 0x000fe20000000000 */
[----:B------:R-:W-:Y:S02]  /*9960*/  IMAD.MOV R24, RZ, RZ, -R24 ;  /* 0x000000ffff187224 */ /* 0x000fe400078e0a18 */
[----:B------:R-:W-:Y:S01]  /*9970*/  @!P2 IMAD.IADD R13, R13, 0x1, -R9 ;  /* 0x000000010d0da824 */ /* 0x000fe200078e0a09 */
[----:B------:R-:W-:Y:S01]  /*9980*/  ISETP.GE.AND P2, PT, R4, RZ, PT ;  /* 0x000000ff0400720c */ /* 0x000fe20003f46270 */
[C---:B------:R-:W-:Y:S02]  /*9990*/  IMAD R15, R9.reuse, R24, R15 ;  /* 0x00000018090f7224 */ /* 0x040fe400078e020f */
[----:B------:R-:W-:Y:S02]  /*99a0*/  IMAD.MOV.U32 R4, RZ, RZ, R11 ;  /* 0x000000ffff047224 */ /* 0x000fe400078e000b */
[----:B0-----:R-:W-:Y:S01]  /*99b0*/  IMAD.MOV.U32 R5, RZ, RZ, R12 ;  /* 0x000000ffff057224 */ /* 0x001fe200078e000c */
[----:B------:R-:W-:Y:S01]  /*99c0*/  IADD3 R12, R0, 0x14e, RZ ;  /* 0x0000014e000c7810 */ /* 0x000fe20007ffe0ff */
        /* <DEDUP_REMOVED lines=8> */
[----:B------:R-:W-:-:S04]  /*9a50*/  IMAD.HI.U32 R8, R29, R4, RZ ;  /* 0x000000041d087227 */ /* 0x000fc800078e00ff */
[----:B------:R-:W-:Y:S02]  /*9a60*/  @!P1 IMAD.MOV R6, RZ, RZ, -R6 ;  /* 0x000000ffff069224 */ /* 0x000fe400078e0a06 */
[----:B------:R-:W-:-:S03]  /*9a70*/  IMAD.HI.U32 R11, R29, R2, RZ ;  /* 0x000000021d0b7227 */ /* 0x000fc600078e00ff */
[----:B------:R1:W-:Y:S01]  /*9a80*/  STL [R1+0x550], R6 ;  /* 0x0005500601007387 */ /* 0x0003e20000100800 */
[----:B0-----:R-:W-:Y:S01]  /*9a90*/  IMAD.MOV.U32 R5, RZ, RZ, R18 ;  /* 0x000000ffff057224 */ /* 0x001fe200078e0012 */
[----:B------:R-:W-:Y:S01]  /*9aa0*/  IADD3 R18, R0, 0x14a, RZ ;  /* 0x0000014a00127810 */ /* 0x000fe20007ffe0ff */
[----:B------:R-:W-:Y:S02]  /*9ab0*/  IMAD.MOV R8, RZ, RZ, -R8 ;  /* 0x000000ffff087224 */ /* 0x000fe400078e0a08 */
[----:B------:R-:W-:Y:S01]  /*9ac0*/  @!P0 IMAD.IADD R21, R21, 0x1, -R9 ;  /* 0x0000000115158824 */ /* 0x000fe200078e0a09 */
[----:B------:R-:W-:Y:S01]  /*9ad0*/  ISETP.GE.AND P0, PT, R3, RZ, PT ;  /* 0x000000ff0300720c */ /* 0x000fe20003f06270 */
[----:B------:R-:W-:Y:S02]  /*9ae0*/  @!P4 IMAD.MOV R5, RZ, RZ, -R5 ;  /* 0x000000ffff05c224 */ /* 0x000fe400078e0a05 */
[----:B------:R-:W-:Y:S01]  /*9af0*/  @!P3 IMAD.IADD R20, R20, 0x1, -R9 ;  /* 0x000000011414b824 */ /* 0x000fe200078e0a09 */
[C---:B------:R-:W-:Y:S01]  /*9b00*/  ISETP.GT.U32.AND P1, PT, R9.reuse, R21, PT ;  /* 0x000000150900720c */ /* 0x040fe20003f24070 */
[----:B------:R-:W-:Y:S01]  /*9b10*/  IMAD.MOV R3, RZ, RZ, -R11 ;  /* 0x000000ffff037224 */ /* 0x000fe200078e0a0b */
[----:B------:R0:W-:Y:S01]  /*9b20*/  STL [R1+0x54c], R5 ;  /* 0x00054c0501007387 */ /* 0x0001e20000100800 */
[----:B------:R-:W-:Y:S01]  /*9b30*/  IMAD R8, R9, R8, R4 ;  /* 0x0000000809087224 */ /* 0x000fe200078e0204 */
[----:B------:R-:W-:Y:S01]  /*9b40*/  IADD3 R4, R0, 0x151, RZ ;  /* 0x0000015100047810 */ /* 0x000fe20007ffe0ff */
[----:B-1----:R-:W-:Y:S01]  /*9b50*/  IMAD.MOV.U32 R6, RZ, RZ, R17 ;  /* 0x000000ffff067224 */ /* 0x002fe200078e0011 */
[----:B------:R-:W-:Y:S01]  /*9b60*/  ISETP.GE.AND P3, PT, R14, RZ, PT ;  /* 0x000000ff0e00720c */ /* 0x000fe20003f66270 */
[--C-:B------:R-:W-:Y:S01]  /*9b70*/  @!P6 IMAD.IADD R15, R15, 0x1, -R9.reuse ;  /* 0x000000010f0fe824 */ /* 0x100fe200078e0a09 */
[----:B------:R-:W-:Y:S01]  /*9b80*/  ISETP.GE.AND P6, PT, R19, RZ, PT ;  /* 0x000000ff1300720c */ /* 0x000fe20003fc6270 */
[C---:B------:R-:W-:Y:S01]  /*9b90*/  IMAD R3, R9.reuse, R3, R2 ;  /* 0x0000000309037224 */ /* 0x040fe200078e0202 */
[----:B------:R-:W-:Y:S01]  /*9ba0*/  IADD3 R2, R0, 0x150, RZ ;  /* 0x0000015000027810 */ /* 0x000fe20007ffe0ff */
[----:B------:R-:W-:Y:S01]  /*9bb0*/  @!P2 IMAD.MOV R6, RZ, RZ, -R6 ;  /* 0x000000ffff06a224 */ /* 0x000fe200078e0a06 */
[C---:B------:R-:W-:Y:S01]  /*9bc0*/  ISETP.GT.U32.AND P2, PT, R9.reuse, R8, PT ;  /* 0x000000080900720c */ /* 0x040fe20003f44070 */
[----:B0-----:R-:W-:Y:S01]  /*9bd0*/  IMAD.MOV.U32 R5, RZ, RZ, R20 ;  /* 0x000000ffff057224 */ /* 0x001fe200078e0014 */
[----:B------:R-:W-:Y:S01]  /*9be0*/  ISETP.GT.U32.AND P4, PT, R9, R15, PT ;  /* 0x0000000f0900720c */ /* 0x000fe20003f84070 */
[----:B------:R-:W-:Y:S01]  /*9bf0*/  @!P1 IMAD.IADD R21, R21, 0x1, -R9 ;  /* 0x0000000115159824 */ /* 0x000fe200078e0a09 */
[----:B------:R-:W-:Y:S01]  /*9c00*/  ISETP.GE.AND P1, PT, R16, RZ, PT ;  /* 0x000000ff1000720c */ /* 0x000fe20003f26270 */
[----:B------:R-:W-:Y:S01]  /*9c10*/  @!P5 IMAD.MOV R5, RZ, RZ, -R5 ;  /* 0x000000ffff05d224 */ /* 0x000fe200078e0a05 */
[----:B------:R-:W-:Y:S01]  /*9c20*/  ISETP.GT.U32.AND P5, PT, R9, R3, PT ;  /* 0x000000030900720c */ /* 0x000fe20003fa4070 */
[----:B------:R-:W-:Y:S01]  /*9c30*/  STL [R1+0x548], R6 ;  /* 0x0005480601007387 */ /* 0x000fe20000100800 */
[----:B------:R-:W-:-:S02]  /*9c40*/  IABS R11, R2 ;  /* 0x00000002000b7213 */ /* 0x000fc40000000000 */
[----:B------:R-:W-:Y:S01]  /*9c50*/  IABS R16, R4 ;  /* 0x0000000400107213 */ /* 0x000fe20000000000 */
[----:B------:R0:W-:Y:S01]  /*9c60*/  STL [R1+0x52c], R5 ;  /* 0x00052c0501007387 */ /* 0x0001e20000100800 */
[----:B------:R-:W-:Y:S01]  /*9c70*/  IADD3 R14, R0, 0x14d, RZ ;  /* 0x0000014d000e7810 */ /* 0x000fe20007ffe0ff */
[--C-:B------:R-:W-:Y:S01]  /*9c80*/  @!P2 IMAD.IADD R8, R8, 0x1, -R9.reuse ;  /* 0x000000010808a824 */ /* 0x100fe200078e0a09 */
[----:B------:R-:W-:Y:S01]  /*9c90*/  ISETP.GE.AND P2, PT, R2, RZ, PT ;  /* 0x000000ff0200720c */ /* 0x000fe20003f46270 */
[----:B------:R-:W-:Y:S01]  /*9ca0*/  @!P4 IMAD.IADD R15, R15, 0x1, -R9 ;  /* 0x000000010f0fc824 */ /* 0x000fe200078e0a09 */
[----:B------:R-:W-:Y:S01]  /*9cb0*/  ISETP.GE.AND P4, PT, R4, RZ, PT ;  /* 0x000000ff0400720c */ /* 0x000fe20003f86270 */
[----:B------:R-:W-:Y:S01]  /*9cc0*/  IMAD.MOV.U32 R4, RZ, RZ, R11 ;  /* 0x000000ffff047224 */ /* 0x000fe200078e000b */
[----:B------:R-:W-:Y:S01]  /*9cd0*/  IABS R17, R18 ;  /* 0x0000001200117213 */ /* 0x000fe20000000000 */
[----:B------:R-:W-:Y:S01]  /*9ce0*/  @!P5 IMAD.IADD R3, R3, 0x1, -R9 ;  /* 0x000000010303d824 */ /* 0x000fe200078e0a09 */
[----:B------:R-:W-:Y:S01]  /*9cf0*/  ISETP.GT.U32.AND P5, PT, R9, R8, PT ;  /* 0x000000080900720c */ /* 0x000fe20003fa4070 */
[----:B------:R-:W-:-:S04]  /*9d00*/  IMAD.HI.U32 R11, R29, R16, RZ ;  /* 0x000000101d0b7227 */ /* 0x000fc800078e00ff */
[----:B------:R-:W-:Y:S02]  /*9d10*/  IMAD.MOV R11, RZ, RZ, -R11 ;  /* 0x000000ffff0b7224 */ /* 0x000fe400078e0a0b */
[----:B0-----:R-:W-:Y:S01]  /*9d20*/  IMAD.MOV.U32 R5, RZ, RZ, R21 ;  /* 0x000000ffff057224 */ /* 0x001fe200078e0015 */
[----:B------:R-:W-:Y:S01]  /*9d30*/  IADD3 R21, R0, 0x14b, RZ ;  /* 0x0000014b00157810 */ /* 0x000fe20007ffe0ff */
[----:B------:R-:W-:Y:S02]  /*9d40*/  IMAD R16, R9, R11, R16 ;  /* 0x0000000b09107224 */ /* 0x000fe400078e0210 */
[----:B------:R-:W-:-:S04]  /*9d50*/  IMAD.HI.U32 R2, R29, R4, RZ ;  /* 0x000000041d027227 */ /* 0x000fc800078e00ff */
[----:B------:R-:W-:Y:S01]  /*9d60*/  @!P5 IMAD.IADD R8, R8, 0x1, -R9 ;  /* 0x000000010808d824 */ /* 0x000fe200078e0a09 */
[C---:B------:R-:W-:Y:S01]  /*9d70*/  ISETP.GT.U32.AND P5, PT, R9.reuse, R16, PT ;  /* 0x000000100900720c */ /* 0x040fe20003fa4070 */
[----:B------:R-:W-:Y:S01]  /*9d80*/  @!P3 IMAD.MOV R5, RZ, RZ, -R5 ;  /* 0x000000ffff05b224 */ /* 0x000fe200078e0a05 */
[C---:B------:R-:W-:Y:S01]  /*9d90*/  ISETP.GT.U32.AND P3, PT, R9.reuse, R3, PT ;  /* 0x000000030900720c */ /* 0x040fe20003f64070 */
[----:B------:R-:W-:Y:S02]  /*9da0*/  IMAD.MOV R2, RZ, RZ, -R2 ;  /* 0x000000ffff027224 */ /* 0x000fe400078e0a02 */
[----:B------:R-:W-:Y:S01]  /*9db0*/  IMAD.MOV.U32 R6, RZ, RZ, R8 ;  /* 0x000000ffff067224 */ /* 0x000fe200078e0008 */
[----:B------:R0:W-:Y:S01]  /*9dc0*/  STL [R1+0x530], R5 ;  /* 0x0005300501007387 */ /* 0x0001e20000100800 */
[----:B------:R-:W-:Y:S01]  /*9dd0*/  IMAD R4, R9, R2, R4 ;  /* 0x0000000209047224 */ /* 0x000fe200078e0204 */
[----:B------:R-:W-:Y:S01]  /*9de0*/  IADD3 R2, R0, 0x14c, RZ ;  /* 0x0000014c00027810 */ /* 0x000fe20007ffe0ff */
[----:B------:R-:W-:-:S03]  /*9df0*/  @!P6 IMAD.MOV R6, RZ, RZ, -R6 ;  /* 0x000000ffff06e224 */ /* 0x000fc600078e0a06 */
[----:B------:R-:W-:Y:S01]  /*9e00*/  ISETP.GT.U32.AND P6, PT, R9, R4, PT ;  /* 0x000000040900720c */ /* 0x000fe20003fc4070 */
[--C-:B------:R-:W-:Y:S01]  /*9e10*/  @!P5 IMAD.IADD R16, R16, 0x1, -R9.reuse ;  /* 0x000000011010d824 */ /* 0x100fe200078e0a09 */
[----:B------:R-:W-:Y:S01]  /*9e20*/  IABS R13, R2 ;  /* 0x00000002000d7213 */ /* 0x000fe20000000000 */
[----:B------:R-:W-:Y:S01]  /*9e30*/  @!P3 IMAD.IADD R3, R3, 0x1, -R9 ;  /* 0x000000010303b824 */ /* 0x000fe200078e0a09 */
[----:B------:R-:W-:Y:S01]  /*9e40*/  ISETP.GE.AND P3, PT, R12, RZ, PT ;  /* 0x000000ff0c00720c */ /* 0x000fe20003f66270 */
[----:B0-----:R-:W-:Y:S01]  /*9e50*/  IMAD.MOV.U32 R5, RZ, RZ, R15 ;  /* 0x000000ffff057224 */ /* 0x001fe200078e000f */
[----:B------:R-:W-:Y:S02]  /*9e60*/  IADD3 R15, R0, 0x14f, RZ ;  /* 0x0000014f000f7810 */ /* 0x000fe40007ffe0ff */
[----:B------:R-:W-:Y:S01]  /*9e70*/  ISETP.GT.U32.AND P5, PT, R9, R16, PT ;  /* 0x000000100900720c */ /* 0x000fe20003fa4070 */
[----:B------:R-:W-:Y:S01]  /*9e80*/  @!P0 IMAD.MOV R5, RZ, RZ, -R5 ;  /* 0x000000ffff058224 */ /* 0x000fe200078e0a05 */
[----:B------:R-:W-:-:S02]  /*9e90*/  ISETP.GE.AND P0, PT, R15, RZ, PT ;  /* 0x000000ff0f00720c */ /* 0x000fc40003f06270 */
[----:B------:R-:W-:Y:S01]  /*9ea0*/  IABS R15, R15 ;  /* 0x0000000f000f7213 */ /* 0x000fe20000000000 */
[----:B------:R-:W-:Y:S01]  /*9eb0*/  @!P6 IMAD.IADD R4, R4, 0x1, -R9 ;  /* 0x000000010404e824 */ /* 0x000fe200078e0a09 */
[----:B------:R0:W-:Y:S01]  /*9ec0*/  STL [R1+0x534], R5 ;  /* 0x0005340501007387 */ /* 0x0001e20000100800 */
[----:B------:R-:W-:Y:S02]  /*9ed0*/  IABS R12, R12 ;  /* 0x0000000c000c7213 */ /* 0x000fe40000000000 */
[----:B------:R-:W-:Y:S01]  /*9ee0*/  IMAD.HI.U32 R11, R29, R15, RZ ;  /* 0x0000000f1d0b7227 */ /* 0x000fe200078e00ff */
[----:B------:R-:W-:Y:S01]  /*9ef0*/  ISETP.GT.U32.AND P6, PT, R9, R4, PT ;  /* 0x000000040900720c */ /* 0x000fe20003fc4070 */
[----:B------:R-:W-:Y:S02]  /*9f00*/  STL [R1+0x538], R6 ;  /* 0x0005380601007387 */ /* 0x000fe40000100800 */
[----:B------:R-:W-:Y:S02]  /*9f10*/  IMAD.MOV R8, RZ, RZ, -R11 ;  /* 0x000000ffff087224 */ /* 0x000fe400078e0a0b */
[----:B------:R-:W-:-:S02]  /*9f20*/  @!P5 IMAD.IADD R16, R16, 0x1, -R9 ;  /* 0x000000011010d824 */ /* 0x000fc400078e0a09 */
[----:B0-----:R-:W-:Y:S02]  /*9f30*/  IMAD.MOV.U32 R5, RZ, RZ, R3 ;  /* 0x000000ffff057224 */ /* 0x001fe400078e0003 */
[----:B------:R-:W-:Y:S02]  /*9f40*/  IMAD R15, R9, R8, R15 ;  /* 0x00000008090f7224 */ /* 0x000fe400078e020f */
[----:B------:R-:W-:Y:S01]  /*9f50*/  @!P1 IMAD.MOV R5, RZ, RZ, -R5 ;  /* 0x000000ffff059224 */ /* 0x000fe200078e0a05 */
[----:B------:R-:W-:Y:S01]  /*9f60*/  ISETP.GE.AND P1, PT, R14, RZ, PT ;  /* 0x000000ff0e00720c */ /* 0x000fe20003f26270 */
[----:B------:R-:W-:Y:S01]  /*9f70*/  IMAD.HI.U32 R3, R29, R12, RZ ;  /* 0x0000000c1d037227 */ /* 0x000fe200078e00ff */
[----:B------:R-:W-:Y:S02]  /*9f80*/  IABS R14, R14 ;  /* 0x0000000e000e7213 */ /* 0x000fe40000000000 */
[----:B------:R-:W-:Y:S01]  /*9f90*/  ISETP.GT.U32.AND P5, PT, R9, R15, PT ;  /* 0x0000000f0900720c */ /* 0x000fe20003fa4070 */
[C---:B------:R-:W-:Y:S01]  /*9fa0*/  IMAD.HI.U32 R11, R29.reuse, R13, RZ ;  /* 0x0000000d1d0b7227 */ /* 0x040fe200078e00ff */
[----:B------:R0:W-:Y:S03]  /*9fb0*/  STL [R1+0x544], R5 ;  /* 0x0005440501007387 */ /* 0x0001e60000100800 */
        /* <DEDUP_REMOVED lines=127> */
[----:B------:R-:W-:Y:S01]  /*a7b0*/  IMAD.MOV R21, RZ, RZ, -R21 ;  /* 0x000000ffff157224 */ /* 0x000fe200078e0a15 */
[----:B------:R0:W-:Y:S01]  /*a7c0*/  STL [R1+0x4b4], R5 ;  /* 0x0004b40501007387 */ /* 0x0001e20000100800 */
[----:B------:R-:W-:Y:S01]  /*a7d0*/  @!P0 IMAD.MOV R6, RZ, RZ, -R6 ;  /* 0x000000ffff068224 */ /* 0x000fe200078e0a06 */
[----:B------:R-:W-:Y:S01]  /*a7e0*/  ISETP.GE.AND P0, PT, R13, RZ, PT ;  /* 0x000000ff0d00720c */ /* 0x000fe20003f06270 */
[----:B------:R-:W-:-:S02]  /*a7f0*/  IMAD R13, R9, R17, R14 ;  /* 0x00000011090d7224 */ /* 0x000fc400078e020e */
[----:B------:R-:W-:Y:S01]  /*a800*/  IMAD.HI.U32 R2, R29, R12, RZ ;  /* 0x0000000c1d027227 */ /* 0x000fe200078e00ff */
[----:B------:R-:W-:Y:S03]  /*a810*/  STL [R1+0x4c4], R6 ;  /* 0x0004c40601007387 */ /* 0x000fe60000100800 */
[C---:B------:R-:W-:Y:S01]  /*a820*/  IMAD R16, R9.reuse, R21, R16 ;  /* 0x0000001509107224 */ /* 0x040fe200078e0210 */
[----:B------:R-:W-:Y:S01]  /*a830*/  IADD3 R21, R0, 0x12c, RZ ;  /* 0x0000012c00157810 */ /* 0x000fe20007ffe0ff */
[----:B0-----:R-:W-:Y:S02]  /*a840*/  IMAD.MOV.U32 R5, RZ, RZ, R18 ;  /* 0x000000ffff057224 */ /* 0x001fe400078e0012 */
[----:B------:R-:W-:Y:S01]  /*a850*/  @!P5 IMAD.IADD R4, R4, 0x1, -R9 ;  /* 0x000000010404d824 */ /* 0x000fe200078e0a09 */
[C---:B------:R-:W-:Y:S01]  /*a860*/  ISETP.GT.U32.AND P5, PT, R9.reuse, R13, PT ;  /* 0x0000000d0900720c */ /* 0x040fe20003fa4070 */
[----:B------:R-:W-:Y:S01]  /*a870*/  IMAD.MOV R2, RZ, RZ, -R2 ;  /* 0x000000ffff027224 */ /* 0x000fe200078e0a02 */
[C---:B------:R-:W-:Y:S01]  /*a880*/  ISETP.GT.U32.AND P1, PT, R9.reuse, R16, PT ;  /* 0x000000100900720c */ /* 0x040fe20003f24070 */
[----:B------:R-:W-:Y:S01]  /*a890*/  @!P3 IMAD.MOV R5, RZ, RZ, -R5 ;  /* 0x000000ffff05b224 */ /* 0x000fe200078e0a05 */
[----:B------:R-:W-:Y:S01]  /*a8a0*/  IABS R22, R21 ;  /* 0x0000001500167213 */ /* 0x000fe20000000000 */
[----:B------:R-:W-:Y:S01]  /*a8b0*/  IMAD R12, R9, R2, R12 ;  /* 0x00000002090c7224 */ /* 0x000fe200078e020c */
[----:B------:R-:W-:Y:S01]  /*a8c0*/  IABS R2, R8 ;  /* 0x0000000800027213 */ /* 0x000fe20000000000 */
[----:B------:R-:W-:Y:S01]  /*a8d0*/  @!P4 IMAD.IADD R15, R15, 0x1, -R9 ;  /* 0x000000010f0fc824 */ /* 0x000fe200078e0a09 */
[----:B------:R0:W-:Y:S01]  /*a8e0*/  STL [R1+0x508], R5 ;  /* 0x0005080501007387 */ /* 0x0001e20000100800 */
[----:B------:R-:W-:Y:S01]  /*a8f0*/  ISETP.GE.AND P4, PT, R3, RZ, PT ;  /* 0x000000ff0300720c */ /* 0x000fe20003f86270 */
[----:B------:R-:W-:Y:S01]  /*a900*/  IMAD.HI.U32 R25, R29, R22, RZ ;  /* 0x000000161d197227 */ /* 0x000fe200078e00ff */
[----:B------:R-:W-:-:S02]  /*a910*/  ISETP.GT.U32.AND P3, PT, R9, R12, PT ;  /* 0x0000000c0900720c */ /* 0x000fc40003f64070 */
[----:B------:R-:W-:Y:S01]  /*a920*/  IADD3 R3, R0, 0x140, RZ ;  /* 0x0000014000037810 */ /* 0x000fe20007ffe0ff */
[--C-:B------:R-:W-:Y:S02]  /*a930*/  @!P5 IMAD.IADD R13, R13, 0x1, -R9.reuse ;  /* 0x000000010d0dd824 */ /* 0x100fe400078e0a09 */
[----:B------:R-:W-:Y:S01]  /*a940*/  @!P1 IMAD.IADD R16, R16, 0x1, -R9 ;  /* 0x0000000110109824 */ /* 0x000fe200078e0a09 */
[----:B------:R-:W-:Y:S01]  /*a950*/  ISETP.GE.AND P1, PT, R11, RZ, PT ;  /* 0x000000ff0b00720c */ /* 0x000fe20003f26270 */
[----:B0-----:R-:W-:Y:S01]  /*a960*/  IMAD.MOV.U32 R5, RZ, RZ, R15 ;  /* 0x000000ffff057224 */ /* 0x001fe200078e000f */
[----:B------:R-:W-:Y:S01]  /*a970*/  IABS R15, R3 ;  /* 0x00000003000f7213 */ /* 0x000fe20000000000 */
[----:B------:R-:W-:Y:S01]  /*a980*/  IMAD.HI.U32 R14, R29, R2, RZ ;  /* 0x000000021d0e7227 */ /* 0x000fe200078e00ff */
[C---:B------:R-:W-:Y:S02]  /*a990*/  ISETP.GT.U32.AND P5, PT, R9.reuse, R13, PT ;  /* 0x0000000d0900720c */ /* 0x040fe40003fa4070 */
[----:B------:R-:W-:Y:S01]  /*a9a0*/  IADD3 R11, R0, 0x13f, RZ ;  /* 0x0000013f000b7810 */ /* 0x000fe20007ffe0ff */
[----:B------:R-:W-:Y:S01]  /*a9b0*/  @!P2 IMAD.MOV R5, RZ, RZ, -R5 ;  /* 0x000000ffff05a224 */ /* 0x000fe200078e0a05 */
[----:B------:R-:W-:Y:S01]  /*a9c0*/  ISETP.GT.U32.AND P2, PT, R9, R16, PT ;  /* 0x000000100900720c */ /* 0x000fe20003f44070 */
[----:B------:R-:W-:-:S02]  /*a9d0*/  @!P3 IMAD.IADD R12, R12, 0x1, -R9 ;  /* 0x000000010c0cb824 */ /* 0x000fc400078e0a09 */
[----:B------:R-:W-:Y:S01]  /*a9e0*/  IMAD.MOV R14, RZ, RZ, -R14 ;  /* 0x000000ffff0e7224 */ /* 0x000fe200078e0a0e */
[----:B------:R0:W-:Y:S01]  /*a9f0*/  STL [R1+0x50c], R5 ;  /* 0x00050c0501007387 */ /* 0x0001e20000100800 */
[----:B------:R-:W-:Y:S01]  /*aa00*/  IMAD.MOV R25, RZ, RZ, -R25 ;  /* 0x000000ffff197224 */ /* 0x000fe200078e0a19 */
[C---:B------:R-:W-:Y:S01]  /*aa10*/  ISETP.GT.U32.AND P3, PT, R9.reuse, R12, PT ;  /* 0x0000000c0900720c */ /* 0x040fe20003f64070 */
[----:B------:R-:W-:Y:S01]  /*aa20*/  IMAD R2, R9, R14, R2 ;  /* 0x0000000e09027224 */ /* 0x000fe200078e0202 */
[----:B------:R-:W-:Y:S01]  /*aa30*/  IABS R14, R11 ;  /* 0x0000000b000e7213 */ /* 0x000fe20000000000 */
[--C-:B------:R-:W-:Y:S02]  /*aa40*/  @!P5 IMAD.IADD R13, R13, 0x1, -R9.reuse ;  /* 0x000000010d0dd824 */ /* 0x100fe400078e0a09 */
[C---:B------:R-:W-:Y:S02]  /*aa50*/  IMAD R22, R9.reuse, R25, R22 ;  /* 0x0000001909167224 */ /* 0x040fe400078e0216 */
[----:B------:R-:W-:Y:S01]  /*aa60*/  @!P2 IMAD.IADD R16, R16, 0x1, -R9 ;  /* 0x000000011010a824 */ /* 0x000fe200078e0a09 */
[----:B------:R-:W-:Y:S01]  /*aa70*/  ISETP.GT.U32.AND P2, PT, R9, R2, PT ;  /* 0x000000020900720c */ /* 0x000fe20003f44070 */
[----:B0-----:R-:W-:-:S02]  /*aa80*/  IMAD.MOV.U32 R5, RZ, RZ, R4 ;  /* 0x000000ffff057224 */ /* 0x001fc400078e0004 */
[----:B------:R-:W-:-:S04]  /*aa90*/  IMAD.HI.U32 R4, R29, R15, RZ ;  /* 0x0000000f1d047227 */ /* 0x000fc800078e00ff */
[----:B------:R-:W-:Y:S02]  /*aaa0*/  IMAD.MOV R4, RZ, RZ, -R4 ;  /* 0x000000ffff047224 */ /* 0x000fe400078e0a04 */
[----:B------:R-:W-:Y:S01]  /*aab0*/  @!P3 IMAD.IADD R12, R12, 0x1, -R9 ;  /* 0x000000010c0cb824 */ /* 0x000fe200078e0a09 */
[----:B------:R-:W-:Y:S01]  /*aac0*/  ISETP.GE.AND P3, PT, R3, RZ, PT ;  /* 0x000000ff0300720c */ /* 0x000fe20003f66270 */
[----:B------:R-:W-:Y:S01]  /*aad0*/  IMAD R15, R9, R4, R15 ;  /* 0x00000004090f7224 */ /* 0x000fe200078e020f */
[----:B------:R-:W-:Y:S01]  /*aae0*/  IADD3 R3, R0, 0x13e, RZ ;  /* 0x0000013e00037810 */ /* 0x000fe20007ffe0ff */
[----:B------:R-:W-:Y:S01]  /*aaf0*/  @!P6 IMAD.MOV R5, RZ, RZ, -R5 ;  /* 0x000000ffff05e224 */ /* 0x000fe200078e0a05 */
[----:B------:R-:W-:Y:S01]  /*ab00*/  ISETP.GE.AND P6, PT, R8, RZ, PT ;  /* 0x000000ff0800720c */ /* 0x000fe20003fc6270 */
[----:B------:R-:W-:Y:S01]  /*ab10*/  IMAD.HI.U32 R18, R29, R14, RZ ;  /* 0x0000000e1d127227 */ /* 0x000fe200078e00ff */
[----:B------:R-:W-:Y:S02]  /*ab20*/  ISETP.GT.U32.AND P5, PT, R9, R15, PT ;  /* 0x0000000f0900720c */ /* 0x000fe40003fa4070 */
[----:B------:R0:W-:Y:S01]  /*ab30*/  STL [R1+0x514], R5 ;  /* 0x0005140501007387 */ /* 0x0001e20000100800 */
[----:B------:R-:W-:Y:S01]  /*ab40*/  IMAD.MOV R18, RZ, RZ, -R18 ;  /* 0x000000ffff127224 */ /* 0x000fe200078e0a12 */
[----:B------:R-:W-:Y:S01]  /*ab50*/  IABS R8, R3 ;  /* 0x0000000300087213 */ /* 0x000fe20000000000 */
[----:B------:R-:W-:Y:S01]  /*ab60*/  @!P2 IMAD.IADD R2, R2, 0x1, -R9 ;  /* 0x000000010202a824 */ /* 0x000fe200078e0a09 */
[----:B------:R-:W-:Y:S01]  /*ab70*/  ISETP.GE.AND P2, PT, R11, RZ, PT ;  /* 0x000000ff0b00720c */ /* 0x000fe20003f46270 */
[----:B------:R-:W-:Y:S01]  /*ab80*/  IMAD R14, R9, R18, R14 ;  /* 0x00000012090e7224 */ /* 0x000fe200078e020e */
[----:B------:R-:W-:Y:S01]  /*ab90*/  IADD3 R4, R0, 0x13d, RZ ;  /* 0x0000013d00047810 */ /* 0x000fe20007ffe0ff */
[----:B------:R-:W-:-:S02]  /*aba0*/  IMAD.MOV.U32 R6, RZ, RZ, R12 ;  /* 0x000000ffff067224 */ /* 0x000fc400078e000c */
[----:B------:R-:W-:Y:S01]  /*abb0*/  IMAD.HI.U32 R11, R29, R8, RZ ;  /* 0x000000081d0b7227 */ /* 0x000fe200078e00ff */
[----:B------:R-:W-:-:S03]  /*abc0*/  IABS R17, R4 ;  /* 0x0000000400117213 */ /* 0x000fc60000000000 */
[----:B------:R-:W-:Y:S02]  /*abd0*/  @!P5 IMAD.IADD R15, R15, 0x1, -R9 ;  /* 0x000000010f0fd824 */ /* 0x000fe400078e0a09 */
[----:B0-----:R-:W-:Y:S02]  /*abe0*/  IMAD.MOV.U32 R5, RZ, RZ, R16 ;  /* 0x000000ffff057224 */ /* 0x001fe400078e0010 */
[----:B------:R-:W-:Y:S01]  /*abf0*/  @!P4 IMAD.MOV R6, RZ, RZ, -R6 ;  /* 0x000000ffff06c224 */ /* 0x000fe200078e0a06 */
[C---:B------:R-:W-:Y:S01]  /*ac00*/  ISETP.GT.U32.AND P5, PT, R9.reuse, R15, PT ;  /* 0x0000000f0900720c */ /* 0x040fe20003fa4070 */
[----:B------:R-:W-:Y:S01]  /*ac10*/  @!P0 IMAD.MOV R5, RZ, RZ, -R5 ;  /* 0x000000ffff058224 */ /* 0x000fe200078e0a05 */
[C---:B------:R-:W-:Y:S01]  /*ac20*/  ISETP.GT.U32.AND P0, PT, R9.reuse, R2, PT ;  /* 0x000000020900720c */ /* 0x040fe20003f04070 */
[----:B------:R-:W-:Y:S01]  /*ac30*/  IMAD.MOV R11, RZ, RZ, -R11 ;  /* 0x000000ffff0b7224 */ /* 0x000fe200078e0a0b */
[----:B------:R-:W-:Y:S01]  /*ac40*/  ISETP.GT.U32.AND P4, PT, R9, R14, PT ;  /* 0x0000000e0900720c */ /* 0x000fe20003f84070 */
[----:B------:R-:W-:Y:S01]  /*ac50*/  IMAD.HI.U32 R12, R29, R17, RZ ;  /* 0x000000111d0c7227 */ /* 0x000fe200078e00ff */
[----:B------:R0:W-:Y:S03]  /*ac60*/  STL [R1+0x510], R5 ;  /* 0x0005100501007387 */ /* 0x0001e60000100800 */
[----:B------:R-:W-:Y:S01]  /*ac70*/  IMAD R8, R9, R11, R8 ;  /* 0x0000000b09087224 */ /* 0x000fe200078e0208 */
[----:B------:R1:W-:Y:S01]  /*ac80*/  STL [R1+0x4ec], R6 ;  /* 0x0004ec0601007387 */ /* 0x0003e20000100800 */
[----:B------:R-:W-:-:S02]  /*ac90*/  IMAD.MOV R12, RZ, RZ, -R12 ;  /* 0x000000ffff0c7224 */ /* 0x000fc400078e0a0c */
[--C-:B------:R-:W-:Y:S01]  /*aca0*/  @!P5 IMAD.IADD R15, R15, 0x1, -R9.reuse ;  /* 0x000000010f0fd824 */ /* 0x100fe200078e0a09 */
        /* <DEDUP_REMOVED lines=13> */
[----:B------:R-:W-:Y:S01]  /*ad80*/  ISETP.GT.U32.AND P6, PT, R9, R17, PT ;  /* 0x000000110900720c */ /* 0x000fe20003fc4070 */
[----:B------:R-:W-:Y:S01]  /*ad90*/  @!P5 IMAD.IADD R8, R8, 0x1, -R9 ;  /* 0x000000010808d824 */ /* 0x000fe200078e0a09 */
[----:B------:R0:W-:Y:S01]  /*ada0*/  STL [R1+0x4f0], R5 ;  /* 0x0004f00501007387 */ /* 0x0001e20000100800 */
[----:B------:R-:W-:-:S02]  /*adb0*/  IABS R11, R12 ;  /* 0x0000000c000b7213 */ /* 0x000fc40000000000 */
        /* <DEDUP_REMOVED lines=34> */
[C---:B------:R-:W-:Y:S01]  /*afe0*/  ISETP.GT.U32.AND P5, PT, R9.reuse, R4, PT ;  /* 0x000000040900720c */ /* 0x040fe20003fa4070 */
[----:B0-----:R-:W-:Y:S01]  /*aff0*/  IMAD.MOV.U32 R5, RZ, RZ, R8 ;  /* 0x000000ffff057224 */ /* 0x001fe200078e0008 */
[----:B------:R-:W-:Y:S02]  /*b000*/  IABS R13, R13 ;  /* 0x0000000d000d7213 */ /* 0x000fe40000000000 */
[----:B------:R-:W-:Y:S01]  /*b010*/  IADD3 R8, R0, 0x138, RZ ;  /* 0x0000013800087810 */ /* 0x000fe20007ffe0ff */
[----:B------:R-:W-:Y:S01]  /*b020*/  @!P1 IMAD.MOV R5, RZ, RZ, -R5 ;  /* 0x000000ffff059224 */ /* 0x000fe200078e0a05 */
[----:B------:R-:W-:Y:S02]  /*b030*/  ISETP.GT.U32.AND P1, PT, R9, R3, PT ;  /* 0x000000030900720c */ /* 0x000fe40003f24070 */
[----:B------:R-:W-:-:S02]  /*b040*/  IABS R14, R8 ;  /* 0x00000008000e7213 */ /* 0x000fc40000000000 */
[----:B------:R0:W-:Y:S01]  /*b050*/  STL [R1+0x4fc], R5 ;  /* 0x0004fc0501007387 */ /* 0x0001e20000100800 */
[----:B------:R-:W-:Y:S02]  /*b060*/  IADD3 R11, R0, 0x137, RZ ;  /* 0x00000137000b7810 */ /* 0x000fe40007ffe0ff */
[----:B------:R-:W-:Y:S01]  /*b070*/  @!P5 IMAD.IADD R4, R4, 0x1, -R9 ;  /* 0x000000010404d824 */ /* 0x000fe200078e0a09 */
[----:B------:R-:W-:Y:S01]  /*b080*/  ISETP.GE.AND P5, PT, R8, RZ, PT ;  /* 0x000000ff0800720c */ /* 0x000fe20003fa6270 */
[----:B------:R-:W-:Y:S01]  /*b090*/  IMAD.HI.U32 R18, R29, R14, RZ ;  /* 0x0000000e1d127227 */ /* 0x000fe200078e00ff */
[----:B------:R-:W-:-:S03]  /*b0a0*/  IABS R15, R11 ;  /* 0x0000000b000f7213 */ /* 0x000fc60000000000 */
[----:B------:R-:W-:Y:S02]  /*b0b0*/  IMAD.MOV R18, RZ, RZ, -R18 ;  /* 0x000000ffff127224 */ /* 0x000fe400078e0a12 */
[----:B0-----:R-:W-:Y:S02]  /*b0c0*/  IMAD.MOV.U32 R5, RZ, RZ, R17 ;  /* 0x000000ffff057224 */ /* 0x001fe400078e0011 */
[----:B------:R-:W-:Y:S02]  /*b0d0*/  @!P1 IMAD.IADD R3, R3, 0x1, -R9 ;  /* 0x0000000103039824 */ /* 0x000fe400078e0a09 */
[----:B------:R-:W-:Y:S01]  /*b0e0*/  @!P0 IMAD.MOV R5, RZ, RZ, -R5 ;  /* 0x000000ffff058224 */ /* 0x000fe200078e0a05 */
[----:B------:R-:W-:Y:S01]  /*b0f0*/  ISETP.GT.U32.AND P0, PT, R9, R2, PT ;  /* 0x000000020900720c */ /* 0x000fe20003f04070 */
[----:B------:R-:W-:Y:S01]  /*b100*/  IMAD.HI.U32 R17, R29, R13, RZ ;  /* 0x0000000d1d117227 */ /* 0x000fe200078e00ff */
[----:B------:R-:W-:Y:S02]  /*b110*/  ISETP.GT.U32.AND P1, PT, R9, R3, PT ;  /* 0x000000030900720c */ /* 0x000fe40003f24070 */
[----:B------:R0:W-:Y:S01]  /*b120*/  STL [R1+0x4f4], R5 ;  /* 0x0004f40501007387 */ /* 0x0001e20000100800 */
[----:B------:R-:W-:-:S02]  /*b130*/  IMAD.MOV R17, RZ, RZ, -R17 ;  /* 0x000000ffff117224 */ /* 0x000fc400078e0a11 */
[----:B------:R-:W-:Y:S01]  /*b140*/  IMAD.MOV.U32 R6, RZ, RZ, R4 ;  /* 0x000000ffff067224 */ /* 0x000fe200078e0004 */
[----:B------:R-:W-:Y:S01]  /*b150*/  IADD3 R4, R0, 0x135, RZ ;  /* 0x0000013500047810 */ /* 0x000fe20007ffe0ff */
[C---:B------:R-:W-:Y:S02]  /*b160*/  IMAD R13, R9.reuse, R17, R13 ;  /* 0x00000011090d7224 */ /* 0x040fe400078e020d */
[----:B------:R-:W-:Y:S02]  /*b170*/  IMAD R14, R9, R18, R14 ;  /* 0x00000012090e7224 */ /* 0x000fe400078e020e */
[--C-:B------:R-:W-:Y:S02]  /*b180*/  @!P0 IMAD.IADD R2, R2, 0x1, -R9.reuse ;  /* 0x0000000102028824 */ /* 0x100fe400078e0a09 */
[----:B------:R-:W-:Y:S01]  /*b190*/  @!P1 IMAD.IADD R3, R3, 0x1, -R9 ;  /* 0x0000000103039824 */ /* 0x000fe200078e0a09 */
[----:B------:R-:W-:Y:S01]  /*b1a0*/  ISETP.GT.U32.AND P1, PT, R9, R13, PT ;  /* 0x0000000d0900720c */ /* 0x000fe20003f24070 */
[----:B------:R-:W-:Y:S01]  /*b1b0*/  IMAD.HI.U32 R8, R29, R16, RZ ;  /* 0x000000101d087227 */ /* 0x000fe200078e00ff */
[----:B------:R-:W-:-:S03]  /*b1c0*/  ISETP.GT.U32.AND P0, PT, R9, R2, PT ;  /* 0x000000020900720c */ /* 0x000fc60003f04070 */
[----:B0-----:R-:W-:Y:S02]  /*b1d0*/  IMAD.MOV.U32 R5, RZ, RZ, R3 ;  /* 0x000000ffff057224 */ /* 0x001fe400078e0003 */
[----:B------:R-:W-:Y:S01]  /*b1e0*/  @!P3 IMAD.MOV R6, RZ, RZ, -R6 ;  /* 0x000000ffff06b224 */ /* 0x000fe200078e0a06 */
[----:B------:R-:W-:Y:S01]  /*b1f0*/  ISETP.GT.U32.AND P3, PT, R9, R14, PT ;  /* 0x0000000e0900720c */ /* 0x000fe20003f64070 */
[----:B------:R-:W-:Y:S01]  /*b200*/  @!P4 IMAD.MOV R5, RZ, RZ, -R5 ;  /* 0x000000ffff05c224 */ /* 0x000fe200078e0a05 */
[----:B------:R-:W-:Y:S01]  /*b210*/  ISETP.GE.AND P4, PT, R11, RZ, PT ;  /* 0x000000ff0b00720c */ /* 0x000fe20003f86270 */
[----:B------:R-:W-:Y:S01]  /*b220*/  IMAD.MOV R8, RZ, RZ, -R8 ;  /* 0x000000ffff087224 */ /* 0x000fe200078e0a08 */
[----:B------:R-:W-:Y:S01]  /*b230*/  STL [R1+0x4e8], R6 ;  /* 0x0004e80601007387 */ /* 0x000fe20000100800 */
[--C-:B------:R-:W-:Y:S01]  /*b240*/  @!P1 IMAD.IADD R13, R13, 0x1, -R9.reuse ;  /* 0x000000010d0d9824 */ /* 0x100fe200078e0a09 */
[----:B------:R-:W-:Y:S01]  /*b250*/  IADD3 R11, R0, 0x133, RZ ;  /* 0x00000133000b7810 */ /* 0x000fe20007ffe0ff */
[----:B------:R-:W-:Y:S01]  /*b260*/  @!P0 IMAD.IADD R2, R2, 0x1, -R9 ;  /* 0x0000000102028824 */ /* 0x000fe200078e0a09 */
[----:B------:R0:W-:Y:S01]  /*b270*/  STL [R1+0x4e4], R5 ;  /* 0x0004e40501007387 */ /* 0x0001e20000100800 */
[C---:B------:R-:W-:Y:S01]  /*b280*/  IMAD R16, R9.reuse, R8, R16 ;  /* 0x0000000809107224 */ /* 0x040fe200078e0210 */
[----:B------:R-:W-:Y:S01]  /*b290*/  ISETP.GT.U32.AND P1, PT, R9, R13, PT ;  /* 0x0000000d0900720c */ /* 0x000fe20003f24070 */
[----:B------:R-:W-:Y:S01]  /*b2a0*/  IMAD.HI.U32 R19, R29, R15, RZ ;  /* 0x0000000f1d137227 */ /* 0x000fe200078e00ff */
[----:B------:R-:W-:-:S03]  /*b2b0*/  IADD3 R8, R0, 0x134, RZ ;  /* 0x0000013400087810 */ /* 0x000fc60007ffe0ff */
[----:B------:R-:W-:Y:S01]  /*b2c0*/  IMAD.MOV R19, RZ, RZ, -R19 ;  /* 0x000000ffff137224 */ /* 0x000fe200078e0a13 */
[----:B------:R-:W-:Y:S01]  /*b2d0*/  IABS R17, R8 ;  /* 0x0000000800117213 */ /* 0x000fe20000000000 */
[----:B------:R-:W-:Y:S02]  /*b2e0*/  @!P3 IMAD.IADD R14, R14, 0x1, -R9 ;  /* 0x000000010e0eb824 */ /* 0x000fe400078e0a09 */
[----:B0-----:R-:W-:Y:S01]  /*b2f0*/  IMAD.MOV.U32 R5, RZ, RZ, R2 ;  /* 0x000000ffff057224 */ /* 0x001fe200078e0002 */
[----:B------:R-:W-:Y:S01]  /*b300*/  IABS R2, R11 ;  /* 0x0000000b00027213 */ /* 0x000fe20000000000 */
[C---:B------:R-:W-:Y:S01]  /*b310*/  IMAD R3, R9.reuse, R19, R15 ;  /* 0x0000001309037224 */ /* 0x040fe200078e020f */
[----:B------:R-:W-:Y:S01]  /*b320*/  IABS R15, R4 ;  /* 0x00000004000f7213 */ /* 0x000fe20000000000 */
[----:B------:R-:W-:Y:S01]  /*b330*/  @!P2 IMAD.MOV R5, RZ, RZ, -R5 ;  /* 0x000000ffff05a224 */ /* 0x000fe200078e0a05 */
[----:B------:R-:W-:Y:S01]  /*b340*/  ISETP.GT.U32.AND P2, PT, R9, R16, PT ;  /* 0x000000100900720c */ /* 0x000fe20003f44070 */
[----:B------:R-:W-:Y:S01]  /*b350*/  @!P1 IMAD.IADD R13, R13, 0x1, -R9 ;  /* 0x000000010d0d9824 */ /* 0x000fe200078e0a09 */
[----:B------:R-:W-:Y:S01]  /*b360*/  ISETP.GT.U32.AND P3, PT, R9, R14, PT ;  /* 0x0000000e0900720c */ /* 0x000fe20003f64070 */
[----:B------:R-:W-:Y:S01]  /*b370*/  IMAD.HI.U32 R18, R29, R15, RZ ;  /* 0x0000000f1d127227 */ /* 0x000fe200078e00ff */
[----:B------:R-:W-:Y:S01]  /*b380*/  ISETP.GT.U32.AND P0, PT, R9, R3, PT ;  /* 0x000000030900720c */ /* 0x000fe20003f04070 */
[----:B------:R0:W-:Y:S01]  /*b390*/  STL [R1+0x4e0], R5 ;  /* 0x0004e00501007387 */ /* 0x0001e20000100800 */
[----:B------:R-:W-:Y:S01]  /*b3a0*/  ISETP.GE.AND P1, PT, R12, RZ, PT ;  /* 0x000000ff0c00720c */ /* 0x000fe20003f26270 */
[----:B------:R-:W-:-:S02]  /*b3b0*/  IMAD.MOV R18, RZ, RZ, -R18 ;  /* 0x000000ffff127224 */ /* 0x000fc400078e0a12 */
[----:B------:R-:W-:-:S04]  /*b3c0*/  IMAD.HI.U32 R12, R29, R17, RZ ;  /* 0x000000111d0c7227 */ /* 0x000fc800078e00ff */
[----:B------:R-:W-:Y:S02]  /*b3d0*/  @!P2 IMAD.IADD R16, R16, 0x1, -R9 ;  /* 0x000000011010a824 */ /* 0x000fe400078e0a09 */
[C---:B------:R-:W-:Y:S01]  /*b3e0*/  IMAD R15, R9.reuse, R18, R15 ;  /* 0x00000012090f7224 */ /* 0x040fe200078e020f */
[----:B------:R-:W-:Y:S01]  /*b3f0*/  IADD3 R18, R0, 0x12b, RZ ;  /* 0x0000012b00127810 */ /* 0x000fe20007ffe0ff */
[--C-:B------:R-:W-:Y:S01]  /*b400*/  @!P3 IMAD.IADD R14, R14, 0x1, -R9.reuse ;  /* 0x000000010e0eb824 */ /* 0x100fe200078e0a09 */
[C---:B------:R-:W-:Y:S01]  /*b410*/  ISETP.GT.U32.AND P2, PT, R9.reuse, R16, PT ;  /* 0x000000100900720c */ /* 0x040fe20003f44070 */
[----:B------:R-:W-:Y:S01]  /*b420*/  IMAD.MOV R12, RZ, RZ, -R12 ;  /* 0x000000ffff0c7224 */ /* 0x000fe200078e0a0c */
[----:B------:R-:W-:Y:S01]  /*b430*/  ISETP.GT.U32.AND P3, PT, R9, R15, PT ;  /* 0x0000000f0900720c */ /* 0x000fe20003f64070 */
[----:B------:R-:W-:Y:S02]  /*b440*/  @!P0 IMAD.IADD R3, R3, 0x1, -R9 ;  /* 0x0000000103038824 */ /* 0x000fe400078e0a09 */
[----:B0-----:R-:W-:-:S02]  /*b450*/  IMAD.MOV.U32 R5, RZ, RZ, R14 ;  /* 0x000000ffff057224 */ /* 0x001fc400078e000e */
[C---:B------:R-:W-:Y:S01]  /*b460*/  IMAD R14, R9.reuse, R12, R17 ;  /* 0x0000000c090e7224 */ /* 0x040fe200078e0211 */
[----:B------:R-:W-:Y:S01]  /*b470*/  ISETP.GT.U32.AND P0, PT, R9, R3, PT ;  /* 0x000000030900720c */ /* 0x000fe20003f04070 */
[----:B------:R-:W-:Y:S02]  /*b480*/  IMAD.MOV.U32 R6, RZ, RZ, R13 ;  /* 0x000000ffff067224 */ /* 0x000fe400078e000d */
[----:B------:R-:W-:-:S04]  /*b490*/  IMAD.HI.U32 R13, R29, R2, RZ ;  /* 0x000000021d0d7227 */ /* 0x000fc800078e00ff */
[----:B------:R-:W-:Y:S01]  /*b4a0*/  @!P2 IMAD.IADD R16, R16, 0x1, -R9 ;  /* 0x000000011010a824 */ /* 0x000fe200078e0a09 */
[----:B------:R-:W-:Y:S01]  /*b4b0*/  ISETP.GT.U32.AND P2, PT, R9, R14, PT ;  /* 0x0000000e0900720c */ /* 0x000fe20003f44070 */
[----:B------:R-:W-:Y:S02]  /*b4c0*/  IMAD.MOV R13, RZ, RZ, -R13 ;  /* 0x000000ffff0d7224 */ /* 0x000fe400078e0a0d */
[--C-:B------:R-:W-:Y:S02]  /*b4d0*/  @!P3 IMAD.IADD R15, R15, 0x1, -R9.reuse ;  /* 0x000000010f0fb824 */ /* 0x100fe400078e0a09 */
[C---:B------:R-:W-:Y:S01]  /*b4e0*/  IMAD R13, R9.reuse, R13, R2 ;  /* 0x0000000d090d7224 */ /* 0x040fe200078e0202 */
[----:B------:R-:W-:Y:S01]  /*b4f0*/  IADD3 R2, R0, 0x132, RZ ;  /* 0x0000013200027810 */ /* 0x000fe20007ffe0ff */
[----:B------:R-:W-:Y:S01]  /*b500*/  @!P6 IMAD.MOV R6, RZ, RZ, -R6 ;  /* 0x000000ffff06e224 */ /* 0x000fe200078e0a06 */
[----:B------:R-:W-:Y:S01]  /*b510*/  ISETP.GT.U32.AND P3, PT, R9, R15, PT ;  /* 0x0000000f0900720c */ /* 0x000fe20003f64070 */
[----:B------:R-:W-:Y:S01]  /*b520*/  @!P0 IMAD.IADD R3, R3, 0x1, -R9 ;  /* 0x0000000103038824 */ /* 0x000fe200078e0a09 */
[----:B------:R-:W-:Y:S01]  /*b530*/  ISETP.GE.AND P0, PT, R11, RZ, PT ;  /* 0x000000ff0b00720c */ /* 0x000fe20003f06270 */
[----:B------:R-:W-:Y:S01]  /*b540*/  @!P5 IMAD.MOV R5, RZ, RZ, -R5 ;  /* 0x000000ffff05d224 */ /* 0x000fe200078e0a05 */
[----:B------:R-:W-:Y:S01]  /*b550*/  IABS R11, R2 ;  /* 0x00000002000b7213 */ /* 0x000fe20000000000 */
[----:B------:R-:W-:Y:S01]  /*b560*/  @!P2 IMAD.IADD R14, R14, 0x1, -R9 ;  /* 0x000000010e0ea824 */ /* 0x000fe200078e0a09 */
[----:B------:R-:W-:Y:S01]  /*b570*/  STL [R1+0x4dc], R6 ;  /* 0x0004dc0601007387 */ /* 0x000fe20000100800 */
[----:B------:R-:W-:Y:S01]  /*b580*/  ISETP.GE.AND P6, PT, R4, RZ, PT ;  /* 0x000000ff0400720c */ /* 0x000fe20003fc6270 */
[----:B------:R-:W-:Y:S01]  /*b590*/  IMAD.MOV.U32 R4, RZ, RZ, R16 ;  /* 0x000000ffff047224 */ /* 0x000fe200078e0010 */
[----:B------:R-:W-:Y:S01]  /*b5a0*/  ISETP.GE.AND P5, PT, R8, RZ, PT ;  /* 0x000000ff0800720c */ /* 0x000fe20003fa6270 */
[----:B------:R0:W-:Y:S01]  /*b5b0*/  STL [R1+0x4c8], R5 ;  /* 0x0004c80501007387 */ /* 0x0001e20000100800 */
[----:B------:R-:W-:Y:S01]  /*b5c0*/  ISETP.GT.U32.AND P2, PT, R9, R14, PT ;  /* 0x0000000e0900720c */ /* 0x000fe20003f44070 */
[----:B------:R-:W-:Y:S01]  /*b5d0*/  IMAD.HI.U32 R12, R29, R11, RZ ;  /* 0x0000000b1d0c7227 */ /* 0x000fe200078e00ff */
[----:B------:R-:W-:-:S03]  /*b5e0*/  IADD3 R8, R0, 0x12f, RZ ;  /* 0x0000012f00087810 */ /* 0x000fc60007ffe0ff */
[----:B------:R-:W-:Y:S01]  /*b5f0*/  IMAD.MOV R12, RZ, RZ, -R12 ;  /* 0x000000ffff0c7224 */ /* 0x000fe200078e0a0c */
[----:B------:R-:W-:Y:S01]  /*b600*/  IABS R19, R8 ;  /* 0x0000000800137213 */ /* 0x000fe20000000000 */
[----:B------:R-:W-:Y:S01]  /*b610*/  @!P3 IMAD.IADD R15, R15, 0x1, -R9 ;  /* 0x000000010f0fb824 */ /* 0x000fe200078e0a09 */
[C---:B------:R-:W-:Y:S01]  /*b620*/  ISETP.GT.U32.AND P3, PT, R9.reuse, R13, PT ;  /* 0x0000000d0900720c */ /* 0x040fe20003f64070 */
[----:B0-----:R-:W-:Y:S01]  /*b630*/  IMAD.MOV.U32 R5, RZ, RZ, R3 ;  /* 0x000000ffff057224 */ /* 0x001fe200078e0003 */
[----:B------:R-:W-:Y:S01]  /*b640*/  IADD3 R3, R0, 0x131, RZ ;  /* 0x0000013100037810 */ /* 0x000fe20007ffe0ff */
[----:B------:R-:W-:Y:S02]  /*b650*/  @!P1 IMAD.MOV R4, RZ, RZ, -R4 ;  /* 0x000000ffff049224 */ /* 0x000fe400078e0a04 */
[----:B------:R-:W-:Y:S01]  /*b660*/  IMAD R11, R9, R12, R11 ;  /* 0x0000000c090b7224 */ /* 0x000fe200078e020b */
[----:B------:R-:W-:Y:S01]  /*b670*/  IABS R17, R3 ;  /* 0x0000000300117213 */ /* 0x000fe20000000000 */
[----:B------:R-:W-:Y:S01]  /*b680*/  @!P2 IMAD.IADD R14, R14, 0x1, -R9 ;  /* 0x000000010e0ea824 */ /* 0x000fe200078e0a09 */
[----:B------:R-:W-:Y:S01]  /*b690*/  ISETP.GE.AND P1, PT, R3, RZ, PT ;  /* 0x000000ff0300720c */ /* 0x000fe20003f26270 */
[----:B------:R-:W-:Y:S01]  /*b6a0*/  IMAD.MOV.U32 R6, RZ, RZ, R15 ;  /* 0x000000ffff067224 */ /* 0x000fe200078e000f */
[----:B------:R-:W-:Y:S01]  /*b6b0*/  ISETP.GT.U32.AND P2, PT, R9, R11, PT ;  /* 0x0000000b0900720c */ /* 0x000fe20003f44070 */
[----:B------:R-:W-:-:S04]  /*b6c0*/  IMAD.HI.U32 R3, R29, R17, RZ ;  /* 0x000000111d037227 */ /* 0x000fc800078e00ff */
[----:B------:R-:W-:Y:S02]  /*b6d0*/  IMAD.MOV R3, RZ, RZ, -R3 ;  /* 0x000000ffff037224 */ /* 0x000fe400078e0a03 */
[----:B------:R-:W-:Y:S01]  /*b6e0*/  @!P4 IMAD.MOV R5, RZ, RZ, -R5 ;  /* 0x000000ffff05c224 */ /* 0x000fe200078e0a05 */
[----:B------:R-:W-:Y:S01]  /*b6f0*/  ISETP.GE.AND P4, PT, R2, RZ, PT ;  /* 0x000000ff0200720c */ /* 0x000fe20003f86270 */
[----:B------:R-:W-:Y:S01]  /*b700*/  IMAD R17, R9, R3, R17 ;  /* 0x0000000309117224 */ /* 0x000fe200078e0211 */
[----:B------:R-:W-:Y:S01]  /*b710*/  IADD3 R2, R0, 0x130, RZ ;  /* 0x0000013000027810 */ /* 0x000fe20007ffe0ff */
[--C-:B------:R-:W-:Y:S01]  /*b720*/  @!P3 IMAD.IADD R13, R13, 0x1, -R9.reuse ;  /* 0x000000010d0db824 */ /* 0x100fe200078e0a09 */
[----:B------:R0:W-:Y:S01]  /*b730*/  STL [R1+0x4d4], R5 ;  /* 0x0004d40501007387 */ /* 0x0001e20000100800 */
[----:B------:R-:W-:Y:S01]  /*b740*/  @!P6 IMAD.MOV R6, RZ, RZ, -R6 ;  /* 0x000000ffff06e224 */ /* 0x000fe200078e0a06 */
[----:B------:R-:W-:Y:S01]  /*b750*/  ISETP.GT.U32.AND P6, PT, R9, R17, PT ;  /* 0x000000110900720c */ /* 0x000fe20003fc4070 */
[----:B------:R-:W-:Y:S01]  /*b760*/  @!P2 IMAD.IADD R11, R11, 0x1, -R9 ;  /* 0x000000010b0ba824 */ /* 0x000fe200078e0a09 */
[----:B------:R1:W-:Y:S01]  /*b770*/  STL [R1+0x4d8], R4 ;  /* 0x0004d80401007387 */ /* 0x0003e20000100800 */
[----:B------:R-:W-:Y:S01]  /*b780*/  ISETP.GT.U32.AND P3, PT, R9, R13, PT ;  /* 0x0000000d0900720c */ /* 0x000fe20003f64070 */
[----:B------:R-:W-:-:S02]  /*b790*/  IMAD.HI.U32 R3, R29, R19, RZ ;  /* 0x000000131d037227 */ /* 0x000fc400078e00ff */
[C---:B------:R-:W-:Y:S01]  /*b7a0*/  ISETP.GT.U32.AND P2, PT, R9.reuse, R11, PT ;  /* 0x0000000b0900720c */ /* 0x040fe20003f44070 */
[----:B------:R-:W-:Y:S01]  /*b7b0*/  STL [R1+0x4cc], R6 ;  /* 0x0004cc0601007387 */ /* 0x000fe20000100800 */
[----:B------:R-:W-:Y:S02]  /*b7c0*/  IMAD.MOV R3, RZ, RZ, -R3 ;  /* 0x000000ffff037224 */ /* 0x000fe400078e0a03 */
[----:B0-----:R-:W-:Y:S01]  /*b7d0*/  IMAD.MOV.U32 R5, RZ, RZ, R14 ;  /* 0x000000ffff057224 */ /* 0x001fe200078e000e */
[C---:B------:R-:W-:Y:S01]  /*b7e0*/  IADD3 R14, R0.reuse, 0x12a, RZ ;  /* 0x0000012a000e7810 */ /* 0x040fe20007ffe0ff */
[----:B------:R-:W-:Y:S01]  /*b7f0*/  IMAD R19, R9, R3, R19 ;  /* 0x0000000309137224 */ /* 0x000fe200078e0213 */
[----:B-1----:R-:W-:Y:S01]  /*b800*/  IABS R4, R2 ;  /* 0x0000000200047213 */ /* 0x002fe20000000000 */
[----:B------:R-:W-:Y:S01]  /*b810*/  @!P6 IMAD.IADD R17, R17, 0x1, -R9 ;  /* 0x000000011111e824 */ /* 0x000fe200078e0a09 */
[----:B------:R-:W-:Y:S01]  /*b820*/  IADD3 R3, R0, 0x12e, RZ ;  /* 0x0000012e00037810 */ /* 0x000fe20007ffe0ff */
[----:B------:R-:W-:Y:S01]  /*b830*/  @!P5 IMAD.MOV R5, RZ, RZ, -R5 ;  /* 0x000000ffff05d224 */ /* 0x000fe200078e0a05 */
[----:B------:R-:W-:Y:S01]  /*b840*/  ISETP.GE.AND P5, PT, R2, RZ, PT ;  /* 0x000000ff0200720c */ /* 0x000fe20003fa6270 */
[----:B------:R-:W-:Y:S01]  /*b850*/  IMAD.HI.U32 R12, R29, R4, RZ ;  /* 0x000000041d0c7227 */ /* 0x000fe200078e00ff */
[----:B------:R-:W-:-:S02]  /*b860*/  ISETP.GT.U32.AND P6, PT, R9, R17, PT ;  /* 0x000000110900720c */ /* 0x000fc40003fc4070 */
[----:B------:R0:W-:Y:S01]  /*b870*/  STL [R1+0x4d0], R5 ;  /* 0x0004d00501007387 */ /* 0x0001e20000100800 */
[----:B------:R-:W-:Y:S01]  /*b880*/  IMAD.MOV R12, RZ, RZ, -R12 ;  /* 0x000000ffff0c7224 */ /* 0x000fe200078e0a0c */
[----:B------:R-:W-:Y:S01]  /*b890*/  IABS R15, R14 ;  /* 0x0000000e000f7213 */ /* 0x000fe20000000000 */
[--C-:B------:R-:W-:Y:S01]  /*b8a0*/  @!P3 IMAD.IADD R13, R13, 0x1, -R9.reuse ;  /* 0x000000010d0db824 */ /* 0x100fe200078e0a09 */
[----:B------:R-:W-:Y:S01]  /*b8b0*/  ISETP.GE.AND P3, PT, R8, RZ, PT ;  /* 0x000000ff0800720c */ /* 0x000fe20003f66270 */
[----:B------:R-:W-:Y:S01]  /*b8c0*/  IMAD R2, R9, R12, R4 ;  /* 0x0000000c09027224 */ /* 0x000fe200078e0204 */
[----:B------:R-:W-:Y:S01]  /*b8d0*/  IABS R8, R3 ;  /* 0x0000000300087213 */ /* 0x000fe20000000000 */
[----:B------:R-:W-:Y:S01]  /*b8e0*/  @!P2 IMAD.IADD R11, R11, 0x1, -R9 ;  /* 0x000000010b0ba824 */ /* 0x000fe200078e0a09 */
[----:B------:R-:W-:Y:S02]  /*b8f0*/  IADD3 R4, R0, 0x12d, RZ ;  /* 0x0000012d00047810 */ /* 0x000fe40007ffe0ff */
[----:B------:R-:W-:Y:S01]  /*b900*/  ISETP.GT.U32.AND P2, PT, R9, R2, PT ;  /* 0x000000020900720c */ /* 0x000fe20003f44070 */
[----:B------:R-:W-:Y:S01]  /*b910*/  IMAD.HI.U32 R16, R29, R8, RZ ;  /* 0x000000081d107227 */ /* 0x000fe200078e00ff */
[----:B------:R-:W-:-:S02]  /*b920*/  IABS R24, R4 ;  /* 0x0000000400187213 */ /* 0x000fc40000000000 */
        /* <DEDUP_REMOVED lines=10> */
[----:B------:R-:W-:Y:S02]  /*b9d0*/  IMAD R23, R9, R23, R24 ;  /* 0x0000001709177224 */ /* 0x000fe400078e0218 */
        /* <DEDUP_REMOVED lines=16> */
[--C-:B------:R-:W-:Y:S01]  /*bae0*/  @!P2 IMAD.IADD R2, R2, 0x1, -R9.reuse ;  /* 0x000000010202a824 */ /* 0x100fe200078e0a09 */
[----:B------:R0:W-:Y:S01]  /*baf0*/  STL [R1+0x4bc], R5 ;  /* 0x0004bc0501007387 */ /* 0x0001e20000100800 */
[C---:B------:R-:W-:Y:S01]  /*bb00*/  ISETP.GT.U32.AND P2, PT, R9.reuse, R12, PT ;  /* 0x0000000c0900720c */ /* 0x040fe20003f44070 */
[----:B------:R-:W-:Y:S01]  /*bb10*/  IMAD.MOV R16, RZ, RZ, -R16 ;  /* 0x000000ffff107224 */ /* 0x000fe200078e0a10 */
[----:B------:R-:W-:Y:S01]  /*bb20*/  ISETP.GT.U32.AND P4, PT, R9, R23, PT ;  /* 0x000000170900720c */ /* 0x000fe20003f84070 */
[----:B------:R-:W-:Y:S01]  /*bb30*/  @!P0 IMAD.IADD R19, R19, 0x1, -R9 ;  /* 0x0000000113138824 */ /* 0x000fe200078e0a09 */
        /* <DEDUP_REMOVED lines=21> */
[----:B------:R-:W-:-:S03]  /*bc90*/  IADD3 R4, R0, 0x126, RZ ;  /* 0x0000012600047810 */ /* 0x000fc60007ffe0ff */
[----:B------:R-:W-:Y:S01]  /*bca0*/  @!P1 IMAD.IADD R22, R22, 0x1, -R9 ;  /* 0x0000000116169824 */ /* 0x000fe200078e0a09 */
[----:B------:R-:W-:Y:S01]  /*bcb0*/  ISETP.GE.AND P1, PT, R21, RZ, PT ;  /* 0x000000ff1500720c */ /* 0x000fe20003f26270 */
[----:B0-----:R-:W-:Y:S01]  /*bcc0*/  IMAD.MOV.U32 R5, RZ, RZ, R19 ;  /* 0x000000ffff057224 */ /* 0x001fe200078e0013 */
[----:B------:R-:W-:Y:S01]  /*bcd0*/  IABS R19, R4 ;  /* 0x0000000400137213 */ /* 0x000fe20000000000 */
[----:B------:R-:W-:Y:S01]  /*bce0*/  IMAD.MOV R17, RZ, RZ, -R17 ;  /* 0x000000ffff117224 */ /* 0x000fe200078e0a11 */
[C---:B------:R-:W-:Y:S01]  /*bcf0*/  ISETP.GT.U32.AND P5, PT, R9.reuse, R22, PT ;  /* 0x000000160900720c */ /* 0x040fe20003fa4070 */
[----:B------:R-:W-:Y:S01]  /*bd00*/  @!P3 IMAD.MOV R5, RZ, RZ, -R5 ;  /* 0x000000ffff05b224 */ /* 0x000fe200078e0a05 */
[----:B------:R-:W-:Y:S01]  /*bd10*/  ISETP.GT.U32.AND P3, PT, R9, R12, PT ;  /* 0x0000000c0900720c */ /* 0x000fe20003f64070 */
[----:B------:R-:W-:Y:S02]  /*bd20*/  IMAD.MOV R3, RZ, RZ, -R3 ;  /* 0x000000ffff037224 */ /* 0x000fe400078e0a03 */
[----:B------:R-:W-:Y:S01]  /*bd30*/  @!P6 IMAD.IADD R15, R15, 0x1, -R9 ;  /* 0x000000010f0fe824 */ /* 0x000fe200078e0a09 */
[----:B------:R0:W-:Y:S01]  /*bd40*/  STL [R1+0x4a8], R5 ;  /* 0x0004a80501007387 */ /* 0x0001e20000100800 */
[----:B-1----:R-:W-:Y:S01]  /*bd50*/  IMAD.MOV.U32 R6, RZ, RZ, R8 ;  /* 0x000000ffff067224 */ /* 0x002fe200078e0008 */
[----:B------:R-:W-:Y:S01]  /*bd60*/  IABS R8, R2 ;  /* 0x0000000200087213 */ /* 0x000fe20000000000 */
[C---:B------:R-:W-:Y:S01]  /*bd70*/  IMAD R11, R9.reuse, R17, R11 ;  /* 0x00000011090b7224 */ /* 0x040fe200078e020b */
[C---:B------:R-:W-:Y:S01]  /*bd80*/  ISETP.GT.U32.AND P6, PT, R9.reuse, R15, PT ;  /* 0x0000000f0900720c */ /* 0x040fe20003fc4070 */
[----:B------:R-:W-:Y:S01]  /*bd90*/  IMAD R3, R9, R3, R13 ;  /* 0x0000000309037224 */ /* 0x000fe200078e020d */
[----:B------:R-:W-:Y:S01]  /*bda0*/  IADD3 R17, R0, 0x125, RZ ;  /* 0x0000012500117810 */ /* 0x000fe20007ffe0ff */
[----:B------:R-:W-:-:S02]  /*bdb0*/  @!P0 IMAD.MOV R6, RZ, RZ, -R6 ;  /* 0x000000ffff068224 */ /* 0x000fc400078e0a06 */
        /* <DEDUP_REMOVED lines=9> */
[----:B------:R-:W-:Y:S02]  /*be50*/  ISETP.GE.AND P3, PT, R20, RZ, PT ;  /* 0x000000ff1400720c */ /* 0x000fe40003f66270 */
[----:B------:R1:W-:Y:S01]  /*be60*/  STL [R1+0x4a0], R5 ;  /* 0x0004a00501007387 */ /* 0x0003e20000100800 */
[----:B------:R-:W-:Y:S01]  /*be70*/  @!P6 IMAD.IADD R15, R15, 0x1, -R9 ;  /* 0x000000010f0fe824 */ /* 0x000fe200078e0a09 */
[----:B------:R-:W-:Y:S01]  /*be80*/  ISETP.GE.AND P6, PT, R16, RZ, PT ;  /* 0x000000ff1000720c */ /* 0x000fe20003fc6270 */
[----:B------:R-:W-:-:S02]  /*be90*/  IMAD.MOV R13, RZ, RZ, -R13 ;  /* 0x000000ffff0d7224 */ /* 0x000fc400078e0a0d */
[----:B0-----:R-:W-:Y:S02]  /*bea0*/  IMAD.MOV.U32 R6, RZ, RZ, R22 ;  /* 0x000000ffff067224 */ /* 0x001fe400078e0016 */
[--C-:B------:R-:W-:Y:S02]  /*beb0*/  @!P5 IMAD.IADD R11, R11, 0x1, -R9.reuse ;  /* 0x000000010b0bd824 */ /* 0x100fe400078e0a09 */
[----:B------:R-:W-:Y:S02]  /*bec0*/  @!P1 IMAD.MOV R6, RZ, RZ, -R6 ;  /* 0x000000ffff069224 */ /* 0x000fe400078e0a06 */
[----:B-1----:R-:W-:Y:S01]  /*bed0*/  IMAD.MOV.U32 R5, RZ, RZ, R12 ;  /* 0x000000ffff057224 */ /* 0x002fe200078e000c */
[----:B------:R-:W-:Y:S01]  /*bee0*/  ISETP.GT.U32.AND P5, PT, R9, R11, PT ;  /* 0x0000000b0900720c */ /* 0x000fe20003fa4070 */
        /* <DEDUP_REMOVED lines=10> */
[C---:B------:R-:W-:Y:S01]  /*bf90*/  IADD3 R4, R0.reuse, 0x124, RZ ;  /* 0x0000012400047810 */ /* 0x040fe20007ffe0ff */
[----:B------:R-:W-:Y:S01]  /*bfa0*/  @!P5 IMAD.IADD R11, R11, 0x1, -R9 ;  /* 0x000000010b0bd824 */ /* 0x000fe200078e0a09 */
[C---:B------:R-:W-:Y:S01]  /*bfb0*/  IADD3 R12, R0.reuse, 0x121, RZ ;  /* 0x00000121000c7810 */ /* 0x040fe20007ffe0ff */
        /* <DEDUP_REMOVED lines=8> */
[----:B------:R-:W-:Y:S02]  /*c040*/  ISETP.GE.AND P1, PT, R17, RZ, PT ;  /* 0x000000ff1100720c */ /* 0x000fe40003f26270 */
[----:B------:R-:W-:Y:S01]  /*c050*/  IABS R17, R17 ;  /* 0x0000001100117213 */ /* 0x000fe20000000000 */
[----:B------:R0:W-:Y:S01]  /*c060*/  STL [R1+0x494], R5 ;  /* 0x0004940501007387 */ /* 0x0001e20000100800 */
[----:B------:R-:W-:Y:S02]  /*c070*/  IABS R14, R2 ;  /* 0x00000002000e7213 */ /* 0x000fe40000000000 */
[----:B------:R-:W-:Y:S01]  /*c080*/  IABS R18, R12 ;  /* 0x0000000c00127213 */ /* 0x000fe20000000000 */
[----:B------:R-:W-:-:S04]  /*c090*/  IMAD.HI.U32 R8, R29, R17, RZ ;  /* 0x000000111d087227 */ /* 0x000fc800078e00ff */
[----:B------:R-:W-:Y:S02]  /*c0a0*/  @!P4 IMAD.IADD R16, R16, 0x1, -R9 ;  /* 0x000000011010c824 */ /* 0x000fe400078e0a09 */
[----:B0-----:R-:W-:Y:S02]  /*c0b0*/  IMAD.MOV.U32 R5, RZ, RZ, R3 ;  /* 0x000000ffff057224 */ /* 0x001fe400078e0003 */
[----:B------:R-:W-:Y:S01]  /*c0c0*/  IMAD.MOV R8, RZ, RZ, -R8 ;  /* 0x000000ffff087224 */ /* 0x000fe200078e0a08 */
[----:B------:R-:W-:Y:S01]  /*c0d0*/  ISETP.GT.U32.AND P4, PT, R9, R16, PT ;  /* 0x000000100900720c */ /* 0x000fe20003f84070 */
[----:B------:R-:W-:Y:S01]  /*c0e0*/  @!P3 IMAD.MOV R5, RZ, RZ, -R5 ;  /* 0x000000ffff05b224 */ /* 0x000fe200078e0a05 */
[----:B------:R-:W-:Y:S01]  /*c0f0*/  ISETP.GE.AND P3, PT, R4, RZ, PT ;  /* 0x000000ff0400720c */ /* 0x000fe20003f66270 */
[----:B------:R-:W-:Y:S02]  /*c100*/  @!P5 IMAD.IADD R19, R19, 0x1, -R9 ;  /* 0x000000011313d824 */ /* 0x000fe400078e0a09 */
[----:B------:R-:W-:Y:S01]  /*c110*/  IMAD R17, R9, R8, R17 ;  /* 0x0000000809117224 */ /* 0x000fe200078e0211 */
[----:B------:R0:W-:Y:S01]  /*c120*/  STL [R1+0x444], R5 ;  /* 0x0004440501007387 */ /* 0x0001e20000100800 */
[----:B------:R-:W-:Y:S01]  /*c130*/  IMAD.HI.U32 R3, R29, R14, RZ ;  /* 0x0000000e1d037227 */ /* 0x000fe200078e00ff */
[----:B------:R-:W-:-:S03]  /*c140*/  ISETP.GT.U32.AND P5, PT, R9, R19, PT ;  /* 0x000000130900720c */ /* 0x000fc60003fa4070 */
[----:B------:R-:W-:-:S04]  /*c150*/  IMAD.HI.U32 R4, R29, R13, RZ ;  /* 0x0000000d1d047227 */ /* 0x000fc800078e00ff */
[----:B------:R-:W-:Y:S01]  /*c160*/  @!P4 IMAD.IADD R16, R16, 0x1, -R9 ;  /* 0x000000011010c824 */ /* 0x000fe200078e0a09 */
[C---:B------:R-:W-:Y:S01]  /*c170*/  ISETP.GT.U32.AND P4, PT, R9.reuse, R17, PT ;  /* 0x000000110900720c */ /* 0x040fe20003f84070 */
[----:B0-----:R-:W-:Y:S02]  /*c180*/  IMAD.MOV.U32 R5, RZ, RZ, R11 ;  /* 0x000000ffff057224 */ /* 0x001fe400078e000b */
[----:B------:R-:W-:Y:S02]  /*c190*/  IMAD.MOV R3, RZ, RZ, -R3 ;  /* 0x000000ffff037224 */ /* 0x000fe400078e0a03 */
[----:B------:R-:W-:Y:S01]  /*c1a0*/  @!P6 IMAD.MOV R5, RZ, RZ, -R5 ;  /* 0x000000ffff05e224 */ /* 0x000fe200078e0a05 */
[----:B------:R-:W-:Y:S01]  /*c1b0*/  ISETP.GE.AND P6, PT, R2, RZ, PT ;  /* 0x000000ff0200720c */ /* 0x000fe20003fc6270 */
[----:B------:R-:W-:Y:S01]  /*c1c0*/  IMAD.MOV R4, RZ, RZ, -R4 ;  /* 0x000000ffff047224 */ /* 0x000fe200078e0a04 */
[C---:B------:R-:W-:Y:S01]  /*c1d0*/  IADD3 R2, R0.reuse, 0x122, RZ ;  /* 0x0000012200027810 */ /* 0x040fe20007ffe0ff */
[C---:B------:R-:W-:Y:S01]  /*c1e0*/  IMAD R14, R9.reuse, R3, R14 ;  /* 0x00000003090e7224 */ /* 0x040fe200078e020e */
[----:B------:R0:W-:Y:S01]  /*c1f0*/  STL [R1+0x490], R5 ;  /* 0x0004900501007387 */ /* 0x0001e20000100800 */
[----:B------:R-:W-:Y:S01]  /*c200*/  IMAD R13, R9, R4, R13 ;  /* 0x00000004090d7224 */ /* 0x000fe200078e020d */
[----:B------:R-:W-:Y:S01]  /*c210*/  IABS R11, R2 ;  /* 0x00000002000b7213 */ /* 0x000fe20000000000 */
[--C-:B------:R-:W-:Y:S01]  /*c220*/  @!P5 IMAD.IADD R19, R19, 0x1, -R9.reuse ;  /* 0x000000011313d824 */ /* 0x100fe200078e0a09 */
[----:B------:R-:W-:Y:S01]  /*c230*/  IADD3 R3, R0, 0x120, RZ ;  /* 0x0000012000037810 */ /* 0x000fe20007ffe0ff */
[----:B------:R-:W-:Y:S01]  /*c240*/  @!P4 IMAD.IADD R17, R17, 0x1, -R9 ;  /* 0x000000011111c824 */ /* 0x000fe200078e0a09 */
[----:B------:R-:W-:-:S02]  /*c250*/  ISETP.GT.U32.AND P5, PT, R9, R13, PT ;  /* 0x0000000d0900720c */ /* 0x000fc40003fa4070 */
[----:B------:R-:W-:Y:S01]  /*c260*/  IADD3 R4, R0, 0x11f, RZ ;  /* 0x0000011f00047810 */ /* 0x000fe20007ffe0ff */
[----:B0-----:R-:W-:Y:S01]  /*c270*/  IMAD.MOV.U32 R5, RZ, RZ, R16 ;  /* 0x000000ffff057224 */ /* 0x001fe200078e0010 */
[----:B------:R-:W-:Y:S01]  /*c280*/  ISETP.GT.U32.AND P4, PT, R9, R17, PT ;  /* 0x000000110900720c */ /* 0x000fe20003f84070 */
[----:B------:R-:W-:Y:S01]  /*c290*/  IMAD.HI.U32 R16, R29, R11, RZ ;  /* 0x0000000b1d107227 */ /* 0x000fe200078e00ff */
[----:B------:R-:W-:Y:S02]  /*c2a0*/  IABS R15, R3 ;  /* 0x00000003000f7213 */ /* 0x000fe40000000000 */
[----:B------:R-:W-:Y:S01]  /*c2b0*/  IABS R8, R4 ;  /* 0x0000000400087213 */ /* 0x000fe20000000000 */
[----:B------:R-:W-:Y:S01]  /*c2c0*/  @!P0 IMAD.MOV R5, RZ, RZ, -R5 ;  /* 0x000000ffff058224 */ /* 0x000fe200078e0a05 */
[----:B------:R-:W-:Y:S01]  /*c2d0*/  ISETP.GT.U32.AND P0, PT, R9, R14, PT ;  /* 0x0000000e0900720c */ /* 0x000fe20003f04070 */
[----:B------:R-:W-:Y:S02]  /*c2e0*/  IMAD.MOV R16, RZ, RZ, -R16 ;  /* 0x000000ffff107224 */ /* 0x000fe400078e0a10 */
[--C-:B------:R-:W-:Y:S01]  /*c2f0*/  @!P5 IMAD.IADD R13, R13, 0x1, -R9.reuse ;  /* 0x000000010d0dd824 */ /* 0x100fe200078e0a09 */
[----:B------:R0:W-:Y:S03]  /*c300*/  STL [R1+0x458], R5 ;  /* 0x0004580501007387 */ /* 0x0001e60000100800 */
[----:B------:R-:W-:Y:S01]  /*c310*/  @!P4 IMAD.IADD R17, R17, 0x1, -R9 ;  /* 0x000000011111c824 */ /* 0x000fe200078e0a09 */
[----:B------:R-:W-:-:S05]  /*c320*/  ISETP.GT.U32.AND P5, PT, R9, R13, PT ;  /* 0x0000000d0900720c */ /* 0x000fca0003fa4070 */
[----:B------:R-:W-:Y:S02]  /*c330*/  @!P0 IMAD.IADD R14, R14, 0x1, -R9 ;  /* 0x000000010e0e8824 */ /* 0x000fe400078e0a09 */
[----:B0-----:R-:W-:Y:S02]  /*c340*/  IMAD.MOV.U32 R5, RZ, RZ, R19 ;  /* 0x000000ffff057224 */ /* 0x001fe400078e0013 */
[----:B------:R-:W-:Y:S01]  /*c350*/  IMAD.HI.U32 R19, R29, R18, RZ ;  /* 0x000000121d137227 */ /* 0x000fe200078e00ff */
[----:B------:R-:W-:-:S03]  /*c360*/  ISETP.GT.U32.AND P0, PT, R9, R14, PT ;  /* 0x0000000e0900720c */ /* 0x000fc60003f04070 */
[----:B------:R-:W-:Y:S01]  /*c370*/  @!P2 IMAD.MOV R5, RZ, RZ, -R5 ;  /* 0x000000ffff05a224 */ /* 0x000fe200078e0a05 */
[----:B------:R-:W-:Y:S01]  /*c380*/  ISETP.GE.AND P2, PT, R2, RZ, PT ;  /* 0x000000ff0200720c */ /* 0x000fe20003f46270 */
[----:B------:R-:W-:Y:S02]  /*c390*/  IMAD R2, R9, R16, R11 ;  /* 0x0000001009027224 */ /* 0x000fe400078e020b */
[----:B------:R-:W-:Y:S01]  /*c3a0*/  IMAD.HI.U32 R11, R29, R15, RZ ;  /* 0x0000000f1d0b7227 */ /* 0x000fe200078e00ff */
[----:B------:R0:W-:Y:S02]  /*c3b0*/  STL [R1+0x48c], R5 ;  /* 0x00048c0501007387 */ /* 0x0001e40000100800 */
[----:B------:R-:W-:Y:S01]  /*c3c0*/  ISETP.GT.U32.AND P4, PT, R9, R2, PT ;  /* 0x000000020900720c */ /* 0x000fe20003f84070 */
[----:B------:R-:W-:-:S04]  /*c3d0*/  IMAD.HI.U32 R16, R29, R8, RZ ;  /* 0x000000081d107227 */ /* 0x000fc800078e00ff */
[----:B------:R-:W-:Y:S02]  /*c3e0*/  IMAD.MOV R11, RZ, RZ, -R11 ;  /* 0x000000ffff0b7224 */ /* 0x000fe400078e0a0b */
[----:B------:R-:W-:Y:S02]  /*c3f0*/  IMAD.MOV R19, RZ, RZ, -R19 ;  /* 0x000000ffff137224 */ /* 0x000fe400078e0a13 */
[----:B0-----:R-:W-:Y:S02]  /*c400*/  IMAD.MOV.U32 R5, RZ, RZ, R17 ;  /* 0x000000ffff057224 */ /* 0x001fe400078e0011 */
[----:B------:R-:W-:Y:S02]  /*c410*/  IMAD.MOV R16, RZ, RZ, -R16 ;  /* 0x000000ffff107224 */ /* 0x000fe400078e0a10 */
[----:B------:R-:W-:Y:S02]  /*c420*/  @!P1 IMAD.MOV R5, RZ, RZ, -R5 ;  /* 0x000000ffff059224 */ /* 0x000fe400078e0a05 */
[----:B------:R-:W-:Y:S01]  /*c430*/  IMAD R15, R9, R11, R15 ;  /* 0x0000000b090f7224 */ /* 0x000fe200078e020f */
[----:B------:R-:W-:Y:S01]  /*c440*/  IADD3 R11, R0, 0x11e, RZ ;  /* 0x0000011e000b7810 */ /* 0x000fe20007ffe0ff */
[--C-:B------:R-:W-:Y:S01]  /*c450*/  @!P0 IMAD.IADD R14, R14, 0x1, -R9.reuse ;  /* 0x000000010e0e8824 */ /* 0x100fe200078e0a09 */
[----:B------:R0:W-:Y:S01]  /*c460*/  STL [R1+0x478], R5 ;  /* 0x0004780501007387 */ /* 0x0001e20000100800 */
[--C-:B------:R-:W-:Y:S01]  /*c470*/  @!P5 IMAD.IADD R13, R13, 0x1, -R9.reuse ;  /* 0x000000010d0dd824 */ /* 0x100fe200078e0a09 */
[----:B------:R-:W-:Y:S01]  /*c480*/  ISETP.GE.AND P5, PT, R12, RZ, PT ;  /* 0x000000ff0c00720c */ /* 0x000fe20003fa6270 */
[C---:B------:R-:W-:Y:S01]  /*c490*/  IMAD R12, R9.reuse, R19, R18 ;  /* 0x00000013090c7224 */ /* 0x040fe200078e0212 */
[C---:B------:R-:W-:Y:S01]  /*c4a0*/  ISETP.GT.U32.AND P0, PT, R9.reuse, R15, PT ;  /* 0x0000000f0900720c */ /* 0x040fe20003f04070 */
[C---:B------:R-:W-:Y:S01]  /*c4b0*/  IMAD R8, R9.reuse, R16, R8 ;  /* 0x0000001009087224 */ /* 0x040fe200078e0208 */
[----:B------:R-:W-:Y:S01]  /*c4c0*/  IABS R16, R11 ;  /* 0x0000000b00107213 */ /* 0x000fe20000000000 */
[----:B------:R-:W-:Y:S01]  /*c4d0*/  @!P4 IMAD.IADD R2, R2, 0x1, -R9 ;  /* 0x000000010202c824 */ /* 0x000fe200078e0a09 */
[----:B------:R-:W-:Y:S01]  /*c4e0*/  ISETP.GT.U32.AND P1, PT, R9, R12, PT ;  /* 0x0000000c0900720c */ /* 0x000fe20003f24070 */
[----:B------:R-:W-:-:S02]  /*c4f0*/  IMAD.MOV.U32 R6, RZ, RZ, R13 ;  /* 0x000000ffff067224 */ /* 0x000fc400078e000d */
[----:B0-----:R-:W-:Y:S01]  /*c500*/  IMAD.MOV.U32 R5, RZ, RZ, R14 ;  /* 0x000000ffff057224 */ /* 0x001fe200078e000e */
[C---:B------:R-:W-:Y:S01]  /*c510*/  ISETP.GT.U32.AND P4, PT, R9.reuse, R2, PT ;  /* 0x000000020900720c */ /* 0x040fe20003f84070 */
[----:B------:R-:W-:Y:S02]  /*c520*/  IMAD.MOV.U32 R13, RZ, RZ, R16 ;  /* 0x000000ffff0d7224 */ /* 0x000fe400078e0010 */
[----:B------:R-:W-:Y:S01]  /*c530*/  @!P6 IMAD.MOV R5, RZ, RZ, -R5 ;  /* 0x000000ffff05e224 */ /* 0x000fe200078e0a05 */
[----:B------:R-:W-:Y:S01]  /*c540*/  ISETP.GT.U32.AND P6, PT, R9, R8, PT ;  /* 0x000000080900720c */ /* 0x000fe20003fc4070 */
[----:B------:R-:W-:Y:S01]  /*c550*/  @!P3 IMAD.MOV R6, RZ, RZ, -R6 ;  /* 0x000000ffff06b224 */ /* 0x000fe200078e0a06 */
[----:B------:R-:W-:Y:S01]  /*c560*/  ISETP.GE.AND P3, PT, R3, RZ, PT ;  /* 0x000000ff0300720c */ /* 0x000fe20003f66270 */
[----:B------:R-:W-:Y:S01]  /*c570*/  IMAD.HI.U32 R14, R29, R13, RZ ;  /* 0x0000000d1d0e7227 */ /* 0x000fe200078e00ff */
[----:B------:R-:W-:Y:S02]  /*c580*/  IADD3 R3, R0, 0x11d, RZ ;  /* 0x0000011d00037810 */ /* 0x000fe40007ffe0ff */
[----:B------:R-:W-:Y:S01]  /*c590*/  STL [R1+0x480], R6 ;  /* 0x0004800601007387 */ /* 0x000fe20000100800 */
[--C-:B------:R-:W-:Y:S01]  /*c5a0*/  @!P0 IMAD.IADD R15, R15, 0x1, -R9.reuse ;  /* 0x000000010f0f8824 */ /* 0x100fe200078e0a09 */
[----:B------:R-:W-:Y:S01]  /*c5b0*/  IABS R16, R3 ;  /* 0x0000000300107213 */ /* 0x000fe20000000000 */
        /* <DEDUP_REMOVED lines=85> */
[----:B------:R-:W-:Y:S01]  /*cb10*/  ISETP.GT.U32.AND P6, PT, R9, R8, PT ;  /* 0x000000080900720c */ /* 0x000fe20003fc4070 */
[----:B------:R-:W-:Y:S01]  /*cb20*/  IMAD.HI.U32 R21, R29, R20, RZ ;  /* 0x000000141d157227 */ /* 0x000fe200078e00ff */
[----:B------:R-:W-:-:S02]  /*cb30*/  ISETP.GT.U32.AND P1, PT, R9, R3, PT ;  /* 0x000000030900720c */ /* 0x000fc40003f24070 */
[----:B------:R0:W-:Y:S01]  /*cb40*/  STL [R1+0x474], R5 ;  /* 0x0004740501007387 */ /* 0x0001e20000100800 */
[----:B------:R-:W-:Y:S02]  /*cb50*/  IMAD.MOV R21, RZ, RZ, -R21 ;  /* 0x000000ffff157224 */ /* 0x000fe400078e0a15 */
[----:B------:R-:W-:Y:S01]  /*cb60*/  @!P4 IMAD.IADD R4, R4, 0x1, -R9 ;  /* 0x000000010404c824 */ /* 0x000fe200078e0a09 */
[----:B------:R-:W-:Y:S01]  /*cb70*/  ISETP.GE.AND P4, PT, R2, RZ, PT ;  /* 0x000000ff0200720c */ /* 0x000fe20003f86270 */
[----:B------:R-:W-:-:S04]  /*cb80*/  IMAD.HI.U32 R19, R29, R13, RZ ;  /* 0x0000000d1d137227 */ /* 0x000fc800078e00ff */
[----:B------:R-:W-:Y:S01]  /*cb90*/  @!P6 IMAD.IADD R8, R8, 0x1, -R9 ;  /* 0x000000010808e824 */ /* 0x000fe200078e0a09 */
[C---:B------:R-:W-:Y:S01]  /*cba0*/  ISETP.GT.U32.AND P6, PT, R9.reuse, R4, PT ;  /* 0x000000040900720c */ /* 0x040fe20003fc4070 */
[----:B------:R-:W-:Y:S02]  /*cbb0*/  IMAD.MOV.U32 R6, RZ, RZ, R16 ;  /* 0x000000ffff067224 */ /* 0x000fe400078e0010 */
[----:B0-----:R-:W-:Y:S02]  /*cbc0*/  IMAD.MOV.U32 R5, RZ, RZ, R17 ;  /* 0x000000ffff057224 */ /* 0x001fe400078e0011 */
[C---:B------:R-:W-:Y:S02]  /*cbd0*/  IMAD R2, R9.reuse, R21, R20 ;  /* 0x0000001509027224 */ /* 0x040fe400078e0214 */
[----:B------:R-:W-:Y:S02]  /*cbe0*/  IMAD.MOV R19, RZ, RZ, -R19 ;  /* 0x000000ffff137224 */ /* 0x000fe400078e0a13 */
[----:B------:R-:W-:Y:S01]  /*cbf0*/  @!P2 IMAD.MOV R6, RZ, RZ, -R6 ;  /* 0x000000ffff06a224 */ /* 0x000fe200078e0a06 */
[C---:B------:R-:W-:Y:S01]  /*cc00*/  ISETP.GT.U32.AND P2, PT, R9.reuse, R8, PT ;  /* 0x000000080900720c */ /* 0x040fe20003f44070 */
[----:B------:R-:W-:Y:S01]  /*cc10*/  @!P0 IMAD.MOV R5, RZ, RZ, -R5 ;  /* 0x000000ffff058224 */ /* 0x000fe200078e0a05 */
[----:B------:R-:W-:Y:S01]  /*cc20*/  ISETP.GT.U32.AND P0, PT, R9, R2, PT ;  /* 0x000000020900720c */ /* 0x000fe20003f04070 */
[----:B------:R-:W-:Y:S01]  /*cc30*/  @!P1 IMAD.IADD R3, R3, 0x1, -R9 ;  /* 0x0000000103039824 */ /* 0x000fe200078e0a09 */
[----:B------:R0:W-:Y:S01]  /*cc40*/  STL [R1+0x468], R6 ;  /* 0x0004680601007387 */ /* 0x0001e20000100800 */
[----:B------:R-:W-:Y:S01]  /*cc50*/  IMAD R13, R9, R19, R13 ;  /* 0x00000013090d7224 */ /* 0x000fe200078e020d */
[----:B------:R-:W-:Y:S01]  /*cc60*/  ISETP.GE.AND P1, PT, R18, RZ, PT ;  /* 0x000000ff1200720c */ /* 0x000fe20003f26270 */
[----:B------:R-:W-:Y:S01]  /*cc70*/  @!P6 IMAD.IADD R4, R4, 0x1, -R9 ;  /* 0x000000010404e824 */ /* 0x000fe200078e0a09 */
[----:B------:R1:W-:Y:S01]  /*cc80*/  STL [R1+0x464], R5 ;  /* 0x0004640501007387 */ /* 0x0003e20000100800 */
[----:B------:R-:W-:-:S02]  /*cc90*/  IABS R18, R15 ;  /* 0x0000000f00127213 */ /* 0x000fc40000000000 */
[----:B------:R-:W-:Y:S02]  /*cca0*/  ISETP.GT.U32.AND P6, PT, R9, R13, PT ;  /* 0x0000000d0900720c */ /* 0x000fe40003fc4070 */
[--C-:B------:R-:W-:Y:S01]  /*ccb0*/  @!P2 IMAD.IADD R8, R8, 0x1, -R9.reuse ;  /* 0x000000010808a824 */ /* 0x100fe200078e0a09 */
[----:B------:R-:W-:Y:S01]  /*ccc0*/  ISETP.GE.AND P2, PT, R15, RZ, PT ;  /* 0x000000ff0f00720c */ /* 0x000fe20003f46270 */
[----:B0-----:R-:W-:Y:S01]  /*ccd0*/  IMAD.MOV.U32 R6, RZ, RZ, R14 ;  /* 0x000000ffff067224 */ /* 0x001fe200078e000e */
[----:B------:R-:W-:Y:S01]  /*cce0*/  IADD3 R15, R0, 0x10d, RZ ;  /* 0x0000010d000f7810 */ /* 0x000fe20007ffe0ff */
[----:B------:R-:W-:Y:S02]  /*ccf0*/  @!P0 IMAD.IADD R2, R2, 0x1, -R9 ;  /* 0x0000000102028824 */ /* 0x000fe400078e0a09 */
[----:B-1----:R-:W-:Y:S02]  /*cd00*/  IMAD.MOV.U32 R5, RZ, RZ, R3 ;  /* 0x000000ffff057224 */ /* 0x002fe400078e0003 */
[----:B------:R-:W-:Y:S01]  /*cd10*/  @!P5 IMAD.MOV R6, RZ, RZ, -R6 ;  /* 0x000000ffff06d224 */ /* 0x000fe200078e0a06 */
[----:B------:R-:W-:Y:S01]  /*cd20*/  ISETP.GE.AND P5, PT, R12, RZ, PT ;  /* 0x000000ff0c00720c */ /* 0x000fe20003fa6270 */
[----:B------:R-:W-:Y:S01]  /*cd30*/  @!P3 IMAD.MOV R5, RZ, RZ, -R5 ;  /* 0x000000ffff05b224 */ /* 0x000fe200078e0a05 */
[----:B------:R-:W-:Y:S01]  /*cd40*/  ISETP.GE.AND P3, PT, R11, RZ, PT ;  /* 0x000000ff0b00720c */ /* 0x000fe20003f66270 */
[----:B------:R-:W-:Y:S01]  /*cd50*/  IMAD.HI.U32 R3, R29, R18, RZ ;  /* 0x000000121d037227 */ /* 0x000fe200078e00ff */
[C---:B------:R-:W-:Y:S01]  /*cd60*/  IADD3 R11, R0.reuse, 0x114, RZ ;  /* 0x00000114000b7810 */ /* 0x040fe20007ffe0ff */
[----:B------:R-:W-:Y:S01]  /*cd70*/  STL [R1+0x460], R6 ;  /* 0x0004600601007387 */ /* 0x000fe20000100800 */
[----:B------:R-:W-:Y:S01]  /*cd80*/  IADD3 R12, R0, 0x113, RZ ;  /* 0x00000113000c7810 */ /* 0x000fe20007ffe0ff */
[----:B------:R-:W-:Y:S01]  /*cd90*/  @!P6 IMAD.IADD R13, R13, 0x1, -R9 ;  /* 0x000000010d0de824 */ /* 0x000fe200078e0a09 */
[----:B------:R-:W-:Y:S01]  /*cda0*/  IABS R20, R11 ;  /* 0x0000000b00147213 */ /* 0x000fe20000000000 */
[----:B------:R0:W-:Y:S01]  /*cdb0*/  STL [R1+0x45c], R5 ;  /* 0x00045c0501007387 */ /* 0x0001e20000100800 */
[----:B------:R-:W-:Y:S01]  /*cdc0*/  ISETP.GT.U32.AND P6, PT, R9, R2, PT ;  /* 0x000000020900720c */ /* 0x000fe20003fc4070 */
[----:B------:R-:W-:Y:S01]  /*cdd0*/  IMAD.MOV R3, RZ, RZ, -R3 ;  /* 0x000000ffff037224 */ /* 0x000fe200078e0a03 */
[----:B------:R-:W-:-:S02]  /*cde0*/  ISETP.GE.AND P0, PT, R11, RZ, PT ;  /* 0x000000ff0b00720c */ /* 0x000fc40003f06270 */
[C---:B------:R-:W-:Y:S01]  /*cdf0*/  IADD3 R11, R0.reuse, 0x112, RZ ;  /* 0x00000112000b7810 */ /* 0x040fe20007ffe0ff */
[----:B------:R-:W-:Y:S01]  /*ce00*/  IMAD R21, R9, R3, R18 ;  /* 0x0000000309157224 */ /* 0x000fe200078e0212 */
[----:B------:R-:W-:Y:S02]  /*ce10*/  IABS R16, R12 ;  /* 0x0000000c00107213 */ /* 0x000fe40000000000 */
[----:B------:R-:W-:Y:S01]  /*ce20*/  IABS R19, R11 ;  /* 0x0000000b00137213 */ /* 0x000fe20000000000 */
[----:B0-----:R-:W-:Y:S01]  /*ce30*/  IMAD.MOV.U32 R5, RZ, RZ, R4 ;  /* 0x000000ffff057224 */ /* 0x001fe200078e0004 */
[----:B------:R-:W-:Y:S01]  /*ce40*/  IADD3 R3, R0, 0x111, RZ ;  /* 0x0000011100037810 */ /* 0x000fe20007ffe0ff */
[----:B------:R-:W-:-:S03]  /*ce50*/  IMAD.HI.U32 R4, R29, R20, RZ ;  /* 0x000000141d047227 */ /* 0x000fc600078e00ff */
[----:B------:R-:W-:Y:S01]  /*ce60*/  IABS R18, R3 ;  /* 0x0000000300127213 */ /* 0x000fe20000000000 */
[----:B------:R-:W-:Y:S01]  /*ce70*/  @!P1 IMAD.MOV R5, RZ, RZ, -R5 ;  /* 0x000000ffff059224 */ /* 0x000fe200078e0a05 */
[C---:B------:R-:W-:Y:S01]  /*ce80*/  ISETP.GT.U32.AND P1, PT, R9.reuse, R13, PT ;  /* 0x0000000d0900720c */ /* 0x040fe20003f24070 */
[----:B------:R-:W-:Y:S02]  /*ce90*/  IMAD.MOV R4, RZ, RZ, -R4 ;  /* 0x000000ffff047224 */ /* 0x000fe400078e0a04 */
[----:B------:R-:W-:Y:S01]  /*cea0*/  @!P6 IMAD.IADD R2, R2, 0x1, -R9 ;  /* 0x000000010202e824 */ /* 0x000fe200078e0a09 */
[----:B------:R0:W-:Y:S01]  /*ceb0*/  STL [R1+0x454], R5 ;  /* 0x0004540501007387 */ /* 0x0001e20000100800 */
[----:B------:R-:W-:Y:S02]  /*cec0*/  IMAD R20, R9, R4, R20 ;  /* 0x0000000409147224 */ /* 0x000fe400078e0214 */
        /* <DEDUP_REMOVED lines=8> */
[----:B------:R-:W-:Y:S02]  /*cf50*/  @!P6 IMAD.IADD R20, R20, 0x1, -R9 ;  /* 0x000000011414e824 */ /* 0x000fe400078e0a09 */
[----:B------:R-:W-:Y:S01]  /*cf60*/  IMAD.MOV R12, RZ, RZ, -R4 ;  /* 0x000000ffff0c7224 */ /* 0x000fe200078e0a04 */
[----:B------:R0:W-:Y:S01]  /*cf70*/  STL [R1+0x450], R5 ;  /* 0x0004500501007387 */ /* 0x0001e20000100800 */
[----:B------:R-:W-:Y:S02]  /*cf80*/  IMAD.MOV R8, RZ, RZ, -R8 ;  /* 0x000000ffff087224 */ /* 0x000fe400078e0a08 */
[C---:B------:R-:W-:Y:S01]  /*cf90*/  IMAD R16, R9.reuse, R12, R16 ;  /* 0x0000000c09107224 */ /* 0x040fe200078e0210 */
[----:B------:R-:W-:Y:S01]  /*cfa0*/  IADD3 R12, R0, 0x110, RZ ;  /* 0x00000110000c7810 */ /* 0x000fe20007ffe0ff */
[----:B------:R-:W-:-:S02]  /*cfb0*/  IMAD R19, R9, R8, R19 ;  /* 0x0000000809137224 */ /* 0x000fc400078e0213 */
[----:B------:R-:W-:Y:S01]  /*cfc0*/  IMAD.HI.U32 R4, R29, R18, RZ ;  /* 0x000000121d047227 */ /* 0x000fe200078e00ff */
[----:B------:R-:W-:-:S03]  /*cfd0*/  IABS R14, R12 ;  /* 0x0000000c000e7213 */ /* 0x000fc60000000000 */
[----:B------:R-:W-:Y:S01]  /*cfe0*/  @!P4 IMAD.IADD R21, R21, 0x1, -R9 ;  /* 0x000000011515c824 */ /* 0x000fe200078e0a09 */
[----:B------:R-:W-:Y:S01]  /*cff0*/  ISETP.GE.AND P4, PT, R11, RZ, PT ;  /* 0x000000ff0b00720c */ /* 0x000fe20003f86270 */
[----:B0-----:R-:W-:Y:S01]  /*d000*/  IMAD.MOV.U32 R5, RZ, RZ, R2 ;  /* 0x000000ffff057224 */ /* 0x001fe200078e0002 */
[----:B------:R-:W-:Y:S01]  /*d010*/  IADD3 R2, R0, 0x10f, RZ ;  /* 0x0000010f00027810 */ /* 0x000fe20007ffe0ff */
[----:B------:R-:W-:Y:S01]  /*d020*/  IMAD.MOV R4, RZ, RZ, -R4 ;  /* 0x000000ffff047224 */ /* 0x000fe200078e0a04 */
[C---:B------:R-:W-:Y:S01]  /*d030*/  ISETP.GT.U32.AND P6, PT, R9.reuse, R21, PT ;  /* 0x000000150900720c */ /* 0x040fe20003fc4070 */
[----:B------:R-:W-:Y:S01]  /*d040*/  @!P5 IMAD.MOV R5, RZ, RZ, -R5 ;  /* 0x000000ffff05d224 */ /* 0x000fe200078e0a05 */
[C---:B------:R-:W-:Y:S01]  /*d050*/  ISETP.GT.U32.AND P5, PT, R9.reuse, R20, PT ;  /* 0x000000140900720c */ /* 0x040fe20003fa4070 */
[----:B------:R-:W-:Y:S01]  /*d060*/  IMAD R18, R9, R4, R18 ;  /* 0x0000000409127224 */ /* 0x000fe200078e0212 */
[----:B------:R-:W-:Y:S01]  /*d070*/  IABS R11, R2 ;  /* 0x00000002000b7213 */ /* 0x000fe20000000000 */
[----:B------:R-:W-:Y:S01]  /*d080*/  IMAD.HI.U32 R17, R29, R14, RZ ;  /* 0x0000000e1d117227 */ /* 0x000fe200078e00ff */
[----:B------:R0:W-:Y:S01]  /*d090*/  STL [R1+0x448], R5 ;  /* 0x0004480501007387 */ /* 0x0001e20000100800 */
[----:B------:R-:W-:-:S02]  /*d0a0*/  IABS R4, R15 ;  /* 0x0000000f00047213 */ /* 0x000fc40000000000 */
[----:B------:R-:W-:-:S04]  /*d0b0*/  IMAD.MOV R17, RZ, RZ, -R17 ;  /* 0x000000ffff117224 */ /* 0x000fc800078e0a11 */
[--C-:B------:R-:W-:Y:S01]  /*d0c0*/  @!P6 IMAD.IADD R21, R21, 0x1, -R9.reuse ;  /* 0x000000011515e824 */ /* 0x100fe200078e0a09 */
[C---:B------:R-:W-:Y:S01]  /*d0d0*/  ISETP.GT.U32.AND P6, PT, R9.reuse, R19, PT ;  /* 0x000000130900720c */ /* 0x040fe20003fc4070 */
[----:B------:R-:W-:Y:S01]  /*d0e0*/  @!P5 IMAD.IADD R20, R20, 0x1, -R9 ;  /* 0x000000011414d824 */ /* 0x000fe200078e0a09 */
[C---:B------:R-:W-:Y:S01]  /*d0f0*/  ISETP.GT.U32.AND P5, PT, R9.reuse, R18, PT ;  /* 0x000000120900720c */ /* 0x040fe20003fa4070 */
[----:B0-----:R-:W-:Y:S01]  /*d100*/  IMAD.MOV.U32 R5, RZ, RZ, R13 ;  /* 0x000000ffff057224 */ /* 0x001fe200078e000d */
[----:B------:R-:W-:Y:S01]  /*d110*/  IADD3 R13, R0, 0x10e, RZ ;  /* 0x0000010e000d7810 */ /* 0x000fe20007ffe0ff */
[C---:B------:R-:W-:Y:S02]  /*d120*/  IMAD R14, R9.reuse, R17, R14 ;  /* 0x00000011090e7224 */ /* 0x040fe400078e020e */
[----:B------:R-:W-:Y:S01]  /*d130*/  @!P3 IMAD.MOV R5, RZ, RZ, -R5 ;  /* 0x000000ffff05b224 */ /* 0x000fe200078e0a05 */
[----:B------:R-:W-:Y:S01]  /*d140*/  ISETP.GT.U32.AND P3, PT, R9, R16, PT ;  /* 0x000000100900720c */ /* 0x000fe20003f64070 */
[----:B------:R-:W-:Y:S01]  /*d150*/  IMAD.MOV.U32 R6, RZ, RZ, R21 ;  /* 0x000000ffff067224 */ /* 0x000fe200078e0015 */
[----:B------:R-:W-:-:S02]  /*d160*/  IABS R8, R13 ;  /* 0x0000000d00087213 */ /* 0x000fc40000000000 */
[----:B------:R0:W-:Y:S01]  /*d170*/  STL [R1+0x44c], R5 ;  /* 0x00044c0501007387 */ /* 0x0001e20000100800 */
[--C-:B------:R-:W-:Y:S01]  /*d180*/  @!P6 IMAD.IADD R19, R19, 0x1, -R9.reuse ;  /* 0x000000011313e824 */ /* 0x100fe200078e0a09 */
[----:B------:R-:W-:Y:S01]  /*d190*/  IADD3 R21, R0, 0x106, RZ ;  /* 0x0000010600157810 */ /* 0x000fe20007ffe0ff */
[--C-:B------:R-:W-:Y:S02]  /*d1a0*/  @!P5 IMAD.IADD R18, R18, 0x1, -R9.reuse ;  /* 0x000000011212d824 */ /* 0x100fe400078e0a09 */
[----:B------:R-:W-:Y:S01]  /*d1b0*/  @!P2 IMAD.MOV R6, RZ, RZ, -R6 ;  /* 0x000000ffff06a224 */ /* 0x000fe200078e0a06 */
[----:B------:R-:W-:Y:S01]  /*d1c0*/  ISETP.GT.U32.AND P5, PT, R9, R19, PT ;  /* 0x000000130900720c */ /* 0x000fe20003fa4070 */
[----:B------:R-:W-:Y:S01]  /*d1d0*/  IMAD.HI.U32 R17, R29, R8, RZ ;  /* 0x000000081d117227 */ /* 0x000fe200078e00ff */
[----:B------:R-:W-:Y:S02]  /*d1e0*/  ISETP.GT.U32.AND P2, PT, R9, R18, PT ;  /* 0x000000120900720c */ /* 0x000fe40003f44070 */
[----:B------:R1:W-:Y:S01]  /*d1f0*/  STL [R1+0x408], R6 ;  /* 0x0004080601007387 */ /* 0x0003e20000100800 */
[----:B------:R-:W-:Y:S01]  /*d200*/  @!P3 IMAD.IADD R16, R16, 0x1, -R9 ;  /* 0x000000011010b824 */ /* 0x000fe200078e0a09 */
[----:B------:R-:W-:Y:S01]  /*d210*/  ISETP.GE.AND P3, PT, R3, RZ, PT ;  /* 0x000000ff0300720c */ /* 0x000fe20003f66270 */
[----:B------:R-:W-:-:S03]  /*d220*/  IMAD.HI.U32 R3, R29, R11, RZ ;  /* 0x0000000b1d037227 */ /* 0x000fc600078e00ff */
[C---:B------:R-:W-:Y:S01]  /*d230*/  ISETP.GT.U32.AND P6, PT, R9.reuse, R16, PT ;  /* 0x000000100900720c */ /* 0x040fe20003fc4070 */
[----:B------:R-:W-:Y:S02]  /*d240*/  IMAD.MOV R3, RZ, RZ, -R3 ;  /* 0x000000ffff037224 */ /* 0x000fe400078e0a03 */
[----:B0-----:R-:W-:Y:S02]  /*d250*/  IMAD.MOV.U32 R5, RZ, RZ, R20 ;  /* 0x000000ffff057224 */ /* 0x001fe400078e0014 */
[----:B------:R-:W-:Y:S01]  /*d260*/  IMAD R11, R9, R3, R11 ;  /* 0x00000003090b7224 */ /* 0x000fe200078e020b */
[----:B------:R-:W-:Y:S01]  /*d270*/  IADD3 R3, R0, 0x10c, RZ ;  /* 0x0000010c00037810 */ /* 0x000fe20007ffe0ff */
[----:B------:R-:W-:Y:S01]  /*d280*/  @!P0 IMAD.MOV R5, RZ, RZ, -R5 ;  /* 0x000000ffff058224 */ /* 0x000fe200078e0a05 */
[----:B------:R-:W-:Y:S01]  /*d290*/  ISETP.GE.AND P0, PT, R12, RZ, PT ;  /* 0x000000ff0c00720c */ /* 0x000fe20003f06270 */
[----:B------:R-:W-:-:S03]  /*d2a0*/  IMAD.HI.U32 R12, R29, R4, RZ ;  /* 0x000000041d0c7227 */ /* 0x000fc600078e00ff */
[----:B------:R0:W-:Y:S01]  /*d2b0*/  STL [R1+0x418], R5 ;  /* 0x0004180501007387 */ /* 0x0001e20000100800 */
[--C-:B------:R-:W-:Y:S01]  /*d2c0*/  @!P6 IMAD.IADD R16, R16, 0x1, -R9.reuse ;  /* 0x000000011010e824 */ /* 0x100fe200078e0a09 */
[----:B------:R-:W-:Y:S01]  /*d2d0*/  ISETP.GT.U32.AND P6, PT, R9, R14, PT ;  /* 0x0000000e0900720c */ /* 0x000fe20003fc4070 */
[----:B------:R-:W-:Y:S01]  /*d2e0*/  @!P5 IMAD.IADD R19, R19, 0x1, -R9 ;  /* 0x000000011313d824 */ /* 0x000fe200078e0a09 */
[C---:B------:R-:W-:Y:S01]  /*d2f0*/  ISETP.GT.U32.AND P5, PT, R9.reuse, R11, PT ;  /* 0x0000000b0900720c */ /* 0x040fe20003fa4070 */
[----:B------:R-:W-:Y:S02]  /*d300*/  IMAD.MOV R12, RZ, RZ, -R12 ;  /* 0x000000ffff0c7224 */ /* 0x000fe400078e0a0c */
[----:B-1----:R-:W-:Y:S02]  /*d310*/  IMAD.MOV.U32 R6, RZ, RZ, R19 ;  /* 0x000000ffff067224 */ /* 0x002fe400078e0013 */
[----:B------:R-:W-:Y:S01]  /*d320*/  IMAD R4, R9, R12, R4 ;  /* 0x0000000c09047224 */ /* 0x000fe200078e0204 */
[----:B------:R-:W-:Y:S01]  /*d330*/  IADD3 R12, R0, 0x10b, RZ ;  /* 0x0000010b000c7810 */ /* 0x000fe20007ffe0ff */
[----:B0-----:R-:W-:-:S02]  /*d340*/  IMAD.MOV.U32 R5, RZ, RZ, R16 ;  /* 0x000000ffff057224 */ /* 0x001fc400078e0010 */
[--C-:B------:R-:W-:Y:S01]  /*d350*/  @!P2 IMAD.IADD R18, R18, 0x1, -R9.reuse ;  /* 0x000000011212a824 */ /* 0x100fe200078e0a09 */
[----:B------:R-:W-:Y:S01]  /*d360*/  ISETP.GE.AND P2, PT, R2, RZ, PT ;  /* 0x000000ff0200720c */ /* 0x000fe20003f46270 */
[----:B------:R-:W-:Y:S01]  /*d370*/  @!P6 IMAD.IADD R14, R14, 0x1, -R9 ;  /* 0x000000010e0ee824 */ /* 0x000fe200078e0a09 */
[----:B------:R-:W-:Y:S01]  /*d380*/  IABS R2, R3 ;  /* 0x0000000300027213 */ /* 0x000fe20000000000 */
[----:B------:R-:W-:Y:S02]  /*d390*/  @!P1 IMAD.MOV R5, RZ, RZ, -R5 ;  /* 0x000000ffff059224 */ /* 0x000fe400078e0a05 */
[----:B------:R-:W-:Y:S01]  /*d3a0*/  @!P4 IMAD.MOV R6, RZ, RZ, -R6 ;  /* 0x000000ffff06c224 */ /* 0x000fe200078e0a06 */
[C---:B------:R-:W-:Y:S01]  /*d3b0*/  ISETP.GT.U32.AND P1, PT, R9.reuse, R14, PT ;  /* 0x0000000e0900720c */ /* 0x040fe20003f24070 */
[----:B------:R-:W-:Y:S01]  /*d3c0*/  IMAD.MOV R17, RZ, RZ, -R17 ;  /* 0x000000ffff117224 */ /* 0x000fe200078e0a11 */
[----:B------:R-:W-:Y:S01]  /*d3d0*/  ISETP.GT.U32.AND P4, PT, R9, R4, PT ;  /* 0x000000040900720c */ /* 0x000fe20003f84070 */
[----:B------:R0:W-:Y:S01]  /*d3e0*/  STL [R1+0x440], R5 ;  /* 0x0004400501007387 */ /* 0x0001e20000100800 */
[----:B------:R-:W-:-:S02]  /*d3f0*/  @!P5 IMAD.IADD R11, R11, 0x1, -R9 ;  /* 0x000000010b0bd824 */ /* 0x000fc400078e0a09 */
[----:B------:R-:W-:Y:S01]  /*d400*/  IMAD R8, R9, R17, R8 ;  /* 0x0000001109087224 */ /* 0x000fe200078e0208 */
[----:B------:R-:W-:Y:S01]  /*d410*/  IABS R17, R12 ;  /* 0x0000000c00117213 */ /* 0x000fe20000000000 */
[----:B------:R-:W-:Y:S01]  /*d420*/  IMAD.HI.U32 R16, R29, R2, RZ ;  /* 0x000000021d107227 */ /* 0x000fe200078e00ff */
[C---:B------:R-:W-:Y:S01]  /*d430*/  ISETP.GT.U32.AND P5, PT, R9.reuse, R11, PT ;  /* 0x0000000b0900720c */ /* 0x040fe20003fa4070 */
[----:B------:R-:W-:Y:S01]  /*d440*/  STL [R1+0x420], R6 ;  /* 0x0004200601007387 */ /* 0x000fe20000100800 */
[----:B------:R-:W-:Y:S01]  /*d450*/  ISETP.GT.U32.AND P6, PT, R9, R8, PT ;  /* 0x000000080900720c */ /* 0x000fe20003fc4070 */
[----:B------:R-:W-:Y:S02]  /*d460*/  IMAD.MOV R16, RZ, RZ, -R16 ;  /* 0x000000ffff107224 */ /* 0x000fe400078e0a10 */
[----:B0-----:R-:W-:Y:S02]  /*d470*/  IMAD.MOV.U32 R5, RZ, RZ, R18 ;  /* 0x000000ffff057224 */ /* 0x001fe400078e0012 */
[----:B------:R-:W-:Y:S01]  /*d480*/  @!P1 IMAD.IADD R14, R14, 0x1, -R9 ;  /* 0x000000010e0e9824 */ /* 0x000fe200078e0a09 */
[----:B------:R-:W-:Y:S01]  /*d490*/  ISETP.GE.AND P1, PT, R15, RZ, PT ;  /* 0x000000ff0f00720c */ /* 0x000fe20003f26270 */
[----:B------:R-:W-:Y:S01]  /*d4a0*/  @!P3 IMAD.MOV R5, RZ, RZ, -R5 ;  /* 0x000000ffff05b224 */ /* 0x000fe200078e0a05 */
[----:B------:R-:W-:Y:S01]  /*d4b0*/  ISETP.GE.AND P3, PT, R13, RZ, PT ;  /* 0x000000ff0d00720c */ /* 0x000fe20003f66270 */
[----:B------:R-:W-:Y:S01]  /*d4c0*/  @!P4 IMAD.IADD R4, R4, 0x1, -R9 ;  /* 0x000000010404c824 */ /* 0x000fe200078e0a09 */
[----:B------:R-:W-:Y:S01]  /*d4d0*/  ISETP.GE.AND P4, PT, R3, RZ, PT ;  /* 0x000000ff0300720c */ /* 0x000fe20003f86270 */
[----:B------:R-:W-:Y:S01]  /*d4e0*/  IMAD.MOV.U32 R13, RZ, RZ, R17 ;  /* 0x000000ffff0d7224 */ /* 0x000fe200078e0011 */
[----:B------:R0:W-:Y:S01]  /*d4f0*/  STL [R1+0x424], R5 ;  /* 0x0004240501007387 */ /* 0x0001e20000100800 */
[----:B------:R-:W-:Y:S01]  /*d500*/  IMAD R2, R9, R16, R2 ;  /* 0x0000001009027224 */ /* 0x000fe200078e0202 */
[C---:B------:R-:W-:Y:S01]  /*d510*/  IADD3 R17, R0.reuse, 0x10a, RZ ;  /* 0x0000010a00117810 */ /* 0x040fe20007ffe0ff */
[----:B------:R-:W-:Y:S01]  /*d520*/  IMAD.HI.U32 R15, R29, R13, RZ ;  /* 0x0000000d1d0f7227 */ /* 0x000fe200078e00ff */
[----:B------:R-:W-:-:S03]  /*d530*/  IADD3 R16, R0, 0x105, RZ ;  /* 0x0000010500107810 */ /* 0x000fc60007ffe0ff */
[----:B------:R-:W-:Y:S01]  /*d540*/  @!P5 IMAD.IADD R11, R11, 0x1, -R9 ;  /* 0x000000010b0bd824 */ /* 0x000fe200078e0a09 */
[C---:B------:R-:W-:Y:S01]  /*d550*/  ISETP.GT.U32.AND P5, PT, R9.reuse, R2, PT ;  /* 0x000000020900720c */ /* 0x040fe20003fa4070 */
[----:B------:R-:W-:Y:S01]  /*d560*/  IMAD.MOV R15, RZ, RZ, -R15 ;  /* 0x000000ffff0f7224 */ /* 0x000fe200078e0a0f */
[----:B------:R-:W-:Y:S01]  /*d570*/  IABS R19, R16 ;  /* 0x0000001000137213 */ /* 0x000fe20000000000 */
[----:B0-----:R-:W-:Y:S01]  /*d580*/  IMAD.MOV.U32 R5, RZ, RZ, R14 ;  /* 0x000000ffff057224 */ /* 0x001fe200078e000e */
[----:B------:R-:W-:Y:S01]  /*d590*/  IADD3 R14, R0, 0x109, RZ ;  /* 0x00000109000e7810 */ /* 0x000fe20007ffe0ff */
[----:B------:R-:W-:Y:S02]  /*d5a0*/  @!P6 IMAD.IADD R8, R8, 0x1, -R9 ;  /* 0x000000010808e824 */ /* 0x000fe400078e0a09 */
[----:B------:R-:W-:Y:S01]  /*d5b0*/  @!P0 IMAD.MOV R5, RZ, RZ, -R5 ;  /* 0x000000ffff058224 */ /* 0x000fe200078e0a05 */
[C---:B------:R-:W-:Y:S01]  /*d5c0*/  ISETP.GT.U32.AND P0, PT, R9.reuse, R4, PT ;  /* 0x000000040900720c */ /* 0x040fe20003f04070 */
[C---:B------:R-:W-:Y:S01]  /*d5d0*/  IMAD R3, R9.reuse, R15, R13 ;  /* 0x0000000f09037224 */ /* 0x040fe200078e020d */
[----:B------:R-:W-:-:S02]  /*d5e0*/  ISETP.GT.U32.AND P6, PT, R9, R8, PT ;  /* 0x000000080900720c */ /* 0x000fc40003fc4070 */
[----:B------:R0:W-:Y:S01]  /*d5f0*/  STL [R1+0x428], R5 ;  /* 0x0004280501007387 */ /* 0x0001e20000100800 */
[----:B------:R-:W-:Y:S01]  /*d600*/  @!P5 IMAD.IADD R2, R2, 0x1, -R9 ;  /* 0x000000010202d824 */ /* 0x000fe200078e0a09 */
[----:B------:R-:W-:-:S04]  /*d610*/  IADD3 R13, R0, 0x107, RZ ;  /* 0x00000107000d7810 */ /* 0x000fc80007ffe0ff */
[----:B------:R-:W-:-:S03]  /*d620*/  ISETP.GT.U32.AND P5, PT, R9, R2, PT ;  /* 0x000000020900720c */ /* 0x000fc60003fa4070 */
[----:B------:R-:W-:Y:S01]  /*d630*/  @!P0 IMAD.IADD R4, R4, 0x1, -R9 ;  /* 0x0000000104048824 */ /* 0x000fe200078e0a09 */
[----:B------:R-:W-:Y:S01]  /*d640*/  ISETP.GT.U32.AND P0, PT, R9, R3, PT ;  /* 0x000000030900720c */ /* 0x000fe20003f04070 */
[----:B0-----:R-:W-:Y:S02]  /*d650*/  IMAD.MOV.U32 R5, RZ, RZ, R11 ;  /* 0x000000ffff057224 */ /* 0x001fe400078e000b */
[----:B------:R-:W-:Y:S01]  /*d660*/  @!P6 IMAD.IADD R8, R8, 0x1, -R9 ;  /* 0x000000010808e824 */ /* 0x000fe200078e0a09 */
[----:B------:R-:W-:Y:S01]  /*d670*/  ISETP.GE.AND P6, PT, R12, RZ, PT ;  /* 0x000000ff0c00720c */ /* 0x000fe20003fc6270 */
[----:B------:R-:W-:Y:S01]  /*d680*/  @!P2 IMAD.MOV R5, RZ, RZ, -R5 ;  /* 0x000000ffff05a224 */ /* 0x000fe200078e0a05 */
[----:B------:R-:W-:Y:S01]  /*d690*/  ISETP.GE.AND P2, PT, R17, RZ, PT ;  /* 0x000000ff1100720c */ /* 0x000fe20003f46270 */
[----:B------:R-:W-:Y:S01]  /*d6a0*/  IMAD.MOV.U32 R6, RZ, RZ, R8 ;  /* 0x000000ffff067224 */ /* 0x000fe200078e0008 */
[----:B------:R-:W-:Y:S01]  /*d6b0*/  IABS R17, R17 ;  /* 0x0000001100117213 */ /* 0x000fe20000000000 */
[--C-:B------:R-:W-:Y:S01]  /*d6c0*/  @!P5 IMAD.IADD R2, R2, 0x1, -R9.reuse ;  /* 0x000000010202d824 */ /* 0x100fe200078e0a09 */
[----:B------:R0:W-:Y:S01]  /*d6d0*/  STL [R1+0x42c], R5 ;  /* 0x00042c0501007387 */ /* 0x0001e20000100800 */
[----:B------:R-:W-:Y:S01]  /*d6e0*/  IADD3 R12, R0, 0x108, RZ ;  /* 0x00000108000c7810 */ /* 0x000fe20007ffe0ff */
[----:B------:R-:W-:Y:S01]  /*d6f0*/  @!P3 IMAD.MOV R6, RZ, RZ, -R6 ;  /* 0x000000ffff06b224 */ /* 0x000fe200078e0a06 */
[----:B------:R-:W-:Y:S01]  /*d700*/  ISETP.GE.AND P3, PT, R14, RZ, PT ;  /* 0x000000ff0e00720c */ /* 0x000fe20003f66270 */
[----:B------:R-:W-:Y:S01]  /*d710*/  @!P0 IMAD.IADD R3, R3, 0x1, -R9 ;  /* 0x0000000103038824 */ /* 0x000fe200078e0a09 */
[----:B------:R-:W-:Y:S01]  /*d720*/  IABS R14, R14 ;  /* 0x0000000e000e7213 */ /* 0x000fe20000000000 */
[----:B------:R-:W-:Y:S01]  /*d730*/  IMAD.HI.U32 R11, R29, R17, RZ ;  /* 0x000000111d0b7227 */ /* 0x000fe200078e00ff */
[----:B------:R-:W-:Y:S01]  /*d740*/  STL [R1+0x438], R6 ;  /* 0x0004380601007387 */ /* 0x000fe20000100800 */
[----:B------:R-:W-:-:S02]  /*d750*/  ISETP.GE.AND P5, PT, R13, RZ, PT ;  /* 0x000000ff0d00720c */ /* 0x000fc40003fa6270 */
[----:B0-----:R-:W-:Y:S01]  /*d760*/  IMAD.MOV.U32 R5, RZ, RZ, R4 ;  /* 0x000000ffff057224 */ /* 0x001fe200078e0004 */
[C---:B------:R-:W-:Y:S01]  /*d770*/  ISETP.GT.U32.AND P0, PT, R9.reuse, R3, PT ;  /* 0x000000030900720c */ /* 0x040fe20003f04070 */
[----:B------:R-:W-:Y:S01]  /*d780*/  IMAD.MOV R11, RZ, RZ, -R11 ;  /* 0x000000ffff0b7224 */ /* 0x000fe200078e0a0b */
[----:B------:R-:W-:Y:S01]  /*d790*/  IABS R13, R13 ;  /* 0x0000000d000d7213 */ /* 0x000fe20000000000 */
[----:B------:R-:W-:Y:S01]  /*d7a0*/  @!P1 IMAD.MOV R5, RZ, RZ, -R5 ;  /* 0x000000ffff059224 */ /* 0x000fe200078e0a05 */
[----:B------:R-:W-:Y:S01]  /*d7b0*/  ISETP.GE.AND P1, PT, R12, RZ, PT ;  /* 0x000000ff0c00720c */ /* 0x000fe20003f26270 */
[----:B------:R-:W-:Y:S01]  /*d7c0*/  IMAD R17, R9, R11, R17 ;  /* 0x0000000b09117224 */ /* 0x000fe200078e0211 */
[----:B------:R-:W-:Y:S01]  /*d7d0*/  IABS R12, R12 ;  /* 0x0000000c000c7213 */ /* 0x000fe20000000000 */
[----:B------:R-:W-:Y:S01]  /*d7e0*/  IMAD.HI.U32 R8, R29, R14, RZ ;  /* 0x0000000e1d087227 */ /* 0x000fe200078e00ff */
[----:B------:R0:W-:Y:S01]  /*d7f0*/  STL [R1+0x43c], R5 ;  /* 0x00043c0501007387 */ /* 0x0001e20000100800 */
[----:B------:R-:W-:-:S02]  /*d800*/  IADD3 R11, R0, 0x103, RZ ;  /* 0x00000103000b7810 */ /* 0x000fc40007ffe0ff */
[----:B------:R-:W-:Y:S02]  /*d810*/  IMAD.HI.U32 R4, R29, R12, RZ ;  /* 0x0000000c1d047227 */ /* 0x000fe400078e00ff */
[----:B------:R-:W-:Y:S02]  /*d820*/  IABS R18, R11 ;  /* 0x0000000b00127213 */ /* 0x000fe40000000000 */
[----:B------:R-:W-:Y:S02]  /*d830*/  IMAD.MOV R4, RZ, RZ, -R4 ;  /* 0x000000ffff047224 */ /* 0x000fe400078e0a04 */
[----:B------:R-:W-:Y:S02]  /*d840*/  @!P0 IMAD.IADD R3, R3, 0x1, -R9 ;  /* 0x0000000103038824 */ /* 0x000fe400078e0a09 */
[----:B0-----:R-:W-:Y:S02]  /*d850*/  IMAD.MOV.U32 R5, RZ, RZ, R2 ;  /* 0x000000ffff057224 */ /* 0x001fe400078e0002 */
[----:B------:R-:W-:-:S02]  /*d860*/  IMAD R12, R9, R4, R12 ;  /* 0x00000004090c7224 */ /* 0x000fc400078e020c */
[----:B------:R-:W-:Y:S01]  /*d870*/  @!P4 IMAD.MOV R5, RZ, RZ, -R5 ;  /* 0x000000ffff05c224 */ /* 0x000fe200078e0a05 */
[----:B------:R-:W-:Y:S01]  /*d880*/  ISETP.GT.U32.AND P4, PT, R9, R17, PT ;  /* 0x000000110900720c */ /* 0x000fe20003f84070 */
[----:B------:R-:W-:Y:S02]  /*d890*/  IMAD.MOV R8, RZ, RZ, -R8 ;  /* 0x000000ffff087224 */ /* 0x000fe400078e0a08 */
[----:B------:R-:W-:Y:S01]  /*d8a0*/  IMAD.HI.U32 R2, R29, R13, RZ ;  /* 0x0000000d1d027227 */ /* 0x000fe200078e00ff */
[----:B------:R0:W-:Y:S03]  /*d8b0*/  STL [R1+0x430], R5 ;  /* 0x0004300501007387 */ /* 0x0001e60000100800 */
[----:B------:R-:W-:Y:S02]  /*d8c0*/  IMAD R14, R9, R8, R14 ;  /* 0x00000008090e7224 */ /* 0x000fe400078e020e */
[----:B------:R-:W-:-:S02]  /*d8d0*/  IMAD.MOV R2, RZ, RZ, -R2 ;  /* 0x000000ffff027224 */ /* 0x000fc400078e0a02 */
[----:B------:R-:W-:Y:S01]  /*d8e0*/  IMAD.HI.U32 R4, R29, R19, RZ ;  /* 0x000000131d047227 */ /* 0x000fe200078e00ff */
[----:B------:R-:W-:-:S03]  /*d8f0*/  ISETP.GT.U32.AND P0, PT, R9, R14, PT ;  /* 0x0000000e0900720c */ /* 0x000fc60003f04070 */
[----:B0-----:R-:W-:Y:S01]  /*d900*/  IMAD.MOV.U32 R5, RZ, RZ, R3 ;  /* 0x000000ffff057224 */ /* 0x001fe200078e0003 */
[----:B------:R-:W-:Y:S01]  /*d910*/  IABS R3, R21 ;  /* 0x0000001500037213 */ /* 0x000fe20000000000 */
[----:B------:R-:W-:Y:S02]  /*d920*/  @!P4 IMAD.IADD R17, R17, 0x1, -R9 ;  /* 0x000000011111c824 */ /* 0x000fe400078e0a09 */
[----:B------:R-:W-:Y:S01]  /*d930*/  @!P6 IMAD.MOV R5, RZ, RZ, -R5 ;  /* 0x000000ffff05e224 */ /* 0x000fe200078e0a05 */
[C---:B------:R-:W-:Y:S01]  /*d940*/  ISETP.GT.U32.AND P6, PT, R9.reuse, R12, PT ;  /* 0x0000000c0900720c */ /* 0x040fe20003fc4070 */
[C---:B------:R-:W-:Y:S01]  /*d950*/  IMAD R13, R9.reuse, R2, R13 ;  /* 0x00000002090d7224 */ /* 0x040fe200078e020d */
[C---:B------:R-:W-:Y:S01]  /*d960*/  ISETP.GT.U32.AND P4, PT, R9.reuse, R17, PT ;  /* 0x000000110900720c */ /* 0x040fe20003f84070 */
[----:B------:R-:W-:Y:S01]  /*d970*/  IMAD.MOV R4, RZ, RZ, -R4 ;  /* 0x000000ffff047224 */ /* 0x000fe200078e0a04 */
[----:B------:R0:W-:Y:S01]  /*d980*/  STL [R1+0x434], R5 ;  /* 0x0004340501007387 */ /* 0x0001e20000100800 */
[----:B------:R-:W-:Y:S01]  /*d990*/  @!P0 IMAD.IADD R14, R14, 0x1, -R9 ;  /* 0x000000010e0e8824 */ /* 0x000fe200078e0a09 */
[C---:B------:R-:W-:Y:S01]  /*d9a0*/  IADD3 R2, R0.reuse, 0x104, RZ ;  /* 0x0000010400027810 */ /* 0x040fe20007ffe0ff */
[----:B------:R-:W-:Y:S01]  /*d9b0*/  IMAD R19, R9, R4, R19 ;  /* 0x0000000409137224 */ /* 0x000fe200078e0213 */
[----:B------:R-:W-:Y:S01]  /*d9c0*/  IADD3 R4, R0, 0x102, RZ ;  /* 0x0000010200047810 */ /* 0x000fe20007ffe0ff */
[----:B------:R-:W-:Y:S01]  /*d9d0*/  IMAD.HI.U32 R15, R29, R3, RZ ;  /* 0x000000031d0f7227 */ /* 0x000fe200078e00ff */
[----:B------:R-:W-:-:S02]  /*d9e0*/  ISETP.GT.U32.AND P0, PT, R9, R14, PT ;  /* 0x0000000e0900720c */ /* 0x000fc40003f04070 */
[----:B------:R-:W-:Y:S01]  /*d9f0*/  IABS R8, R2 ;  /* 0x0000000200087213 */ /* 0x000fe20000000000 */
[--C-:B------:R-:W-:Y:S02]  /*da00*/  @!P6 IMAD.IADD R12, R12, 0x1, -R9.reuse ;  /* 0x000000010c0ce824 */ /* 0x100fe400078e0a09 */
[----:B------:R-:W-:Y:S01]  /*da10*/  @!P4 IMAD.IADD R17, R17, 0x1, -R9 ;  /* 0x000000011111c824 */ /* 0x000fe200078e0a09 */
[C---:B------:R-:W-:Y:S01]  /*da20*/  ISETP.GT.U32.AND P4, PT, R9.reuse, R13, PT ;  /* 0x0000000d0900720c */ /* 0x040fe20003f84070 */
[----:B------:R-:W-:Y:S01]  /*da30*/  IMAD.MOV R15, RZ, RZ, -R15 ;  /* 0x000000ffff0f7224 */ /* 0x000fe200078e0a0f */
[C---:B------:R-:W-:Y:S01]  /*da40*/  ISETP.GT.U32.AND P6, PT, R9.reuse, R12, PT ;  /* 0x0000000c0900720c */ /* 0x040fe20003fc4070 */
[----:B0-----:R-:W-:Y:S01]  /*da50*/  IMAD.MOV.U32 R5, RZ, RZ, R17 ;  /* 0x000000ffff057224 */ /* 0x001fe200078e0011 */
[----:B------:R-:W-:Y:S01]  /*da60*/  IABS R17, R4 ;  /* 0x0000000400117213 */ /* 0x000fe20000000000 */
[----:B------:R-:W-:Y:S02]  /*da70*/  IMAD R3, R9, R15, R3 ;  /* 0x0000000f09037224 */ /* 0x000fe400078e0203 */
[----:B------:R-:W-:-:S02]  /*da80*/  @!P0 IMAD.IADD R14, R14, 0x1, -R9 ;  /* 0x000000010e0e8824 */ /* 0x000fc400078e0a09 */
[----:B------:R-:W-:Y:S01]  /*da90*/  @!P2 IMAD.MOV R5, RZ, RZ, -R5 ;  /* 0x000000ffff05a224 */ /* 0x000fe200078e0a05 */
[----:B------:R-:W-:Y:S01]  /*daa0*/  ISETP.GT.U32.AND P0, PT, R9, R3, PT ;  /* 0x000000030900720c */ /* 0x000fe20003f04070 */
[----:B------:R-:W-:-:S03]  /*dab0*/  IMAD.HI.U32 R20, R29, R8, RZ ;  /* 0x000000081d147227 */ /* 0x000fc600078e00ff */
[----:B------:R0:W-:Y:S01]  /*dac0*/  STL [R1+0x41c], R5 ;  /* 0x00041c0501007387 */ /* 0x0001e20000100800 */
[--C-:B------:R-:W-:Y:S01]  /*dad0*/  @!P6 IMAD.IADD R12, R12, 0x1, -R9.reuse ;  /* 0x000000010c0ce824 */ /* 0x100fe200078e0a09 */
[----:B------:R-:W-:Y:S01]  /*dae0*/  ISETP.GT.U32.AND P6, PT, R9, R19, PT ;  /* 0x000000130900720c */ /* 0x000fe20003fc4070 */
[----:B------:R-:W-:Y:S01]  /*daf0*/  @!P4 IMAD.IADD R13, R13, 0x1, -R9 ;  /* 0x000000010d0dc824 */ /* 0x000fe200078e0a09 */
[----:B------:R-:W-:Y:S01]  /*db00*/  ISETP.GE.AND P4, PT, R21, RZ, PT ;  /* 0x000000ff1500720c */ /* 0x000fe20003f86270 */
[----:B------:R-:W-:-:S03]  /*db10*/  IMAD.HI.U32 R15, R29, R18, RZ ;  /* 0x000000121d0f7227 */ /* 0x000fc600078e00ff */
[----:B------:R-:W-:Y:S01]  /*db20*/  ISETP.GT.U32.AND P2, PT, R9, R13, PT ;  /* 0x0000000d0900720c */ /* 0x000fe20003f44070 */
[----:B------:R-:W-:Y:S02]  /*db30*/  IMAD.MOV R20, RZ, RZ, -R20 ;  /* 0x000000ffff147224 */ /* 0x000fe400078e0a14 */
[----:B0-----:R-:W-:Y:S02]  /*db40*/  IMAD.MOV.U32 R5, RZ, RZ, R14 ;  /* 0x000000ffff057224 */ /* 0x001fe400078e000e */
[----:B------:R-:W-:-:S04]  /*db50*/  IMAD.HI.U32 R14, R29, R17, RZ ;  /* 0x000000111d0e7227 */ /* 0x000fc800078e00ff */
[----:B------:R-:W-:Y:S02]  /*db60*/  @!P6 IMAD.IADD R19, R19, 0x1, -R9 ;  /* 0x000000011313e824 */ /* 0x000fe400078e0a09 */
[----:B------:R-:W-:Y:S02]  /*db70*/  @!P3 IMAD.MOV R5, RZ, RZ, -R5 ;  /* 0x000000ffff05b224 */ /* 0x000fe400078e0a05 */
[----:B------:R-:W-:Y:S01]  /*db80*/  @!P0 IMAD.IADD R3, R3, 0x1, -R9 ;  /* 0x0000000103038824 */ /* 0x000fe200078e0a09 */
[C---:B------:R-:W-:Y:S01]  /*db90*/  ISETP.GT.U32.AND P6, PT, R9.reuse, R19, PT ;  /* 0x000000130900720c */ /* 0x040fe20003fc4070 */
[----:B------:R-:W-:Y:S01]  /*dba0*/  IMAD.MOV R15, RZ, RZ, -R15 ;  /* 0x000000ffff0f7224 */ /* 0x000fe200078e0a0f */
[----:B------:R0:W-:Y:S01]  /*dbb0*/  STL [R1+0x414], R5 ;  /* 0x0004140501007387 */ /* 0x0001e20000100800 */
[C---:B------:R-:W-:Y:S01]  /*dbc0*/  IMAD R8, R9.reuse, R20, R8 ;  /* 0x0000001409087224 */ /* 0x040fe200078e0208 */
[----:B------:R-:W-:Y:S01]  /*dbd0*/  ISETP.GT.U32.AND P3, PT, R9, R3, PT ;  /* 0x000000030900720c */ /* 0x000fe20003f64070 */
[----:B------:R-:W-:Y:S01]  /*dbe0*/  @!P2 IMAD.IADD R13, R13, 0x1, -R9 ;  /* 0x000000010d0da824 */ /* 0x000fe200078e0a09 */
[----:B------:R-:W-:Y:S01]  /*dbf0*/  ISETP.GE.AND P0, PT, R16, RZ, PT ;  /* 0x000000ff1000720c */ /* 0x000fe20003f06270 */
[----:B------:R-:W-:Y:S01]  /*dc00*/  IMAD.MOV R14, RZ, RZ, -R14 ;  /* 0x000000ffff0e7224 */ /* 0x000fe200078e0a0e */
[C---:B------:R-:W-:Y:S01]  /*dc10*/  ISETP.GT.U32.AND P2, PT, R9.reuse, R8, PT ;  /* 0x000000080900720c */ /* 0x040fe20003f44070 */
[C---:B------:R-:W-:Y:S01]  /*dc20*/  IMAD R18, R9.reuse, R15, R18 ;  /* 0x0000000f09127224 */ /* 0x040fe200078e0212 */
        /* <DEDUP_REMOVED lines=9> */
[----:B------:R-:W-:Y:S01]  /*dcc0*/  IMAD.MOV.U32 R6, RZ, RZ, R12 ;  /* 0x000000ffff067224 */ /* 0x000fe200078e000c */
[----:B------:R-:W-:Y:S01]  /*dcd0*/  IABS R21, R14 ;  /* 0x0000000e00157213 */ /* 0x000fe20000000000 */
[--C-:B------:R-:W-:Y:S01]  /*dce0*/  @!P3 IMAD.IADD R3, R3, 0x1, -R9.reuse ;  /* 0x000000010303b824 */ /* 0x100fe200078e0a09 */
[----:B------:R-:W-:Y:S01]  /*dcf0*/  ISETP.GE.AND P3, PT, R11, RZ, PT ;  /* 0x000000ff0b00720c */ /* 0x000fe20003f66270 */
[----:B------:R-:W-:Y:S01]  /*dd00*/  @!P1 IMAD.MOV R6, RZ, RZ, -R6 ;  /* 0x000000ffff069224 */ /* 0x000fe200078e0a06 */
[----:B------:R-:W-:Y:S01]  /*dd10*/  ISETP.GE.AND P1, PT, R2, RZ, PT ;  /* 0x000000ff0200720c */ /* 0x000fe20003f26270 */
[----:B------:R-:W-:Y:S01]  /*dd20*/  @!P2 IMAD.IADD R8, R8, 0x1, -R9 ;  /* 0x000000010808a824 */ /* 0x000fe200078e0a09 */
[----:B------:R-:W-:-:S02]  /*dd30*/  IADD3 R2, R0, 0x101, RZ ;  /* 0x0000010100027810 */ /* 0x000fc40007ffe0ff */
[----:B------:R-:W-:Y:S01]  /*dd40*/  IADD3 R11, R0, 0x100, RZ ;  /* 0x00000100000b7810 */ /* 0x000fe20007ffe0ff */
[--C-:B------:R-:W-:Y:S01]  /*dd50*/  @!P6 IMAD.IADD R17, R17, 0x1, -R9.reuse ;  /* 0x000000011111e824 */ /* 0x100fe200078e0a09 */
[----:B------:R-:W-:Y:S01]  /*dd60*/  IABS R13, R2 ;  /* 0x00000002000d7213 */ /* 0x000fe20000000000 */
[----:B------:R-:W-:Y:S01]  /*dd70*/  @!P5 IMAD.IADD R18, R18, 0x1, -R9 ;  /* 0x000000011212d824 */ /* 0x000fe200078e0a09 */
[----:B------:R-:W-:Y:S01]  /*dd80*/  ISETP.GE.AND P2, PT, R4, RZ, PT ;  /* 0x000000ff0400720c */ /* 0x000fe20003f46270 */
[----:B------:R0:W-:Y:S01]  /*dd90*/  STL [R1+0x410], R6 ;  /* 0x0004100601007387 */ /* 0x0001e20000100800 */
[----:B------:R-:W-:Y:S01]  /*dda0*/  IABS R12, R11 ;  /* 0x0000000b000c7213 */ /* 0x000fe20000000000 */
[----:B------:R-:W-:Y:S01]  /*ddb0*/  IMAD.HI.U32 R4, R29, R13, RZ ;  /* 0x0000000d1d047227 */ /* 0x000fe200078e00ff */
[C---:B------:R-:W-:Y:S01]  /*ddc0*/  ISETP.GT.U32.AND P5, PT, R9.reuse, R8, PT ;  /* 0x000000080900720c */ /* 0x040fe20003fa4070 */
[----:B------:R1:W-:Y:S01]  /*ddd0*/  STL [R1+0x40c], R5 ;  /* 0x00040c0501007387 */ /* 0x0003e20000100800 */
[----:B------:R-:W-:Y:S01]  /*dde0*/  ISETP.GT.U32.AND P6, PT, R9, R17, PT ;  /* 0x000000110900720c */ /* 0x000fe20003fc4070 */
[----:B------:R-:W-:-:S04]  /*ddf0*/  IMAD.MOV R4, RZ, RZ, -R4 ;  /* 0x000000ffff047224 */ /* 0x000fc800078e0a04 */
[----:B------:R-:W-:Y:S02]  /*de00*/  IMAD R13, R9, R4, R13 ;  /* 0x00000004090d7224 */ /* 0x000fe400078e020d */
[----:B0-----:R-:W-:Y:S02]  /*de10*/  IMAD.MOV.U32 R6, RZ, RZ, R19 ;  /* 0x000000ffff067224 */ /* 0x001fe400078e0013 */
[----:B-1----:R-:W-:Y:S02]  /*de20*/  IMAD.MOV.U32 R5, RZ, RZ, R3 ;  /* 0x000000ffff057224 */ /* 0x002fe400078e0003 */
[----:B------:R-:W-:-:S04]  /*de30*/  IMAD.HI.U32 R3, R29, R12, RZ ;  /* 0x0000000c1d037227 */ /* 0x000fc800078e00ff */
[----:B------:R-:W-:Y:S02]  /*de40*/  IMAD.MOV R3, RZ, RZ, -R3 ;  /* 0x000000ffff037224 */ /* 0x000fe400078e0a03 */
[----:B------:R-:W-:Y:S01]  /*de50*/  @!P5 IMAD.IADD R8, R8, 0x1, -R9 ;  /* 0x000000010808d824 */ /* 0x000fe200078e0a09 */
[C---:B------:R-:W-:Y:S01]  /*de60*/  ISETP.GT.U32.AND P5, PT, R9.reuse, R13, PT ;  /* 0x0000000d0900720c */ /* 0x040fe20003fa4070 */
[C---:B------:R-:W-:Y:S02]  /*de70*/  IMAD R12, R9.reuse, R3, R12 ;  /* 0x00000003090c7224 */ /* 0x040fe400078e020c */
[----:B------:R-:W-:Y:S01]  /*de80*/  @!P4 IMAD.MOV R5, RZ, RZ, -R5 ;  /* 0x000000ffff05c224 */ /* 0x000fe200078e0a05 */
[----:B------:R-:W-:Y:S01]  /*de90*/  ISETP.GT.U32.AND P4, PT, R9, R18, PT ;  /* 0x000000120900720c */ /* 0x000fe20003f84070 */
[----:B------:R-:W-:Y:S01]  /*dea0*/  @!P6 IMAD.IADD R17, R17, 0x1, -R9 ;  /* 0x000000011111e824 */ /* 0x000fe200078e0a09 */
[----:B------:R-:W-:Y:S01]  /*deb0*/  ISETP.GT.U32.AND P6, PT, R9, R12, PT ;  /* 0x0000000c0900720c */ /* 0x000fe20003fc4070 */
[C---:B------:R-:W-:Y:S01]  /*dec0*/  IMAD.HI.U32 R3, R29.reuse, R15, RZ ;  /* 0x0000000f1d037227 */ /* 0x040fe200078e00ff */
[----:B------:R0:W-:Y:S03]  /*ded0*/  STL [R1+0x3e4], R5 ;  /* 0x0003e40501007387 */ /* 0x0001e60000100800 */
[----:B------:R-:W-:-:S04]  /*dee0*/  IMAD.HI.U32 R4, R29, R21, RZ ;  /* 0x000000151d047227 */ /* 0x000fc800078e00ff */
[--C-:B------:R-:W-:Y:S01]  /*def0*/  @!P5 IMAD.IADD R13, R13, 0x1, -R9.reuse ;  /* 0x000000010d0dd824 */ /* 0x100fe200078e0a09 */
[----:B------:R-:W-:Y:S01]  /*df00*/  ISETP.GE.AND P5, PT, R11, RZ, PT ;  /* 0x000000ff0b00720c */ /* 0x000fe20003fa6270 */
[----:B------:R-:W-:Y:S01]  /*df10*/  @!P4 IMAD.IADD R18, R18, 0x1, -R9 ;  /* 0x000000011212c824 */ /* 0x000fe200078e0a09 */
[----:B------:R-:W-:Y:S01]  /*df20*/  ISETP.GE.AND P4, PT, R2, RZ, PT ;  /* 0x000000ff0200720c */ /* 0x000fe20003f86270 */
[----:B------:R-:W-:Y:S01]  /*df30*/  IMAD.MOV R3, RZ, RZ, -R3 ;  /* 0x000000ffff037224 */ /* 0x000fe200078e0a03 */
[----:B------:R-:W-:Y:S01]  /*df40*/  IADD3 R2, R0, 0xfd, RZ ;  /* 0x000000fd00027810 */ /* 0x000fe20007ffe0ff */
[----:B------:R-:W-:Y:S01]  /*df50*/  @!P6 IMAD.IADD R12, R12, 0x1, -R9 ;  /* 0x000000010c0ce824 */ /* 0x000fe200078e0a09 */
[----:B------:R-:W-:Y:S01]  /*df60*/  IADD3 R11, R0, 0xfc, RZ ;  /* 0x000000fc000b7810 */ /* 0x000fe20007ffe0ff */
[----:B0-----:R-:W-:Y:S02]  /*df70*/  IMAD.MOV.U32 R5, RZ, RZ, R8 ;  /* 0x000000ffff057224 */ /* 0x001fe400078e0008 */
[----:B------:R-:W-:Y:S01]  /*df80*/  @!P0 IMAD.MOV R6, RZ, RZ, -R6 ;  /* 0x000000ffff068224 */ /* 0x000fe200078e0a06 */
[----:B------:R-:W-:Y:S01]  /*df90*/  ISETP.GT.U32.AND P0, PT, R9, R13, PT ;  /* 0x0000000d0900720c */ /* 0x000fe20003f04070 */
[----:B------:R-:W-:-:S02]  /*dfa0*/  IMAD.MOV R4, RZ, RZ, -R4 ;  /* 0x000000ffff047224 */ /* 0x000fc400078e0a04 */
[C---:B------:R-:W-:Y:S01]  /*dfb0*/  IMAD R15, R9.reuse, R3, R15 ;  /* 0x00000003090f7224 */ /* 0x040fe200078e020f */
[----:B------:R-:W-:Y:S01]  /*dfc0*/  IABS R3, R2 ;  /* 0x0000000200037213 */ /* 0x000fe20000000000 */
[----:B------:R-:W-:Y:S01]  /*dfd0*/  @!P1 IMAD.MOV R5, RZ, RZ, -R5 ;  /* 0x000000ffff059224 */ /* 0x000fe200078e0a05 */
[C---:B------:R-:W-:Y:S01]  /*dfe0*/  ISETP.GT.U32.AND P1, PT, R9.reuse, R12, PT ;  /* 0x0000000c0900720c */ /* 0x040fe20003f24070 */
[----:B------:R0:W-:Y:S01]  /*dff0*/  STL [R1+0x3e8], R6 ;  /* 0x0003e80601007387 */ /* 0x0001e20000100800 */
[----:B------:R-:W-:Y:S01]  /*e000*/  IMAD R21, R9, R4, R21 ;  /* 0x0000000409157224 */ /* 0x000fe200078e0215 */
[----:B------:R-:W-:Y:S01]  /*e010*/  IABS R4, R11 ;  /* 0x0000000b00047213 */ /* 0x000fe20000000000 */
[----:B------:R-:W-:Y:S01]  /*e020*/  IMAD.HI.U32 R8, R29, R3, RZ ;  /* 0x000000031d087227 */ /* 0x000fe200078e00ff */
[----:B------:R1:W-:Y:S01]  /*e030*/  STL [R1+0x404], R5 ;  /* 0x0004040501007387 */ /* 0x0003e20000100800 */
[----:B------:R-:W-:Y:S02]  /*e040*/  ISETP.GT.U32.AND P6, PT, R9, R15, PT ;  /* 0x0000000f0900720c */ /* 0x000fe40003fc4070 */
[----:B------:R-:W-:Y:S01]  /*e050*/  @!P0 IMAD.IADD R13, R13, 0x1, -R9 ;  /* 0x000000010d0d8824 */ /* 0x000fe200078e0a09 */
[----:B------:R-:W-:Y:S01]  /*e060*/  ISETP.GE.AND P0, PT, R14, RZ, PT ;  /* 0x000000ff0e00720c */ /* 0x000fe20003f06270 */
[----:B------:R-:W-:-:S02]  /*e070*/  IMAD.MOV R8, RZ, RZ, -R8 ;  /* 0x000000ffff087224 */ /* 0x000fc400078e0a08 */
[----:B0-----:R-:W-:Y:S02]  /*e080*/  IMAD.MOV.U32 R6, RZ, RZ, R18 ;  /* 0x000000ffff067224 */ /* 0x001fe400078e0012 */
[----:B------:R-:W-:Y:S01]  /*e090*/  @!P1 IMAD.IADD R12, R12, 0x1, -R9 ;  /* 0x000000010c0c9824 */ /* 0x000fe200078e0a09 */
[----:B------:R-:W-:Y:S01]  /*e0a0*/  ISETP.GE.AND P1, PT, R2, RZ, PT ;  /* 0x000000ff0200720c */ /* 0x000fe20003f26270 */
[----:B-1----:R-:W-:Y:S01]  /*e0b0*/  IMAD.MOV.U32 R5, RZ, RZ, R17 ;  /* 0x000000ffff057224 */ /* 0x002fe200078e0011 */
[----:B------:R-:W-:Y:S01]  /*e0c0*/  IADD3 R2, R0, 0xfb, RZ ;  /* 0x000000fb00027810 */ /* 0x000fe20007ffe0ff */
[----:B------:R-:W-:Y:S01]  /*e0d0*/  @!P3 IMAD.MOV R6, RZ, RZ, -R6 ;  /* 0x000000ffff06b224 */ /* 0x000fe200078e0a06 */
[----:B------:R-:W-:Y:S01]  /*e0e0*/  ISETP.GT.U32.AND P3, PT, R9, R21, PT ;  /* 0x000000150900720c */ /* 0x000fe20003f64070 */
[----:B------:R-:W-:-:S03]  /*e0f0*/  IMAD.HI.U32 R17, R29, R4, RZ ;  /* 0x000000041d117227 */ /* 0x000fc600078e00ff */
[----:B------:R0:W-:Y:S01]  /*e100*/  STL [R1+0x3f0], R6 ;  /* 0x0003f00601007387 */ /* 0x0001e20000100800 */
[----:B------:R-:W-:Y:S01]  /*e110*/  @!P2 IMAD.MOV R5, RZ, RZ, -R5 ;  /* 0x000000ffff05a224 */ /* 0x000fe200078e0a05 */
[----:B------:R-:W-:Y:S01]  /*e120*/  ISETP.GE.AND P2, PT, R16, RZ, PT ;  /* 0x000000ff1000720c */ /* 0x000fe20003f46270 */
[----:B------:R-:W-:Y:S01]  /*e130*/  IMAD.MOV R17, RZ, RZ, -R17 ;  /* 0x000000ffff117224 */ /* 0x000fe200078e0a11 */
[C---:B------:R-:W-:Y:S01]  /*e140*/  IADD3 R16, R0.reuse, 0xf9, RZ ;  /* 0x000000f900107810 */ /* 0x040fe20007ffe0ff */
[C---:B------:R-:W-:Y:S01]  /*e150*/  IMAD R3, R9.reuse, R8, R3 ;  /* 0x0000000809037224 */ /* 0x040fe200078e0203 */
[----:B------:R1:W-:Y:S01]  /*e160*/  STL [R1+0x400], R5 ;  /* 0x0004000501007387 */ /* 0x0003e20000100800 */
[----:B------:R-:W-:Y:S01]  /*e170*/  IMAD R4, R9, R17, R4 ;  /* 0x0000001109047224 */ /* 0x000fe200078e0204 */
[----:B------:R-:W-:Y:S01]  /*e180*/  IADD3 R8, R0, 0xfa, RZ ;  /* 0x000000fa00087810 */ /* 0x000fe20007ffe0ff */
[----:B------:R-:W-:Y:S02]  /*e190*/  @!P3 IMAD.IADD R21, R21, 0x1, -R9 ;  /* 0x000000011515b824 */ /* 0x000fe400078e0a09 */
[----:B0-----:R-:W-:Y:S01]  /*e1a0*/  IMAD.MOV.U32 R6, RZ, RZ, R13 ;  /* 0x000000ffff067224 */ /* 0x001fe200078e000d */
[----:B------:R-:W-:Y:S01]  /*e1b0*/  IABS R13, R2 ;  /* 0x00000002000d7213 */ /* 0x000fe20000000000 */
[----:B------:R-:W-:Y:S01]  /*e1c0*/  @!P6 IMAD.IADD R15, R15, 0x1, -R9 ;  /* 0x000000010f0fe824 */ /* 0x000fe200078e0a09 */
[C---:B------:R-:W-:Y:S01]  /*e1d0*/  ISETP.GT.U32.AND P3, PT, R9.reuse, R21, PT ;  /* 0x000000150900720c */ /* 0x040fe20003f64070 */
[----:B------:R-:W-:Y:S01]  /*e1e0*/  @!P4 IMAD.MOV R6, RZ, RZ, -R6 ;  /* 0x000000ffff06c224 */ /* 0x000fe200078e0a06 */
[----:B------:R-:W-:Y:S01]  /*e1f0*/  ISETP.GT.U32.AND P4, PT, R9, R3, PT ;  /* 0x000000030900720c */ /* 0x000fe20003f84070 */
[----:B-1----:R-:W-:Y:S01]  /*e200*/  IMAD.MOV.U32 R5, RZ, RZ, R12 ;  /* 0x000000ffff057224 */ /* 0x002fe200078e000c */
[----:B------:R-:W-:Y:S01]  /*e210*/  IABS R12, R8 ;  /* 0x00000008000c7213 */ /* 0x000fe20000000000 */
[----:B------:R-:W-:Y:S01]  /*e220*/  IMAD.HI.U32 R14, R29, R13, RZ ;  /* 0x0000000d1d0e7227 */ /* 0x000fe200078e00ff */
[C---:B------:R-:W-:Y:S01]  /*e230*/  ISETP.GT.U32.AND P6, PT, R9.reuse, R15, PT ;  /* 0x0000000f0900720c */ /* 0x040fe20003fc4070 */
[----:B------:R-:W-:Y:S02]  /*e240*/  STL [R1+0x3f4], R6 ;  /* 0x0003f40601007387 */ /* 0x000fe40000100800 */
[----:B------:R-:W-:Y:S01]  /*e250*/  @!P5 IMAD.MOV R5, RZ, RZ, -R5 ;  /* 0x000000ffff05d224 */ /* 0x000fe200078e0a05 */
[----:B------:R-:W-:Y:S01]  /*e260*/  ISETP.GT.U32.AND P5, PT, R9, R4, PT ;  /* 0x000000040900720c */ /* 0x000fe20003fa4070 */
[----:B------:R-:W-:-:S02]  /*e270*/  IMAD.MOV R14, RZ, RZ, -R14 ;  /* 0x000000ffff0e7224 */ /* 0x000fc400078e0a0e */
[--C-:B------:R-:W-:Y:S01]  /*e280*/  @!P3 IMAD.IADD R21, R21, 0x1, -R9.reuse ;  /* 0x000000011515b824 */ /* 0x100fe200078e0a09 */
[----:B------:R-:W-:Y:S01]  /*e290*/  ISETP.GE.AND P3, PT, R2, RZ, PT ;  /* 0x000000ff0200720c */ /* 0x000fe20003f66270 */
[----:B------:R-:W-:Y:S01]  /*e2a0*/  @!P4 IMAD.IADD R3, R3, 0x1, -R9 ;  /* 0x000000010303c824 */ /* 0x000fe200078e0a09 */
[----:B------:R0:W-:Y:S01]  /*e2b0*/  STL [R1+0x3fc], R5 ;  /* 0x0003fc0501007387 */ /* 0x0001e20000100800 */
[----:B------:R-:W-:-:S03]  /*e2c0*/  IMAD.HI.U32 R2, R29, R12, RZ ;  /* 0x0000000c1d027227 */ /* 0x000fc600078e00ff */
[C---:B------:R-:W-:Y:S01]  /*e2d0*/  ISETP.GT.U32.AND P4, PT, R9.reuse, R3, PT ;  /* 0x000000030900720c */ /* 0x040fe20003f84070 */
[----:B------:R-:W-:Y:S02]  /*e2e0*/  IMAD.MOV R2, RZ, RZ, -R2 ;  /* 0x000000ffff027224 */ /* 0x000fe400078e0a02 */
[----:B------:R-:W-:Y:S02]  /*e2f0*/  @!P5 IMAD.IADD R4, R4, 0x1, -R9 ;  /* 0x000000010404d824 */ /* 0x000fe400078e0a09 */
[C---:B------:R-:W-:Y:S01]  /*e300*/  IMAD R13, R9.reuse, R14, R13 ;  /* 0x0000000e090d7224 */ /* 0x040fe200078e020d */
[----:B------:R-:W-:Y:S01]  /*e310*/  IADD3 R14, R0, 0xf8, RZ ;  /* 0x000000f8000e7810 */ /* 0x000fe20007ffe0ff */
[C---:B------:R-:W-:Y:S01]  /*e320*/  IMAD R12, R9.reuse, R2, R12 ;  /* 0x00000002090c7224 */ /* 0x040fe200078e020c */
[----:B------:R-:W-:Y:S01]  /*e330*/  ISETP.GT.U32.AND P5, PT, R9, R4, PT ;  /* 0x000000040900720c */ /* 0x000fe20003fa4070 */
[----:B------:R-:W-:Y:S01]  /*e340*/  @!P6 IMAD.IADD R15, R15, 0x1, -R9 ;  /* 0x000000010f0fe824 */ /* 0x000fe200078e0a09 */
[----:B------:R-:W-:-:S02]  /*e350*/  ISETP.GE.AND P6, PT, R11, RZ, PT ;  /* 0x000000ff0b00720c */ /* 0x000fc40003fc6270 */
[----:B------:R-:W-:Y:S01]  /*e360*/  IABS R11, R16 ;  /* 0x00000010000b7213 */ /* 0x000fe20000000000 */
[----:B------:R-:W-:Y:S01]  /*e370*/  @!P4 IMAD.IADD R3, R3, 0x1, -R9 ;  /* 0x000000010303c824 */ /* 0x000fe200078e0a09 */
[C---:B------:R-:W-:Y:S01]  /*e380*/  ISETP.GT.U32.AND P4, PT, R9.reuse, R13, PT ;  /* 0x0000000d0900720c */ /* 0x040fe20003f84070 */
[----:B0-----:R-:W-:Y:S01]  /*e390*/  IMAD.MOV.U32 R5, RZ, RZ, R15 ;  /* 0x000000ffff057224 */ /* 0x001fe200078e000f */
[----:B------:R-:W-:Y:S02]  /*e3a0*/  IADD3 R15, R0, 0xf7, RZ ;  /* 0x000000f7000f7810 */ /* 0x000fe40007ffe0ff */
[----:B------:R-:W-:Y:S01]  /*e3b0*/  IABS R19, R14 ;  /* 0x0000000e00137213 */ /* 0x000fe20000000000 */
[----:B------:R-:W-:Y:S01]  /*e3c0*/  @!P2 IMAD.MOV R5, RZ, RZ, -R5 ;  /* 0x000000ffff05a224 */ /* 0x000fe200078e0a05 */
[----:B------:R-:W-:Y:S01]  /*e3d0*/  ISETP.GE.AND P2, PT, R8, RZ, PT ;  /* 0x000000ff0800720c */ /* 0x000fe20003f46270 */
[----:B------:R-:W-:Y:S01]  /*e3e0*/  @!P5 IMAD.IADD R4, R4, 0x1, -R9 ;  /* 0x000000010404d824 */ /* 0x000fe200078e0a09 */
[----:B------:R-:W-:Y:S01]  /*e3f0*/  ISETP.GT.U32.AND P5, PT, R9, R12, PT ;  /* 0x0000000c0900720c */ /* 0x000fe20003fa4070 */
[----:B------:R-:W-:Y:S01]  /*e400*/  IMAD.HI.U32 R8, R29, R11, RZ ;  /* 0x0000000b1d087227 */ /* 0x000fe200078e00ff */
[----:B------:R0:W-:Y:S01]  /*e410*/  STL [R1+0x3f8], R5 ;  /* 0x0003f80501007387 */ /* 0x0001e20000100800 */
[----:B------:R-:W-:-:S02]  /*e420*/  IABS R18, R15 ;  /* 0x0000000f00127213 */ /* 0x000fc40000000000 */
[----:B------:R-:W-:Y:S01]  /*e430*/  @!P4 IMAD.IADD R13, R13, 0x1, -R9 ;  /* 0x000000010d0dc824 */ /* 0x000fe200078e0a09 */
[----:B------:R-:W-:Y:S01]  /*e440*/  IADD3 R2, R0, 0xf6, RZ ;  /* 0x000000f600027810 */ /* 0x000fe20007ffe0ff */
[----:B------:R-:W-:Y:S02]  /*e450*/  IMAD.MOV R8, RZ, RZ, -R8 ;  /* 0x000000ffff087224 */ /* 0x000fe400078e0a08 */
[----:B------:R-:W-:Y:S01]  /*e460*/  IMAD.HI.U32 R22, R29, R19, RZ ;  /* 0x000000131d167227 */ /* 0x000fe200078e00ff */
[----:B------:R-:W-:-:S03]  /*e470*/  IABS R17, R2 ;  /* 0x0000000200117213 */ /* 0x000fc60000000000 */
[----:B0-----:R-:W-:Y:S02]  /*e480*/  IMAD.MOV.U32 R5, RZ, RZ, R21 ;  /* 0x000000ffff057224 */ /* 0x001fe400078e0015 */
[----:B------:R-:W-:Y:S01]  /*e490*/  @!P5 IMAD.IADD R12, R12, 0x1, -R9 ;  /* 0x000000010c0cd824 */ /* 0x000fe200078e0a09 */
[C---:B------:R-:W-:Y:S01]  /*e4a0*/  ISETP.GT.U32.AND P5, PT, R9.reuse, R13, PT ;  /* 0x0000000d0900720c */ /* 0x040fe20003fa4070 */
[----:B------:R-:W-:Y:S01]  /*e4b0*/  @!P0 IMAD.MOV R5, RZ, RZ, -R5 ;  /* 0x000000ffff058224 */ /* 0x000fe200078e0a05 */
[----:B------:R-:W-:Y:S01]  /*e4c0*/  ISETP.GE.AND P0, PT, R16, RZ, PT ;  /* 0x000000ff1000720c */ /* 0x000fe20003f06270 */
[----:B------:R-:W-:Y:S01]  /*e4d0*/  IMAD R11, R9, R8, R11 ;  /* 0x00000008090b7224 */ /* 0x000fe200078e020b */
[----:B------:R-:W-:Y:S01]  /*e4e0*/  IADD3 R8, R0, 0xf5, RZ ;  /* 0x000000f500087810 */ /* 0x000fe20007ffe0ff */
[----:B------:R-:W-:Y:S01]  /*e4f0*/  IMAD.HI.U32 R20, R29, R18, RZ ;  /* 0x000000121d147227 */ /* 0x000fe200078e00ff */
[----:B------:R0:W-:Y:S02]  /*e500*/  STL [R1+0x3ec], R5 ;  /* 0x0003ec0501007387 */ /* 0x0001e40000100800 */
[----:B------:R-:W-:Y:S01]  /*e510*/  ISETP.GT.U32.AND P4, PT, R9, R11, PT ;  /* 0x0000000b0900720c */ /* 0x000fe20003f84070 */
[----:B------:R-:W-:-:S02]  /*e520*/  IMAD.MOV R22, RZ, RZ, -R22 ;  /* 0x000000ffff167224 */ /* 0x000fc400078e0a16 */
[----:B------:R-:W-:Y:S02]  /*e530*/  IMAD.MOV R20, RZ, RZ, -R20 ;  /* 0x000000ffff147224 */ /* 0x000fe400078e0a14 */
[----:B------:R-:W-:Y:S01]  /*e540*/  IMAD R16, R9, R22, R19 ;  /* 0x0000001609107224 */ /* 0x000fe200078e0213 */
[----:B------:R-:W-:Y:S01]  /*e550*/  IABS R19, R8 ;  /* 0x0000000800137213 */ /* 0x000fe20000000000 */
[----:B------:R-:W-:Y:S02]  /*e560*/  @!P5 IMAD.IADD R13, R13, 0x1, -R9 ;  /* 0x000000010d0dd824 */ /* 0x000fe400078e0a09 */
[----:B0-----:R-:W-:Y:S01]  /*e570*/  IMAD.MOV.U32 R5, RZ, RZ, R3 ;  /* 0x000000ffff057224 */ /* 0x001fe200078e0003 */
[C---:B------:R-:W-:Y:S01]  /*e580*/  ISETP.GT.U32.AND P5, PT, R9.reuse, R16, PT ;  /* 0x000000100900720c */ /* 0x040fe20003fa4070 */
[----:B------:R-:W-:Y:S02]  /*e590*/  IMAD.MOV.U32 R21, RZ, RZ, R17 ;  /* 0x000000ffff157224 */ /* 0x000fe400078e0011 */
[----:B------:R-:W-:Y:S01]  /*e5a0*/  @!P1 IMAD.MOV R5, RZ, RZ, -R5 ;  /* 0x000000ffff059224 */ /* 0x000fe200078e0a05 */
[C---:B------:R-:W-:Y:S01]  /*e5b0*/  ISETP.GT.U32.AND P1, PT, R9.reuse, R12, PT ;  /* 0x0000000c0900720c */ /* 0x040fe20003f24070 */
[----:B------:R-:W-:Y:S01]  /*e5c0*/  IMAD R17, R9, R20, R18 ;  /* 0x0000001409117224 */ /* 0x000fe200078e0212 */
[----:B------:R-:W-:Y:S01]  /*e5d0*/  IADD3 R18, R0, 0xf1, RZ ;  /* 0x000000f100127810 */ /* 0x000fe20007ffe0ff */
[----:B------:R-:W-:Y:S01]  /*e5e0*/  IMAD.HI.U32 R3, R29, R21, RZ ;  /* 0x000000151d037227 */ /* 0x000fe200078e00ff */
[----:B------:R0:W-:Y:S03]  /*e5f0*/  STL [R1+0x3e0], R5 ;  /* 0x0003e00501007387 */ /* 0x0001e60000100800 */
[----:B------:R-:W-:-:S02]  /*e600*/  @!P4 IMAD.IADD R11, R11, 0x1, -R9 ;  /* 0x000000010b0bc824 */ /* 0x000fc400078e0a09 */
[----:B------:R-:W-:Y:S02]  /*e610*/  IMAD.MOV R3, RZ, RZ, -R3 ;  /* 0x000000ffff037224 */ /* 0x000fe400078e0a03 */
[----:B------:R-:W-:Y:S01]  /*e620*/  IMAD.MOV.U32 R6, RZ, RZ, R4 ;  /* 0x000000ffff067224 */ /* 0x000fe200078e0004 */
[C---:B------:R-:W-:Y:S01]  /*e630*/  ISETP.GT.U32.AND P4, PT, R9.reuse, R11, PT ;  /* 0x0000000b0900720c */ /* 0x040fe20003f84070 */
[C---:B------:R-:W-:Y:S02]  /*e640*/  IMAD R3, R9.reuse, R3, R21 ;  /* 0x0000000309037224 */ /* 0x040fe400078e0215 */
[----:B0-----:R-:W-:Y:S02]  /*e650*/  IMAD.MOV.U32 R5, RZ, RZ, R13 ;  /* 0x000000ffff057224 */ /* 0x001fe400078e000d */
[----:B------:R-:W-:Y:S01]  /*e660*/  @!P5 IMAD.IADD R16, R16, 0x1, -R9 ;  /* 0x000000011010d824 */ /* 0x000fe200078e0a09 */
[C---:B------:R-:W-:Y:S01]  /*e670*/  ISETP.GT.U32.AND P5, PT, R9.reuse, R3, PT ;  /* 0x000000030900720c */ /* 0x040fe20003fa4070 */
[----:B------:R-:W-:Y:S01]  /*e680*/  @!P3 IMAD.MOV R5, RZ, RZ, -R5 ;  /* 0x000000ffff05b224 */ /* 0x000fe200078e0a05 */
[----:B------:R-:W-:Y:S01]  /*e690*/  ISETP.GT.U32.AND P3, PT, R9, R17, PT ;  /* 0x000000110900720c */ /* 0x000fe20003f64070 */
[----:B------:R-:W-:Y:S01]  /*e6a0*/  @!P6 IMAD.MOV R6, RZ, RZ, -R6 ;  /* 0x000000ffff06e224 */ /* 0x000fe200078e0a06 */
[----:B------:R-:W-:Y:S01]  /*e6b0*/  ISETP.GE.AND P6, PT, R14, RZ, PT ;  /* 0x000000ff0e00720c */ /* 0x000fe20003fc6270 */
[----:B------:R-:W-:Y:S01]  /*e6c0*/  IMAD.HI.U32 R4, R29, R19, RZ ;  /* 0x000000131d047227 */ /* 0x000fe200078e00ff */
[----:B------:R-:W-:-:S02]  /*e6d0*/  IADD3 R14, R0, 0xf4, RZ ;  /* 0x000000f4000e7810 */ /* 0x000fc40007ffe0ff */
[----:B------:R0:W-:Y:S01]  /*e6e0*/  STL [R1+0x3dc], R6 ;  /* 0x0003dc0601007387 */ /* 0x0001e20000100800 */
[--C-:B------:R-:W-:Y:S01]  /*e6f0*/  @!P1 IMAD.IADD R12, R12, 0x1, -R9.reuse ;  /* 0x000000010c0c9824 */ /* 0x100fe200078e0a09 */
[----:B------:R-:W-:Y:S01]  /*e700*/  ISETP.GE.AND P1, PT, R15, RZ, PT ;  /* 0x000000ff0f00720c */ /* 0x000fe20003f26270 */
[----:B------:R-:W-:Y:S01]  /*e710*/  IMAD.MOV R4, RZ, RZ, -R4 ;  /* 0x000000ffff047224 */ /* 0x000fe200078e0a04 */
[----:B------:R1:W-:Y:S01]  /*e720*/  STL [R1+0x3d8], R5 ;  /* 0x0003d80501007387 */ /* 0x0003e20000100800 */
[--C-:B------:R-:W-:Y:S01]  /*e730*/  @!P4 IMAD.IADD R11, R11, 0x1, -R9.reuse ;  /* 0x000000010b0bc824 */ /* 0x100fe200078e0a09 */
[----:B------:R-:W-:Y:S01]  /*e740*/  ISETP.GE.AND P4, PT, R2, RZ, PT ;  /* 0x000000ff0200720c */ /* 0x000fe20003f86270 */
[----:B------:R-:W-:Y:S01]  /*e750*/  @!P3 IMAD.IADD R17, R17, 0x1, -R9 ;  /* 0x000000011111b824 */ /* 0x000fe200078e0a09 */
[C---:B------:R-:W-:Y:S01]  /*e760*/  ISETP.GT.U32.AND P3, PT, R9.reuse, R16, PT ;  /* 0x000000100900720c */ /* 0x040fe20003f64070 */
[----:B------:R-:W-:Y:S01]  /*e770*/  IMAD R2, R9, R4, R19 ;  /* 0x0000000409027224 */ /* 0x000fe200078e0213 */
[----:B------:R-:W-:Y:S01]  /*e780*/  IABS R19, R14 ;  /* 0x0000000e00137213 */ /* 0x000fe20000000000 */
[----:B------:R-:W-:Y:S01]  /*e790*/  @!P5 IMAD.IADD R3, R3, 0x1, -R9 ;  /* 0x000000010303d824 */ /* 0x000fe200078e0a09 */
[C---:B------:R-:W-:Y:S01]  /*e7a0*/  IADD3 R15, R0.reuse, 0xf2, RZ ;  /* 0x000000f2000f7810 */ /* 0x040fe20007ffe0ff */
[----:B0-----:R-:W-:Y:S01]  /*e7b0*/  IMAD.MOV.U32 R6, RZ, RZ, R11 ;  /* 0x000000ffff067224 */ /* 0x001fe200078e000b */
[----:B------:R-:W-:Y:S01]  /*e7c0*/  IADD3 R4, R0, 0xf3, RZ ;  /* 0x000000f300047810 */ /* 0x000fe20007ffe0ff */
[----:B-1----:R-:W-:Y:S01]  /*e7d0*/  IMAD.MOV.U32 R5, RZ, RZ, R12 ;  /* 0x000000ffff057224 */ /* 0x002fe200078e000c */
[----:B------:R-:W-:Y:S01]  /*e7e0*/  ISETP.GT.U32.AND P5, PT, R9, R3, PT ;  /* 0x000000030900720c */ /* 0x000fe20003fa4070 */
[----:B------:R-:W-:Y:S01]  /*e7f0*/  IMAD.HI.U32 R21, R29, R19, RZ ;  /* 0x000000131d157227 */ /* 0x000fe200078e00ff */
[----:B------:R-:W-:-:S02]  /*e800*/  IABS R13, R15 ;  /* 0x0000000f000d7213 */ /* 0x000fc40000000000 */
[----:B------:R-:W-:Y:S01]  /*e810*/  IABS R12, R18 ;  /* 0x00000012000c7213 */ /* 0x000fe20000000000 */
[----:B------:R-:W-:Y:S01]  /*e820*/  @!P2 IMAD.MOV R5, RZ, RZ, -R5 ;  /* 0x000000ffff05a224 */ /* 0x000fe200078e0a05 */
[C---:B------:R-:W-:Y:S01]  /*e830*/  ISETP.GT.U32.AND P2, PT, R9.reuse, R17, PT ;  /* 0x000000110900720c */ /* 0x040fe20003f44070 */
[----:B------:R-:W-:Y:S01]  /*e840*/  @!P3 IMAD.IADD R16, R16, 0x1, -R9 ;  /* 0x000000011010b824 */ /* 0x000fe200078e0a09 */
[----:B------:R-:W-:Y:S01]  /*e850*/  ISETP.GT.U32.AND P3, PT, R9, R2, PT ;  /* 0x000000020900720c */ /* 0x000fe20003f64070 */
[----:B------:R-:W-:Y:S01]  /*e860*/  IMAD.MOV R21, RZ, RZ, -R21 ;  /* 0x000000ffff157224 */ /* 0x000fe200078e0a15 */
[----:B------:R0:W-:Y:S01]  /*e870*/  STL [R1+0x3d4], R5 ;  /* 0x0003d40501007387 */ /* 0x0001e20000100800 */
[----:B------:R-:W-:Y:S01]  /*e880*/  IMAD.HI.U32 R22, R29, R13, RZ ;  /* 0x0000000d1d167227 */ /* 0x000fe200078e00ff */
[----:B------:R-:W-:-:S03]  /*e890*/  IABS R20, R4 ;  /* 0x0000000400147213 */ /* 0x000fc60000000000 */
[--C-:B------:R-:W-:Y:S02]  /*e8a0*/  @!P5 IMAD.IADD R3, R3, 0x1, -R9.reuse ;  /* 0x000000010303d824 */ /* 0x100fe400078e0a09 */
[----:B------:R-:W-:Y:S02]  /*e8b0*/  @!P0 IMAD.MOV R6, RZ, RZ, -R6 ;  /* 0x000000ffff068224 */ /* 0x000fe400078e0a06 */
[----:B------:R-:W-:Y:S01]  /*e8c0*/  @!P2 IMAD.IADD R17, R17, 0x1, -R9 ;  /* 0x000000011111a824 */ /* 0x000fe200078e0a09 */
[----:B------:R-:W-:Y:S01]  /*e8d0*/  ISETP.GE.AND P2, PT, R8, RZ, PT ;  /* 0x000000ff0800720c */ /* 0x000fe20003f46270 */
[C---:B------:R-:W-:Y:S01]  /*e8e0*/  IMAD R8, R9.reuse, R21, R19 ;  /* 0x0000001509087224 */ /* 0x040fe200078e0213 */
[----:B------:R-:W-:Y:S01]  /*e8f0*/  STL [R1+0x3d0], R6 ;  /* 0x0003d00601007387 */ /* 0x000fe20000100800 */
[----:B------:R-:W-:Y:S01]  /*e900*/  @!P3 IMAD.IADD R2, R2, 0x1, -R9 ;  /* 0x000000010202b824 */ /* 0x000fe200078e0a09 */
[----:B------:R-:W-:Y:S01]  /*e910*/  ISETP.GE.AND P3, PT, R14, RZ, PT ;  /* 0x000000ff0e00720c */ /* 0x000fe20003f66270 */
[----:B0-----:R-:W-:Y:S01]  /*e920*/  IMAD.MOV.U32 R5, RZ, RZ, R16 ;  /* 0x000000ffff057224 */ /* 0x001fe200078e0010 */
[----:B------:R-:W-:Y:S01]  /*e930*/  ISETP.GT.U32.AND P5, PT, R9, R8, PT ;  /* 0x000000080900720c */ /* 0x000fe20003fa4070 */
[----:B------:R-:W-:Y:S01]  /*e940*/  IMAD.HI.U32 R21, R29, R12, RZ ;  /* 0x0000000c1d157227 */ /* 0x000fe200078e00ff */
[----:B------:R-:W-:-:S02]  /*e950*/  ISETP.GT.U32.AND P0, PT, R9, R2, PT ;  /* 0x000000020900720c */ /* 0x000fc40003f04070 */
[----:B------:R-:W-:Y:S01]  /*e960*/  IADD3 R14, R0, 0xf0, RZ ;  /* 0x000000f0000e7810 */ /* 0x000fe20007ffe0ff */
[----:B------:R-:W-:Y:S02]  /*e970*/  @!P6 IMAD.MOV R5, RZ, RZ, -R5 ;  /* 0x000000ffff05e224 */ /* 0x000fe400078e0a05 */
[----:B------:R-:W-:Y:S01]  /*e980*/  IMAD.MOV R22, RZ, RZ, -R22 ;  /* 0x000000ffff167224 */ /* 0x000fe200078e0a16 */
[----:B------:R-:W-:Y:S01]  /*e990*/  IABS R11, R14 ;  /* 0x0000000e000b7213 */ /* 0x000fe20000000000 */
[----:B------:R-:W-:Y:S01]  /*e9a0*/  IMAD.HI.U32 R19, R29, R20, RZ ;  /* 0x000000141d137227 */ /* 0x000fe200078e00ff */
[----:B------:R0:W-:Y:S03]  /*e9b0*/  STL [R1+0x3cc], R5 ;  /* 0x0003cc0501007387 */ /* 0x0001e60000100800 */
[----:B------:R-:W-:Y:S02]  /*e9c0*/  IMAD.MOV R21, RZ, RZ, -R21 ;  /* 0x000000ffff157224 */ /* 0x000fe400078e0a15 */
[----:B------:R-:W-:-:S02]  /*e9d0*/  IMAD R13, R9, R22, R13 ;  /* 0x00000016090d7224 */ /* 0x000fc400078e020d */
[----:B------:R-:W-:Y:S02]  /*e9e0*/  IMAD.MOV R19, RZ, RZ, -R19 ;  /* 0x000000ffff137224 */ /* 0x000fe400078e0a13 */
[C---:B------:R-:W-:Y:S02]  /*e9f0*/  IMAD R12, R9.reuse, R21, R12 ;  /* 0x00000015090c7224 */ /* 0x040fe400078e020c */
[----:B0-----:R-:W-:Y:S02]  /*ea00*/  IMAD.MOV.U32 R5, RZ, RZ, R17 ;  /* 0x000000ffff057224 */ /* 0x001fe400078e0011 */
[----:B------:R-:W-:Y:S02]  /*ea10*/  @!P5 IMAD.IADD R8, R8, 0x1, -R9 ;  /* 0x000000010808d824 */ /* 0x000fe400078e0a09 */
[----:B------:R-:W-:Y:S01]  /*ea20*/  @!P1 IMAD.MOV R5, RZ, RZ, -R5 ;  /* 0x000000ffff059224 */ /* 0x000fe200078e0a05 */
[C---:B------:R-:W-:Y:S01]  /*ea30*/  ISETP.GT.U32.AND P1, PT, R9.reuse, R13, PT ;  /* 0x0000000d0900720c */ /* 0x040fe20003f24070 */
[C---:B------:R-:W-:Y:S01]  /*ea40*/  IMAD R19, R9.reuse, R19, R20 ;  /* 0x0000001309137224 */ /* 0x040fe200078e0214 */
[----:B------:R-:W-:Y:S01]  /*ea50*/  IADD3 R20, R0, 0xef, RZ ;  /* 0x000000ef00147810 */ /* 0x000fe20007ffe0ff */
[----:B------:R-:W-:Y:S01]  /*ea60*/  @!P0 IMAD.IADD R2, R2, 0x1, -R9 ;  /* 0x0000000102028824 */ /* 0x000fe200078e0a09 */
[C---:B------:R-:W-:Y:S01]  /*ea70*/  ISETP.GT.U32.AND P0, PT, R9.reuse, R12, PT ;  /* 0x0000000c0900720c */ /* 0x040fe20003f04070 */
[----:B------:R-:W-:Y:S01]  /*ea80*/  @!P4 IMAD.MOV R3, RZ, RZ, -R3 ;  /* 0x000000ffff03c224 */ /* 0x000fe200078e0a03 */
[C---:B------:R-:W-:Y:S01]  /*ea90*/  ISETP.GT.U32.AND P5, PT, R9.reuse, R8, PT ;  /* 0x000000080900720c */ /* 0x040fe20003fa4070 */
[----:B------:R0:W-:Y:S01]  /*eaa0*/  STL [R1+0x3c8], R5 ;  /* 0x0003c80501007387 */ /* 0x0001e20000100800 */
[----:B------:R-:W-:Y:S01]  /*eab0*/  ISETP.GT.U32.AND P6, PT, R9, R19, PT ;  /* 0x000000130900720c */ /* 0x000fe20003fc4070 */
[----:B------:R-:W-:Y:S01]  /*eac0*/  IMAD.HI.U32 R17, R29, R11, RZ ;  /* 0x0000000b1d117227 */ /* 0x000fe200078e00ff */
[----:B------:R-:W-:Y:S01]  /*ead0*/  IABS R16, R20 ;  /* 0x0000001400107213 */ /* 0x000fe20000000000 */
[----:B------:R1:W-:Y:S01]  /*eae0*/  STL [R1+0x3c4], R3 ;  /* 0x0003c40301007387 */ /* 0x0003e20000100800 */
[----:B------:R-:W-:Y:S01]  /*eaf0*/  ISETP.GE.AND P4, PT, R4, RZ, PT ;  /* 0x000000ff0400720c */ /* 0x000fe20003f86270 */
[----:B------:R-:W-:-:S02]  /*eb00*/  @!P1 IMAD.IADD R13, R13, 0x1, -R9 ;  /* 0x000000010d0d9824 */ /* 0x000fc400078e0a09 */
[----:B------:R-:W-:Y:S02]  /*eb10*/  IMAD.MOV R17, RZ, RZ, -R17 ;  /* 0x000000ffff117224 */ /* 0x000fe400078e0a11 */
[----:B0-----:R-:W-:Y:S02]  /*eb20*/  IMAD.MOV.U32 R5, RZ, RZ, R2 ;  /* 0x000000ffff057224 */ /* 0x001fe400078e0002 */
[----:B------:R-:W-:Y:S01]  /*eb30*/  @!P0 IMAD.IADD R12, R12, 0x1, -R9 ;  /* 0x000000010c0c8824 */ /* 0x000fe200078e0a09 */
[C---:B------:R-:W-:Y:S01]  /*eb40*/  ISETP.GT.U32.AND P0, PT, R9.reuse, R13, PT ;  /* 0x0000000d0900720c */ /* 0x040fe20003f04070 */
[----:B-1----:R-:W-:Y:S02]  /*eb50*/  IMAD.MOV.U32 R3, RZ, RZ, R16 ;  /* 0x000000ffff037224 */ /* 0x002fe400078e0010 */
[----:B------:R-:W-:Y:S01]  /*eb60*/  @!P2 IMAD.MOV R5, RZ, RZ, -R5 ;  /* 0x000000ffff05a224 */ /* 0x000fe200078e0a05 */
[----:B------:R-:W-:Y:S01]  /*eb70*/  ISETP.GT.U32.AND P2, PT, R9, R12, PT ;  /* 0x0000000c0900720c */ /* 0x000fe20003f44070 */
[--C-:B------:R-:W-:Y:S01]  /*eb80*/  @!P5 IMAD.IADD R8, R8, 0x1, -R9.reuse ;  /* 0x000000010808d824 */ /* 0x100fe200078e0a09 */
[----:B------:R-:W-:Y:S01]  /*eb90*/  ISETP.GE.AND P5, PT, R15, RZ, PT ;  /* 0x000000ff0f00720c */ /* 0x000fe20003fa6270 */
[----:B------:R-:W-:Y:S01]  /*eba0*/  IMAD.HI.U32 R4, R29, R3, RZ ;  /* 0x000000031d047227 */ /* 0x000fe200078e00ff */
[----:B------:R0:W-:Y:S03]  /*ebb0*/  STL [R1+0x3c0], R5 ;  /* 0x0003c00501007387 */ /* 0x0001e60000100800 */
[----:B------:R-:W-:Y:S01]  /*ebc0*/  @!P6 IMAD.IADD R19, R19, 0x1, -R9 ;  /* 0x000000011313e824 */ /* 0x000fe200078e0a09 */
[----:B------:R-:W-:Y:S01]  /*ebd0*/  ISETP.GE.AND P6, PT, R18, RZ, PT ;  /* 0x000000ff1200720c */ /* 0x000fe20003fc6270 */
[C---:B------:R-:W-:Y:S01]  /*ebe0*/  IMAD R15, R9.reuse, R17, R11 ;  /* 0x00000011090f7224 */ /* 0x040fe200078e020b */
[----:B------:R-:W-:Y:S01]  /*ebf0*/  IADD3 R11, R0, 0xee, RZ ;  /* 0x000000ee000b7810 */ /* 0x000fe20007ffe0ff */
[----:B------:R-:W-:Y:S01]  /*ec00*/  IMAD.MOV R4, RZ, RZ, -R4 ;  /* 0x000000ffff047224 */ /* 0x000fe200078e0a04 */
[----:B------:R-:W-:Y:S01]  /*ec10*/  ISETP.GT.U32.AND P1, PT, R9, R19, PT ;  /* 0x000000130900720c */ /* 0x000fe20003f24070 */
[----:B------:R-:W-:-:S02]  /*ec20*/  @!P0 IMAD.IADD R13, R13, 0x1, -R9 ;  /* 0x000000010d0d8824 */ /* 0x000fc400078e0a09 */
[----:B0-----:R-:W-:Y:S01]  /*ec30*/  IMAD.MOV.U32 R5, RZ, RZ, R8 ;  /* 0x000000ffff057224 */ /* 0x001fe200078e0008 */
[----:B------:R-:W-:Y:S01]  /*ec40*/  IADD3 R8, R0, 0xed, RZ ;  /* 0x000000ed00087810 */ /* 0x000fe20007ffe0ff */
[C---:B------:R-:W-:Y:S01]  /*ec50*/  IMAD R2, R9.reuse, R4, R3 ;  /* 0x0000000409027224 */ /* 0x040fe200078e0203 */
[----:B------:R-:W-:Y:S01]  /*ec60*/  IABS R3, R11 ;  /* 0x0000000b00037213 */ /* 0x000fe20000000000 */
[----:B------:R-:W-:Y:S01]  /*ec70*/  @!P3 IMAD.MOV R5, RZ, RZ, -R5 ;  /* 0x000000ffff05b224 */ /* 0x000fe200078e0a05 */
[C---:B------:R-:W-:Y:S01]  /*ec80*/  ISETP.GT.U32.AND P3, PT, R9.reuse, R15, PT ;  /* 0x0000000f0900720c */ /* 0x040fe20003f64070 */
[----:B------:R-:W-:Y:S01]  /*ec90*/  @!P2 IMAD.IADD R12, R12, 0x1, -R9 ;  /* 0x000000010c0ca824 */ /* 0x000fe200078e0a09 */
[----:B------:R-:W-:Y:S01]  /*eca0*/  ISETP.GT.U32.AND P0, PT, R9, R2, PT ;  /* 0x000000020900720c */ /* 0x000fe20003f04070 */
[----:B------:R-:W-:Y:S01]  /*ecb0*/  IMAD.HI.U32 R17, R29, R3, RZ ;  /* 0x000000031d117227 */ /* 0x000fe200078e00ff */
[----:B------:R0:W-:Y:S01]  /*ecc0*/  STL [R1+0x3bc], R5 ;  /* 0x0003bc0501007387 */ /* 0x0001e20000100800 */
[----:B------:R-:W-:-:S02]  /*ecd0*/  IABS R4, R8 ;  /* 0x0000000800047213 */ /* 0x000fc40000000000 */
[----:B------:R-:W-:Y:S01]  /*ece0*/  @!P1 IMAD.IADD R19, R19, 0x1, -R9 ;  /* 0x0000000113139824 */ /* 0x000fe200078e0a09 */
[----:B------:R-:W-:Y:S01]  /*ecf0*/  ISETP.GE.AND P1, PT, R14, RZ, PT ;  /* 0x000000ff0e00720c */ /* 0x000fe20003f26270 */
[----:B------:R-:W-:Y:S01]  /*ed00*/  IMAD.MOV R17, RZ, RZ, -R17 ;  /* 0x000000ffff117224 */ /* 0x000fe200078e0a11 */
[----:B------:R-:W-:Y:S01]  /*ed10*/  IADD3 R14, R0, 0xec, RZ ;  /* 0x000000ec000e7810 */ /* 0x000fe20007ffe0ff */
[----:B------:R-:W-:Y:S01]  /*ed20*/  IMAD.MOV.U32 R6, RZ, RZ, R13 ;  /* 0x000000ffff067224 */ /* 0x000fe200078e000d */
[----:B------:R-:W-:Y:S01]  /*ed30*/  ISETP.GE.AND P2, PT, R20, RZ, PT ;  /* 0x000000ff1400720c */ /* 0x000fe20003f46270 */
[----:B------:R-:W-:Y:S01]  /*ed40*/  @!P3 IMAD.IADD R15, R15, 0x1, -R9 ;  /* 0x000000010f0fb824 */ /* 0x000fe200078e0a09 */
[----:B------:R-:W-:Y:S01]  /*ed50*/  ISETP.GE.AND P3, PT, R11, RZ, PT ;  /* 0x000000ff0b00720c */ /* 0x000fe20003f66270 */
[----:B0-----:R-:W-:Y:S01]  /*ed60*/  IMAD.MOV.U32 R5, RZ, RZ, R19 ;  /* 0x000000ffff057224 */ /* 0x001fe200078e0013 */
[----:B------:R-:W-:Y:S01]  /*ed70*/  IABS R11, R14 ;  /* 0x0000000e000b7213 */ /* 0x000fe20000000000 */
[----:B------:R-:W-:Y:S01]  /*ed80*/  @!P0 IMAD.IADD R2, R2, 0x1, -R9 ;  /* 0x0000000102028824 */ /* 0x000fe200078e0a09 */
[C---:B------:R-:W-:Y:S01]  /*ed90*/  ISETP.GT.U32.AND P0, PT, R9.reuse, R15, PT ;  /* 0x0000000f0900720c */ /* 0x040fe20003f04070 */
[----:B------:R-:W-:Y:S01]  /*eda0*/  @!P4 IMAD.MOV R5, RZ, RZ, -R5 ;  /* 0x000000ffff05c224 */ /* 0x000fe200078e0a05 */
[----:B------:R-:W-:Y:S01]  /*edb0*/  IADD3 R13, R0, 0xea, RZ ;  /* 0x000000ea000d7810 */ /* 0x000fe20007ffe0ff */
[C---:B------:R-:W-:Y:S01]  /*edc0*/  IMAD R3, R9.reuse, R17, R3 ;  /* 0x0000001109037224 */ /* 0x040fe200078e0203 */
[----:B------:R-:W-:Y:S01]  /*edd0*/  ISETP.GT.U32.AND P4, PT, R9, R2, PT ;  /* 0x000000020900720c */ /* 0x000fe20003f84070 */
[----:B------:R-:W-:Y:S01]  /*ede0*/  @!P5 IMAD.MOV R6, RZ, RZ, -R6 ;  /* 0x000000ffff06d224 */ /* 0x000fe200078e0a06 */
[----:B------:R0:W-:Y:S01]  /*edf0*/  STL [R1+0x3b8], R5 ;  /* 0x0003b80501007387 */ /* 0x0001e20000100800 */
[----:B------:R-:W-:Y:S01]  /*ee00*/  IMAD.HI.U32 R16, R29, R4, RZ ;  /* 0x000000041d107227 */ /* 0x000fe200078e00ff */
[----:B------:R-:W-:-:S02]  /*ee10*/  ISETP.GT.U32.AND P5, PT, R9, R3, PT ;  /* 0x000000030900720c */ /* 0x000fc40003fa4070 */
[----:B------:R1:W-:Y:S01]  /*ee20*/  STL [R1+0x39c], R6 ;  /* 0x00039c0601007387 */ /* 0x0003e20000100800 */
[----:B------:R-:W-:Y:S01]  /*ee30*/  IMAD.MOV R16, RZ, RZ, -R16 ;  /* 0x000000ffff107224 */ /* 0x000fe200078e0a10 */
[----:B------:R-:W-:Y:S01]  /*ee40*/  IABS R23, R13 ;  /* 0x0000000d00177213 */ /* 0x000fe20000000000 */
[----:B------:R-:W-:Y:S01]  /*ee50*/  @!P0 IMAD.IADD R15, R15, 0x1, -R9 ;  /* 0x000000010f0f8824 */ /* 0x000fe200078e0a09 */
[C---:B------:R-:W-:Y:S01]  /*ee60*/  IADD3 R19, R0.reuse, 0xe6, RZ ;  /* 0x000000e600137810 */ /* 0x040fe20007ffe0ff */
[----:B------:R-:W-:Y:S01]  /*ee70*/  IMAD R4, R9, R16, R4 ;  /* 0x0000001009047224 */ /* 0x000fe200078e0204 */
[----:B------:R-:W-:Y:S01]  /*ee80*/  IADD3 R16, R0, 0xe5, RZ ;  /* 0x000000e500107810 */ /* 0x000fe20007ffe0ff */
[----:B0-----:R-:W-:Y:S02]  /*ee90*/  IMAD.MOV.U32 R5, RZ, RZ, R12 ;  /* 0x000000ffff057224 */ /* 0x001fe400078e000c */
[----:B------:R-:W-:Y:S01]  /*eea0*/  IMAD.HI.U32 R12, R29, R11, RZ ;  /* 0x0000000b1d0c7227 */ /* 0x000fe200078e00ff */
[----:B------:R-:W-:-:S02]  /*eeb0*/  ISETP.GT.U32.AND P0, PT, R9, R4, PT ;  /* 0x000000040900720c */ /* 0x000fc40003f04070 */
[----:B------:R-:W-:Y:S01]  /*eec0*/  IABS R18, R16 ;  /* 0x0000001000127213 */ /* 0x000fe20000000000 */
[----:B------:R-:W-:Y:S01]  /*eed0*/  @!P6 IMAD.MOV R5, RZ, RZ, -R5 ;  /* 0x000000ffff05e224 */ /* 0x000fe200078e0a05 */
[----:B------:R-:W-:Y:S01]  /*eee0*/  ISETP.GE.AND P6, PT, R8, RZ, PT ;  /* 0x000000ff0800720c */ /* 0x000fe20003fc6270 */
[----:B------:R-:W-:Y:S01]  /*eef0*/  IMAD.MOV R8, RZ, RZ, -R12 ;  /* 0x000000ffff087224 */ /* 0x000fe200078e0a0c */
[----:B------:R-:W-:Y:S01]  /*ef00*/  IADD3 R12, R0, 0xe9, RZ ;  /* 0x000000e9000c7810 */ /* 0x000fe20007ffe0ff */
[----:B-1----:R-:W-:Y:S01]  /*ef10*/  IMAD.MOV.U32 R6, RZ, RZ, R15 ;  /* 0x000000ffff067224 */ /* 0x002fe200078e000f */
[----:B------:R0:W-:Y:S01]  /*ef20*/  STL [R1+0x3a0], R5 ;  /* 0x0003a00501007387 */ /* 0x0001e20000100800 */
[----:B------:R-:W-:Y:S01]  /*ef30*/  IMAD R11, R9, R8, R11 ;  /* 0x00000008090b7224 */ /* 0x000fe200078e020b */
[----:B------:R-:W-:Y:S01]  /*ef40*/  IABS R8, R12 ;  /* 0x0000000c00087213 */ /* 0x000fe20000000000 */
[--C-:B------:R-:W-:Y:S02]  /*ef50*/  @!P5 IMAD.IADD R3, R3, 0x1, -R9.reuse ;  /* 0x000000010303d824 */ /* 0x100fe400078e0a09 */
[----:B------:R-:W-:Y:S01]  /*ef60*/  @!P1 IMAD.MOV R6, RZ, RZ, -R6 ;  /* 0x000000ffff069224 */ /* 0x000fe200078e0a06 */
[C---:B------:R-:W-:Y:S01]  /*ef70*/  ISETP.GT.U32.AND P1, PT, R9.reuse, R11, PT ;  /* 0x0000000b0900720c */ /* 0x040fe20003f24070 */
[--C-:B------:R-:W-:Y:S01]  /*ef80*/  @!P4 IMAD.IADD R2, R2, 0x1, -R9.reuse ;  /* 0x000000010202c824 */ /* 0x100fe200078e0a09 */
[----:B------:R-:W-:Y:S01]  /*ef90*/  ISETP.GE.AND P4, PT, R14, RZ, PT ;  /* 0x000000ff0e00720c */ /* 0x000fe20003f86270 */
[----:B------:R-:W-:Y:S01]  /*efa0*/  @!P0 IMAD.IADD R4, R4, 0x1, -R9 ;  /* 0x0000000104048824 */ /* 0x000fe200078e0a09 */
[----:B------:R-:W-:Y:S01]  /*efb0*/  IADD3 R14, R0, 0xeb, RZ ;  /* 0x000000eb000e7810 */ /* 0x000fe20007ffe0ff */
[----:B0-----:R-:W-:Y:S01]  /*efc0*/  IMAD.MOV.U32 R5, RZ, RZ, R2 ;  /* 0x000000ffff057224 */ /* 0x001fe200078e0002 */
[----:B------:R-:W-:Y:S01]  /*efd0*/  ISETP.GT.U32.AND P5, PT, R9, R3, PT ;  /* 0x000000030900720c */ /* 0x000fe20003fa4070 */
[----:B------:R-:W-:Y:S01]  /*efe0*/  IMAD.HI.U32 R15, R29, R23, RZ ;  /* 0x000000171d0f7227 */ /* 0x000fe200078e00ff */
[----:B------:R-:W-:Y:S01]  /*eff0*/  IABS R22, R14 ;  /* 0x0000000e00167213 */ /* 0x000fe20000000000 */
[----:B------:R0:W-:Y:S01]  /*f000*/  STL [R1+0x3a4], R6 ;  /* 0x0003a40601007387 */ /* 0x0001e20000100800 */
[----:B------:R-:W-:Y:S01]  /*f010*/  ISETP.GT.U32.AND P0, PT, R9, R4, PT ;  /* 0x000000040900720c */ /* 0x000fe20003f04070 */
[----:B------:R-:W-:Y:S01]  /*f020*/  @!P2 IMAD.MOV R5, RZ, RZ, -R5 ;  /* 0x000000ffff05a224 */ /* 0x000fe200078e0a05 */
[----:B------:R-:W-:Y:S01]  /*f030*/  ISETP.GE.AND P2, PT, R14, RZ, PT ;  /* 0x000000ff0e00720c */ /* 0x000fe20003f46270 */
[----:B------:R-:W-:-:S03]  /*f040*/  IMAD.HI.U32 R14, R29, R22, RZ ;  /* 0x000000161d0e7227 */ /* 0x000fc600078e00ff */
[----:B------:R1:W-:Y:S01]  /*f050*/  STL [R1+0x3ac], R5 ;  /* 0x0003ac0501007387 */ /* 0x0003e20000100800 */
[--C-:B------:R-:W-:Y:S02]  /*f060*/  @!P1 IMAD.IADD R11, R11, 0x1, -R9.reuse ;  /* 0x000000010b0b9824 */ /* 0x100fe400078e0a09 */
[----:B------:R-:W-:Y:S01]  /*f070*/  @!P5 IMAD.IADD R3, R3, 0x1, -R9 ;  /* 0x000000010303d824 */ /* 0x000fe200078e0a09 */
[----:B------:R-:W-:Y:S01]  /*f080*/  ISETP.GE.AND P5, PT, R13, RZ, PT ;  /* 0x000000ff0d00720c */ /* 0x000fe20003fa6270 */
[----:B------:R-:W-:Y:S01]  /*f090*/  IMAD.MOV R14, RZ, RZ, -R14 ;  /* 0x000000ffff0e7224 */ /* 0x000fe200078e0a0e */
[C---:B------:R-:W-:Y:S01]  /*f0a0*/  ISETP.GT.U32.AND P1, PT, R9.reuse, R11, PT ;  /* 0x0000000b0900720c */ /* 0x040fe20003f24070 */
[----:B0-----:R-:W-:Y:S01]  /*f0b0*/  IMAD.MOV.U32 R6, RZ, RZ, R3 ;  /* 0x000000ffff067224 */ /* 0x001fe200078e0003 */
[----:B------:R-:W-:Y:S01]  /*f0c0*/  IADD3 R3, R0, 0xe7, RZ ;  /* 0x000000e700037810 */ /* 0x000fe20007ffe0ff */
[----:B------:R-:W-:Y:S01]  /*f0d0*/  IMAD R22, R9, R14, R22 ;  /* 0x0000000e09167224 */ /* 0x000fe200078e0216 */
[----:B------:R-:W-:Y:S01]  /*f0e0*/  IABS R14, R19 ;  /* 0x00000013000e7213 */ /* 0x000fe20000000000 */
[----:B------:R-:W-:-:S02]  /*f0f0*/  IMAD.MOV R13, RZ, RZ, -R15 ;  /* 0x000000ffff0d7224 */ /* 0x000fc400078e0a0f */
[----:B------:R-:W-:Y:S01]  /*f100*/  @!P3 IMAD.MOV R6, RZ, RZ, -R6 ;  /* 0x000000ffff06b224 */ /* 0x000fe200078e0a06 */
[C---:B------:R-:W-:Y:S01]  /*f110*/  ISETP.GT.U32.AND P3, PT, R9.reuse, R22, PT ;  /* 0x000000160900720c */ /* 0x040fe20003f64070 */
[----:B------:R-:W-:Y:S01]  /*f120*/  IMAD R23, R9, R13, R23 ;  /* 0x0000000d09177224 */ /* 0x000fe200078e0217 */
[----:B------:R-:W-:Y:S01]  /*f130*/  IADD3 R13, R0, 0xe8, RZ ;  /* 0x000000e8000d7810 */ /* 0x000fe20007ffe0ff */
[--C-:B------:R-:W-:Y:S01]  /*f140*/  @!P0 IMAD.IADD R4, R4, 0x1, -R9.reuse ;  /* 0x0000000104048824 */ /* 0x100fe200078e0a09 */
[----:B------:R-:W-:Y:S01]  /*f150*/  STL [R1+0x3b0], R6 ;  /* 0x0003b00601007387 */ /* 0x000fe20000100800 */
[----:B------:R-:W-:Y:S01]  /*f160*/  @!P1 IMAD.IADD R11, R11, 0x1, -R9 ;  /* 0x000000010b0b9824 */ /* 0x000fe200078e0a09 */
[----:B------:R-:W-:Y:S01]  /*f170*/  ISETP.GT.U32.AND P1, PT, R9, R23, PT ;  /* 0x000000170900720c */ /* 0x000fe20003f24070 */
[----:B-1----:R-:W-:Y:S01]  /*f180*/  IMAD.MOV.U32 R5, RZ, RZ, R4 ;  /* 0x000000ffff057224 */ /* 0x002fe200078e0004 */
[----:B------:R-:W-:Y:S01]  /*f190*/  IABS R4, R3 ;  /* 0x0000000300047213 */ /* 0x000fe20000000000 */
[----:B------:R-:W-:Y:S01]  /*f1a0*/  IMAD.HI.U32 R2, R29, R8, RZ ;  /* 0x000000081d027227 */ /* 0x000fe200078e00ff */
[----:B------:R-:W-:-:S03]  /*f1b0*/  ISETP.GE.AND P0, PT, R12, RZ, PT ;  /* 0x000000ff0c00720c */ /* 0x000fc60003f06270 */
[----:B------:R-:W-:Y:S02]  /*f1c0*/  @!P3 IMAD.IADD R22, R22, 0x1, -R9 ;  /* 0x000000011616b824 */ /* 0x000fe400078e0a09 */
[----:B------:R-:W-:Y:S01]  /*f1d0*/  @!P6 IMAD.MOV R5, RZ, RZ, -R5 ;  /* 0x000000ffff05e224 */ /* 0x000fe200078e0a05 */
[----:B------:R-:W-:Y:S01]  /*f1e0*/  ISETP.GE.AND P6, PT, R13, RZ, PT ;  /* 0x000000ff0d00720c */ /* 0x000fe20003fc6270 */
[----:B------:R-:W-:Y:S01]  /*f1f0*/  IMAD.MOV R2, RZ, RZ, -R2 ;  /* 0x000000ffff027224 */ /* 0x000fe200078e0a02 */
[----:B------:R-:W-:Y:S01]  /*f200*/  ISETP.GT.U32.AND P3, PT, R9, R22, PT ;  /* 0x000000160900720c */ /* 0x000fe20003f64070 */
[----:B------:R-:W-:Y:S01]  /*f210*/  @!P1 IMAD.IADD R23, R23, 0x1, -R9 ;  /* 0x0000000117179824 */ /* 0x000fe200078e0a09 */
[----:B------:R-:W-:Y:S01]  /*f220*/  IABS R13, R13 ;  /* 0x0000000d000d7213 */ /* 0x000fe20000000000 */
[----:B------:R0:W-:Y:S01]  /*f230*/  STL [R1+0x3b4], R5 ;  /* 0x0003b40501007387 */ /* 0x0001e20000100800 */
[C---:B------:R-:W-:Y:S02]  /*f240*/  IMAD R2, R9.reuse, R2, R8 ;  /* 0x0000000209027224 */ /* 0x040fe400078e0208 */
[----:B------:R-:W-:Y:S01]  /*f250*/  ISETP.GT.U32.AND P1, PT, R9, R23, PT ;  /* 0x000000170900720c */ /* 0x000fe20003f24070 */
[----:B------:R-:W-:-:S04]  /*f260*/  IMAD.HI.U32 R15, R29, R13, RZ ;  /* 0x0000000d1d0f7227 */ /* 0x000fc800078e00ff */
[----:B------:R-:W-:-:S04]  /*f270*/  IMAD.HI.U32 R12, R29, R4, RZ ;  /* 0x000000041d0c7227 */ /* 0x000fc800078e00ff */
[----:B0-----:R-:W-:Y:S02]  /*f280*/  IMAD.MOV.U32 R5, RZ, RZ, R11 ;  /* 0x000000ffff057224 */ /* 0x001fe400078e000b */
[----:B------:R-:W-:Y:S02]  /*f290*/  IMAD.MOV R15, RZ, RZ, -R15 ;  /* 0x000000ffff0f7224 */ /* 0x000fe400078e0a0f */
[----:B------:R-:W-:Y:S01]  /*f2a0*/  @!P4 IMAD.MOV R5, RZ, RZ, -R5 ;  /* 0x000000ffff05c224 */ /* 0x000fe200078e0a05 */
[----:B------:R-:W-:Y:S01]  /*f2b0*/  ISETP.GT.U32.AND P4, PT, R9, R2, PT ;  /* 0x000000020900720c */ /* 0x000fe20003f84070 */
[----:B------:R-:W-:Y:S01]  /*f2c0*/  @!P3 IMAD.IADD R22, R22, 0x1, -R9 ;  /* 0x000000011616b824 */ /* 0x000fe200078e0a09 */
[----:B------:R-:W-:Y:S01]  /*f2d0*/  ISETP.GE.AND P3, PT, R3, RZ, PT ;  /* 0x000000ff0300720c */ /* 0x000fe20003f66270 */
[----:B------:R-:W-:Y:S01]  /*f2e0*/  IMAD.MOV R12, RZ, RZ, -R12 ;  /* 0x000000ffff0c7224 */ /* 0x000fe200078e0a0c */
[----:B------:R0:W-:Y:S01]  /*f2f0*/  STL [R1+0x3a8], R5 ;  /* 0x0003a80501007387 */ /* 0x0001e20000100800 */
[C---:B------:R-:W-:Y:S01]  /*f300*/  IMAD R3, R9.reuse, R15, R13 ;  /* 0x0000000f09037224 */ /* 0x040fe200078e020d */
[C---:B------:R-:W-:Y:S01]  /*f310*/  IADD3 R13, R0.reuse, 0xe3, RZ ;  /* 0x000000e3000d7810 */ /* 0x040fe20007ffe0ff */
[----:B------:R-:W-:Y:S01]  /*f320*/  IMAD R4, R9, R12, R4 ;  /* 0x0000000c09047224 */ /* 0x000fe200078e0204 */
[----:B------:R-:W-:Y:S01]  /*f330*/  IADD3 R12, R0, 0xe4, RZ ;  /* 0x000000e4000c7810 */ /* 0x000fe20007ffe0ff */
[----:B------:R-:W-:Y:S01]  /*f340*/  @!P1 IMAD.IADD R23, R23, 0x1, -R9 ;  /* 0x0000000117179824 */ /* 0x000fe200078e0a09 */
[----:B------:R-:W-:Y:S01]  /*f350*/  ISETP.GT.U32.AND P1, PT, R9, R3, PT ;  /* 0x000000030900720c */ /* 0x000fe20003f24070 */
[----:B------:R-:W-:Y:S01]  /*f360*/  IMAD.HI.U32 R17, R29, R14, RZ ;  /* 0x0000000e1d117227 */ /* 0x000fe200078e00ff */
[----:B------:R-:W-:-:S02]  /*f370*/  IABS R15, R12 ;  /* 0x0000000c000f7213 */ /* 0x000fc40000000000 */
[----:B------:R-:W-:Y:S01]  /*f380*/  IABS R20, R13 ;  /* 0x0000000d00147213 */ /* 0x000fe20000000000 */
[----:B------:R-:W-:Y:S01]  /*f390*/  @!P4 IMAD.IADD R2, R2, 0x1, -R9 ;  /* 0x000000010202c824 */ /* 0x000fe200078e0a09 */
[----:B------:R-:W-:Y:S01]  /*f3a0*/  ISETP.GT.U32.AND P4, PT, R9, R4, PT ;  /* 0x000000040900720c */ /* 0x000fe20003f84070 */
[----:B0-----:R-:W-:Y:S02]  /*f3b0*/  IMAD.MOV.U32 R5, RZ, RZ, R22 ;  /* 0x000000ffff057224 */ /* 0x001fe400078e0016 */
[----:B------:R-:W-:-:S04]  /*f3c0*/  IMAD.HI.U32 R8, R29, R18, RZ ;  /* 0x000000121d087227 */ /* 0x000fc800078e00ff */
[----:B------:R-:W-:Y:S01]  /*f3d0*/  @!P1 IMAD.IADD R3, R3, 0x1, -R9 ;  /* 0x0000000103039824 */ /* 0x000fe200078e0a09 */
[C---:B------:R-:W-:Y:S01]  /*f3e0*/  ISETP.GT.U32.AND P1, PT, R9.reuse, R2, PT ;  /* 0x000000020900720c */ /* 0x040fe20003f24070 */
[----:B------:R-:W-:Y:S02]  /*f3f0*/  @!P2 IMAD.MOV R5, RZ, RZ, -R5 ;  /* 0x000000ffff05a224 */ /* 0x000fe400078e0a05 */
[----:B------:R-:W-:Y:S02]  /*f400*/  IMAD.MOV R11, RZ, RZ, -R17 ;  /* 0x000000ffff0b7224 */ /* 0x000fe400078e0a11 */
[----:B------:R-:W-:Y:S01]  /*f410*/  @!P4 IMAD.IADD R4, R4, 0x1, -R9 ;  /* 0x000000010404c824 */ /* 0x000fe200078e0a09 */
[----:B------:R-:W-:Y:S01]  /*f420*/  ISETP.GT.U32.AND P4, PT, R9, R3, PT ;  /* 0x000000030900720c */ /* 0x000fe20003f84070 */
[----:B------:R-:W-:Y:S01]  /*f430*/  IMAD.HI.U32 R24, R29, R15, RZ ;  /* 0x0000000f1d187227 */ /* 0x000fe200078e00ff */
[----:B------:R0:W-:Y:S02]  /*f440*/  STL [R1+0x398], R5 ;  /* 0x0003980501007387 */ /* 0x0001e40000100800 */
[----:B------:R-:W-:Y:S01]  /*f450*/  ISETP.GT.U32.AND P2, PT, R9, R4, PT ;  /* 0x000000040900720c */ /* 0x000fe20003f44070 */
[----:B------:R-:W-:-:S02]  /*f460*/  IMAD.MOV R8, RZ, RZ, -R8 ;  /* 0x000000ffff087224 */ /* 0x000fc400078e0a08 */
[----:B------:R-:W-:Y:S01]  /*f470*/  IMAD R14, R9, R11, R14 ;  /* 0x0000000b090e7224 */ /* 0x000fe200078e020e */
[----:B------:R-:W-:Y:S01]  /*f480*/  IADD3 R11, R0, 0xe1, RZ ;  /* 0x000000e1000b7810 */ /* 0x000fe20007ffe0ff */
[----:B------:R-:W-:-:S03]  /*f490*/  IMAD.HI.U32 R22, R29, R20, RZ ;  /* 0x000000141d167227 */ /* 0x000fc600078e00ff */
[----:B------:R-:W-:Y:S01]  /*f4a0*/  IABS R17, R11 ;  /* 0x0000000b00117213 */ /* 0x000fe20000000000 */
        /* <DEDUP_REMOVED lines=22> */
[--C-:B------:R-:W-:Y:S01]  /*f610*/  @!P1 IMAD.IADD R18, R18, 0x1, -R9.reuse ;  /* 0x0000000112129824 */ /* 0x100fe200078e0a09 */
[----:B------:R-:W-:Y:S01]  /*f620*/  ISETP.GE.AND P1, PT, R16, RZ, PT ;  /* 0x000000ff1000720c */ /* 0x000fe20003f26270 */
[----:B------:R-:W-:Y:S01]  /*f630*/  @!P4 IMAD.IADD R15, R15, 0x1, -R9 ;  /* 0x000000010f0fc824 */ /* 0x000fe200078e0a09 */
[C---:B------:R-:W-:Y:S01]  /*f640*/  ISETP.GT.U32.AND P4, PT, R9.reuse, R14, PT ;  /* 0x0000000e0900720c */ /* 0x040fe20003f84070 */
[----:B------:R-:W-:Y:S01]  /*f650*/  @!P0 IMAD.MOV R6, RZ, RZ, -R6 ;  /* 0x000000ffff068224 */ /* 0x000fe200078e0a06 */
[----:B------:R-:W-:Y:S01]  /*f660*/  ISETP.GT.U32.AND P0, PT, R9, R18, PT ;  /* 0x000000120900720c */ /* 0x000fe20003f04070 */
[----:B0-----:R-:W-:Y:S01]  /*f670*/  IMAD.MOV.U32 R5, RZ, RZ, R3 ;  /* 0x000000ffff057224 */ /* 0x001fe200078e0003 */
[----:B------:R-:W-:Y:S01]  /*f680*/  IADD3 R16, R0, 0xdf, RZ ;  /* 0x000000df00107810 */ /* 0x000fe20007ffe0ff */
[----:B------:R-:W-:Y:S01]  /*f690*/  @!P2 IMAD.IADD R20, R20, 0x1, -R9 ;  /* 0x000000011414a824 */ /* 0x000fe200078e0a09 */
[----:B------:R-:W-:Y:S01]  /*f6a0*/  IABS R2, R19 ;  /* 0x0000001300027213 */ /* 0x000fe20000000000 */
[----:B------:R-:W-:Y:S01]  /*f6b0*/  IMAD.HI.U32 R24, R29, R17, RZ ;  /* 0x000000111d187227 */ /* 0x000fe200078e00ff */
[----:B------:R0:W-:Y:S01]  /*f6c0*/  STL [R1+0x390], R6 ;  /* 0x0003900601007387 */ /* 0x0001e20000100800 */
[----:B------:R-:W-:-:S02]  /*f6d0*/  IABS R3, R16 ;  /* 0x0000001000037213 */ /* 0x000fc40000000000 */
[----:B------:R-:W-:Y:S01]  /*f6e0*/  IMAD.MOV R23, RZ, RZ, -R23 ;  /* 0x000000ffff177224 */ /* 0x000fe200078e0a17 */
[C---:B------:R-:W-:Y:S01]  /*f6f0*/  ISETP.GT.U32.AND P2, PT, R9.reuse, R20, PT ;  /* 0x000000140900720c */ /* 0x040fe20003f44070 */
[----:B------:R-:W-:Y:S01]  /*f700*/  @!P6 IMAD.MOV R5, RZ, RZ, -R5 ;  /* 0x000000ffff05e224 */ /* 0x000fe200078e0a05 */
[C---:B------:R-:W-:Y:S01]  /*f710*/  ISETP.GT.U32.AND P6, PT, R9.reuse, R15, PT ;  /* 0x0000000f0900720c */ /* 0x040fe20003fc4070 */
[----:B------:R-:W-:Y:S02]  /*f720*/  IMAD.MOV R24, RZ, RZ, -R24 ;  /* 0x000000ffff187224 */ /* 0x000fe400078e0a18 */
[C---:B------:R-:W-:Y:S01]  /*f730*/  IMAD R21, R9.reuse, R23, R21 ;  /* 0x0000001709157224 */ /* 0x040fe200078e0215 */
[----:B------:R1:W-:Y:S01]  /*f740*/  STL [R1+0x38c], R5 ;  /* 0x00038c0501007387 */ /* 0x0003e20000100800 */
[C---:B------:R-:W-:Y:S02]  /*f750*/  IMAD R17, R9.reuse, R24, R17 ;  /* 0x0000001809117224 */ /* 0x040fe400078e0211 */
[----:B------:R-:W-:Y:S01]  /*f760*/  @!P3 IMAD.MOV R4, RZ, RZ, -R4 ;  /* 0x000000ffff04b224 */ /* 0x000fe200078e0a04 */
[C---:B------:R-:W-:Y:S01]  /*f770*/  ISETP.GT.U32.AND P3, PT, R9.reuse, R21, PT ;  /* 0x000000150900720c */ /* 0x040fe20003f64070 */
[--C-:B------:R-:W-:Y:S01]  /*f780*/  @!P4 IMAD.IADD R14, R14, 0x1, -R9.reuse ;  /* 0x000000010e0ec824 */ /* 0x100fe200078e0a09 */
[----:B------:R-:W-:Y:S01]  /*f790*/  ISETP.GE.AND P4, PT, R12, RZ, PT ;  /* 0x000000ff0c00720c */ /* 0x000fe20003f86270 */
[----:B------:R-:W-:Y:S01]  /*f7a0*/  @!P0 IMAD.IADD R18, R18, 0x1, -R9 ;  /* 0x0000000112128824 */ /* 0x000fe200078e0a09 */
[----:B------:R-:W-:Y:S01]  /*f7b0*/  ISETP.GT.U32.AND P0, PT, R9, R17, PT ;  /* 0x000000110900720c */ /* 0x000fe20003f04070 */
[----:B0-----:R-:W-:Y:S01]  /*f7c0*/  IMAD.MOV.U32 R6, RZ, RZ, R14 ;  /* 0x000000ffff067224 */ /* 0x001fe200078e000e */
[----:B------:R0:W-:Y:S01]  /*f7d0*/  STL [R1+0x388], R4 ;  /* 0x0003880401007387 */ /* 0x0001e20000100800 */
[----:B------:R-:W-:Y:S01]  /*f7e0*/  IMAD.HI.U32 R12, R29, R2, RZ ;  /* 0x000000021d0c7227 */ /* 0x000fe200078e00ff */
[----:B------:R-:W-:-:S03]  /*f7f0*/  IADD3 R14, R0, 0xda, RZ ;  /* 0x000000da000e7810 */ /* 0x000fc60007ffe0ff */
[--C-:B------:R-:W-:Y:S01]  /*f800*/  @!P6 IMAD.IADD R15, R15, 0x1, -R9.reuse ;  /* 0x000000010f0fe824 */ /* 0x100fe200078e0a09 */
[----:B------:R-:W-:Y:S01]  /*f810*/  ISETP.GE.AND P6, PT, R13, RZ, PT ;  /* 0x000000ff0d00720c */ /* 0x000fe20003fc6270 */
[----:B------:R-:W-:Y:S01]  /*f820*/  @!P2 IMAD.IADD R20, R20, 0x1, -R9 ;  /* 0x000000011414a824 */ /* 0x000fe200078e0a09 */
[----:B------:R-:W-:Y:S01]  /*f830*/  ISETP.GE.AND P2, PT, R8, RZ, PT ;  /* 0x000000ff0800720c */ /* 0x000fe20003f46270 */
[----:B-1----:R-:W-:Y:S01]  /*f840*/  IMAD.MOV.U32 R5, RZ, RZ, R18 ;  /* 0x000000ffff057224 */ /* 0x002fe200078e0012 */
[----:B------:R-:W-:Y:S01]  /*f850*/  IADD3 R18, R0, 0xd7, RZ ;  /* 0x000000d700127810 */ /* 0x000fe20007ffe0ff */
[----:B------:R-:W-:Y:S01]  /*f860*/  @!P5 IMAD.MOV R6, RZ, RZ, -R6 ;  /* 0x000000ffff06d224 */ /* 0x000fe200078e0a06 */
[----:B------:R-:W-:Y:S01]  /*f870*/  ISETP.GE.AND P5, PT, R19, RZ, PT ;  /* 0x000000ff1300720c */ /* 0x000fe20003fa6270 */
[----:B0-----:R-:W-:-:S03]  /*f880*/  IMAD.HI.U32 R4, R29, R3, RZ ;  /* 0x000000031d047227 */ /* 0x001fc600078e00ff */
[----:B------:R0:W-:Y:S01]  /*f890*/  STL [R1+0x384], R6 ;  /* 0x0003840601007387 */ /* 0x0001e20000100800 */
[----:B------:R-:W-:Y:S01]  /*f8a0*/  IMAD.MOV R8, RZ, RZ, -R12 ;  /* 0x000000ffff087224 */ /* 0x000fe200078e0a0c */
[C---:B------:R-:W-:Y:S01]  /*f8b0*/  IADD3 R12, R0.reuse, 0xdb, RZ ;  /* 0x000000db000c7810 */ /* 0x040fe20007ffe0ff */
[----:B------:R-:W-:Y:S02]  /*f8c0*/  @!P1 IMAD.MOV R5, RZ, RZ, -R5 ;  /* 0x000000ffff059224 */ /* 0x000fe400078e0a05 */
[----:B------:R-:W-:Y:S01]  /*f8d0*/  @!P3 IMAD.IADD R21, R21, 0x1, -R9 ;  /* 0x000000011515b824 */ /* 0x000fe200078e0a09 */
[----:B------:R-:W-:Y:S01]  /*f8e0*/  ISETP.GE.AND P3, PT, R11, RZ, PT ;  /* 0x000000ff0b00720c */ /* 0x000fe20003f66270 */
[----:B------:R-:W-:Y:S01]  /*f8f0*/  IMAD.MOV R4, RZ, RZ, -R4 ;  /* 0x000000ffff047224 */ /* 0x000fe200078e0a04 */
[----:B------:R1:W-:Y:S01]  /*f900*/  STL [R1+0x380], R5 ;  /* 0x0003800501007387 */ /* 0x0003e20000100800 */
[----:B------:R-:W-:Y:S01]  /*f910*/  IMAD R8, R9, R8, R2 ;  /* 0x0000000809087224 */ /* 0x000fe200078e0202 */
[C---:B------:R-:W-:Y:S01]  /*f920*/  IADD3 R2, R0.reuse, 0xdd, RZ ;  /* 0x000000dd00027810 */ /* 0x040fe20007ffe0ff */
[----:B0-----:R-:W-:Y:S01]  /*f930*/  IMAD.MOV.U32 R6, RZ, RZ, R15 ;  /* 0x000000ffff067224 */ /* 0x001fe200078e000f */
[C---:B------:R-:W-:Y:S01]  /*f940*/  IADD3 R15, R0.reuse, 0xdc, RZ ;  /* 0x000000dc000f7810 */ /* 0x040fe20007ffe0ff */
[----:B------:R-:W-:Y:S01]  /*f950*/  @!P0 IMAD.IADD R17, R17, 0x1, -R9 ;  /* 0x0000000111118824 */ /* 0x000fe200078e0a09 */
[C---:B------:R-:W-:Y:S01]  /*f960*/  ISETP.GT.U32.AND P0, PT, R9.reuse, R21, PT ;  /* 0x000000150900720c */ /* 0x040fe20003f04070 */
[C---:B------:R-:W-:Y:S01]  /*f970*/  IMAD R3, R9.reuse, R4, R3 ;  /* 0x0000000409037224 */ /* 0x040fe200078e0203 */
[----:B------:R-:W-:Y:S01]  /*f980*/  IADD3 R4, R0, 0xde, RZ ;  /* 0x000000de00047810 */ /* 0x000fe20007ffe0ff */
[----:B------:R-:W-:Y:S01]  /*f990*/  @!P4 IMAD.MOV R6, RZ, RZ, -R6 ;  /* 0x000000ffff06c224 */ /* 0x000fe200078e0a06 */
[C---:B------:R-:W-:Y:S01]  /*f9a0*/  ISETP.GT.U32.AND P4, PT, R9.reuse, R8, PT ;  /* 0x000000080900720c */ /* 0x040fe20003f84070 */
[----:B-1----:R-:W-:Y:S01]  /*f9b0*/  IMAD.MOV.U32 R5, RZ, RZ, R20 ;  /* 0x000000ffff057224 */ /* 0x002fe200078e0014 */
[----:B------:R-:W-:-:S02]  /*f9c0*/  ISETP.GT.U32.AND P1, PT, R9, R17, PT ;  /* 0x000000110900720c */ /* 0x000fc40003f24070 */
[----:B------:R-:W-:Y:S01]  /*f9d0*/  IABS R11, R2 ;  /* 0x00000002000b7213 */ /* 0x000fe20000000000 */
[----:B------:R-:W-:Y:S01]  /*f9e0*/  @!P6 IMAD.MOV R5, RZ, RZ, -R5 ;  /* 0x000000ffff05e224 */ /* 0x000fe200078e0a05 */
[----:B------:R-:W-:Y:S01]  /*f9f0*/  ISETP.GT.U32.AND P6, PT, R9, R3, PT ;  /* 0x000000030900720c */ /* 0x000fe20003fc4070 */
[----:B------:R-:W-:Y:S02]  /*fa00*/  STL [R1+0x37c], R6 ;  /* 0x00037c0601007387 */ /* 0x000fe40000100800 */
[--C-:B------:R-:W-:Y:S01]  /*fa10*/  @!P0 IMAD.IADD R21, R21, 0x1, -R9.reuse ;  /* 0x0000000115158824 */ /* 0x100fe200078e0a09 */
[----:B------:R-:W-:Y:S01]  /*fa20*/  ISETP.GE.AND P0, PT, R16, RZ, PT ;  /* 0x000000ff1000720c */ /* 0x000fe20003f06270 */
[----:B------:R0:W-:Y:S01]  /*fa30*/  STL [R1+0x360], R5 ;  /* 0x0003600501007387 */ /* 0x0001e20000100800 */
[----:B------:R-:W-:Y:S01]  /*fa40*/  IABS R16, R4 ;  /* 0x0000000400107213 */ /* 0x000fe20000000000 */
[--C-:B------:R-:W-:Y:S01]  /*fa50*/  @!P4 IMAD.IADD R8, R8, 0x1, -R9.reuse ;  /* 0x000000010808c824 */ /* 0x100fe200078e0a09 */
[----:B------:R-:W-:Y:S01]  /*fa60*/  ISETP.GE.AND P4, PT, R2, RZ, PT ;  /* 0x000000ff0200720c */ /* 0x000fe20003f86270 */
[----:B------:R-:W-:Y:S01]  /*fa70*/  @!P1 IMAD.IADD R17, R17, 0x1, -R9 ;  /* 0x0000000111119824 */ /* 0x000fe200078e0a09 */
[----:B------:R-:W-:Y:S01]  /*fa80*/  ISETP.GE.AND P1, PT, R4, RZ, PT ;  /* 0x000000ff0400720c */ /* 0x000fe20003f26270 */
[----:B------:R-:W-:-:S02]  /*fa90*/  IMAD.MOV.U32 R4, RZ, RZ, R11 ;  /* 0x000000ffff047224 */ /* 0x000fc400078e000b */
        /* <DEDUP_REMOVED lines=24> */
[----:B------:R-:W-:Y:S02]  /*fc20*/  ISETP.GT.U32.AND P6, PT, R9, R16, PT ;  /* 0x000000100900720c */ /* 0x000fe40003fc4070 */
[----:B------:R-:W-:Y:S01]  /*fc30*/  IABS R12, R12 ;  /* 0x0000000c000c7213 */ /* 0x000fe20000000000 */
        /* <DEDUP_REMOVED lines=135> */
[----:B------:R-:W-:Y:S01]  /*104b0*/  ISETP.GE.AND P4, PT, R2, RZ, PT ;  /* 0x000000ff0200720c */ /* 0x000fe20003f86270 */
[----:B0-----:R-:W-:Y:S01]  /*104c0*/  IMAD.MOV.U32 R5, RZ, RZ, R20 ;  /* 0x000000ffff057224 */ /* 0x001fe200078e0014 */
[----:B------:R0:W-:Y:S01]  /*104d0*/  STL [R1+0x2e4], R6 ;  /* 0x0002e40601007387 */ /* 0x0001e20000100800 */
[----:B------:R-:W-:Y:S01]  /*104e0*/  @!P5 IMAD.IADD R15, R15, 0x1, -R9 ;  /* 0x000000010f0fd824 */ /* 0x000fe200078e0a09 */
[----:B------:R-:W-:Y:S01]  /*104f0*/  ISETP.GE.AND P5, PT, R8, RZ, PT ;  /* 0x000000ff0800720c */ /* 0x000fe20003fa6270 */
[----:B------:R-:W-:Y:S01]  /*10500*/  @!P0 IMAD.MOV R5, RZ, RZ, -R5 ;  /* 0x000000ffff058224 */ /* 0x000fe200078e0a05 */
[----:B------:R-:W-:Y:S01]  /*10510*/  ISETP.GT.U32.AND P0, PT, R9, R4, PT ;  /* 0x000000040900720c */ /* 0x000fe20003f04070 */
[----:B------:R-:W-:Y:S01]  /*10520*/  IMAD.HI.U32 R21, R29, R16, RZ ;  /* 0x000000101d157227 */ /* 0x000fe200078e00ff */
[----:B------:R-:W-:-:S02]  /*10530*/  ISETP.GT.U32.AND P1, PT, R9, R15, PT ;  /* 0x0000000f0900720c */ /* 0x000fc40003f24070 */
[----:B------:R1:W-:Y:S01]  /*10540*/  STL [R1+0x2e8], R5 ;  /* 0x0002e80501007387 */ /* 0x0003e20000100800 */
[----:B------:R-:W-:Y:S01]  /*10550*/  IMAD.MOV R17, RZ, RZ, -R17 ;  /* 0x000000ffff117224 */ /* 0x000fe200078e0a11 */
[C---:B------:R-:W-:Y:S01]  /*10560*/  IADD3 R8, R0.reuse, 0xce, RZ ;  /* 0x000000ce00087810 */ /* 0x040fe20007ffe0ff */
[----:B0-----:R-:W-:Y:S02]  /*10570*/  IMAD.MOV.U32 R6, RZ, RZ, R19 ;  /* 0x000000ffff067224 */ /* 0x001fe400078e0013 */
[----:B------:R-:W-:Y:S02]  /*10580*/  IMAD.MOV R21, RZ, RZ, -R21 ;  /* 0x000000ffff157224 */ /* 0x000fe400078e0a15 */
[----:B------:R-:W-:Y:S01]  /*10590*/  @!P3 IMAD.MOV R6, RZ, RZ, -R6 ;  /* 0x000000ffff06b224 */ /* 0x000fe200078e0a06 */
[----:B------:R-:W-:Y:S01]  /*105a0*/  ISETP.GE.AND P3, PT, R13, RZ, PT ;  /* 0x000000ff0d00720c */ /* 0x000fe20003f66270 */
[----:B------:R-:W-:Y:S02]  /*105b0*/  IMAD R13, R9, R17, R14 ;  /* 0x00000011090d7224 */ /* 0x000fe400078e020e */
[----:B------:R-:W-:Y:S01]  /*105c0*/  IMAD.HI.U32 R2, R29, R12, RZ ;  /* 0x0000000c1d027227 */ /* 0x000fe200078e00ff */
[----:B------:R-:W-:Y:S03]  /*105d0*/  STL [R1+0x2f8], R6 ;  /* 0x0002f80601007387 */ /* 0x000fe60000100800 */
[----:B------:R-:W-:Y:S01]  /*105e0*/  IMAD R16, R9, R21, R16 ;  /* 0x0000001509107224 */ /* 0x000fe200078e0210 */
[----:B------:R-:W-:Y:S01]  /*105f0*/  IADD3 R21, R0, 0xb9, RZ ;  /* 0x000000b900157810 */ /* 0x000fe20007ffe0ff */
[----:B-1----:R-:W-:-:S02]  /*10600*/  IMAD.MOV.U32 R5, RZ, RZ, R18 ;  /* 0x000000ffff057224 */ /* 0x002fc400078e0012 */
        /* <DEDUP_REMOVED lines=38> */
[----:B------:R-:W-:Y:S01]  /*10870*/  @!P5 IMAD.MOV R5, RZ, RZ, -R5 ;  /* 0x000000ffff05d224 */ /* 0x000fe200078e0a05 */
[----:B------:R-:W-:Y:S01]  /*10880*/  ISETP.GE.AND P5, PT, R8, RZ, PT ;  /* 0x000000ff0800720c */ /* 0x000fe20003fa6270 */
[----:B------:R-:W-:Y:S01]  /*10890*/  IMAD R15, R9, R4, R15 ;  /* 0x00000004090f7224 */ /* 0x000fe200078e020f */
[----:B------:R-:W-:Y:S01]  /*108a0*/  IADD3 R4, R0, 0xca, RZ ;  /* 0x000000ca00047810 */ /* 0x000fe20007ffe0ff */
[--C-:B------:R-:W-:Y:S01]  /*108b0*/  @!P2 IMAD.IADD R12, R12, 0x1, -R9.reuse ;  /* 0x000000010c0ca824 */ /* 0x100fe200078e0a09 */
[----:B------:R-:W-:Y:S01]  /*108c0*/  ISETP.GE.AND P2, PT, R3, RZ, PT ;  /* 0x000000ff0300720c */ /* 0x000fe20003f46270 */
[----:B------:R-:W-:Y:S01]  /*108d0*/  IMAD.HI.U32 R18, R29, R14, RZ ;  /* 0x0000000e1d127227 */ /* 0x000fe200078e00ff */
[C---:B------:R-:W-:Y:S01]  /*108e0*/  ISETP.GT.U32.AND P0, PT, R9.reuse, R15, PT ;  /* 0x0000000f0900720c */ /* 0x040fe20003f04070 */
[----:B------:R0:W-:Y:S01]  /*108f0*/  STL [R1+0x348], R5 ;  /* 0x0003480501007387 */ /* 0x0001e20000100800 */
[----:B------:R-:W-:Y:S01]  /*10900*/  IADD3 R3, R0, 0xcb, RZ ;  /* 0x000000cb00037810 */ /* 0x000fe20007ffe0ff */
[----:B------:R-:W-:Y:S01]  /*10910*/  IMAD.MOV R18, RZ, RZ, -R18 ;  /* 0x000000ffff127224 */ /* 0x000fe200078e0a12 */
[----:B------:R-:W-:Y:S01]  /*10920*/  IABS R17, R4 ;  /* 0x0000000400117213 */ /* 0x000fe20000000000 */
[----:B------:R-:W-:Y:S01]  /*10930*/  @!P4 IMAD.IADD R2, R2, 0x1, -R9 ;  /* 0x000000010202c824 */ /* 0x000fe200078e0a09 */
[----:B------:R-:W-:Y:S01]  /*10940*/  IABS R8, R3 ;  /* 0x0000000300087213 */ /* 0x000fe20000000000 */
[----:B------:R-:W-:-:S02]  /*10950*/  IMAD R14, R9, R18, R14 ;  /* 0x00000012090e7224 */ /* 0x000fc400078e020e */
[----:B------:R-:W-:Y:S01]  /*10960*/  IMAD.MOV.U32 R6, RZ, RZ, R12 ;  /* 0x000000ffff067224 */ /* 0x000fe200078e000c */
[----:B------:R-:W-:Y:S01]  /*10970*/  ISETP.GT.U32.AND P4, PT, R9, R2, PT ;  /* 0x000000020900720c */ /* 0x000fe20003f84070 */
[----:B0-----:R-:W-:Y:S02]  /*10980*/  IMAD.MOV.U32 R5, RZ, RZ, R16 ;  /* 0x000000ffff057224 */ /* 0x001fe400078e0010 */
[----:B------:R-:W-:Y:S02]  /*10990*/  @!P0 IMAD.IADD R15, R15, 0x1, -R9 ;  /* 0x000000010f0f8824 */ /* 0x000fe400078e0a09 */
[----:B------:R-:W-:Y:S01]  /*109a0*/  @!P3 IMAD.MOV R5, RZ, RZ, -R5 ;  /* 0x000000ffff05b224 */ /* 0x000fe200078e0a05 */
[----:B------:R-:W-:Y:S01]  /*109b0*/  ISETP.GE.AND P3, PT, R11, RZ, PT ;  /* 0x000000ff0b00720c */ /* 0x000fe20003f66270 */
[----:B------:R-:W-:Y:S01]  /*109c0*/  IMAD.HI.U32 R11, R29, R8, RZ ;  /* 0x000000081d0b7227 */ /* 0x000fe200078e00ff */
[C---:B------:R-:W-:Y:S02]  /*109d0*/  ISETP.GT.U32.AND P0, PT, R9.reuse, R15, PT ;  /* 0x0000000f0900720c */ /* 0x040fe40003f04070 */
[----:B------:R0:W-:Y:S01]  /*109e0*/  STL [R1+0x344], R5 ;  /* 0x0003440501007387 */ /* 0x0001e20000100800 */
[----:B------:R-:W-:Y:S01]  /*109f0*/  @!P1 IMAD.MOV R6, RZ, RZ, -R6 ;  /* 0x000000ffff069224 */ /* 0x000fe200078e0a06 */
[----:B------:R-:W-:Y:S01]  /*10a00*/  ISETP.GT.U32.AND P1, PT, R9, R14, PT ;  /* 0x0000000e0900720c */ /* 0x000fe20003f24070 */
[----:B------:R-:W-:-:S02]  /*10a10*/  IMAD.MOV R11, RZ, RZ, -R11 ;  /* 0x000000ffff0b7224 */ /* 0x000fc400078e0a0b */
[----:B------:R-:W-:Y:S01]  /*10a20*/  IMAD.HI.U32 R12, R29, R17, RZ ;  /* 0x000000111d0c7227 */ /* 0x000fe200078e00ff */
[----:B------:R1:W-:Y:S03]  /*10a30*/  STL [R1+0x320], R6 ;  /* 0x0003200601007387 */ /* 0x0003e60000100800 */
[----:B------:R-:W-:Y:S02]  /*10a40*/  IMAD R8, R9, R11, R8 ;  /* 0x0000000b09087224 */ /* 0x000fe400078e0208 */
[--C-:B------:R-:W-:Y:S02]  /*10a50*/  @!P0 IMAD.IADD R15, R15, 0x1, -R9.reuse ;  /* 0x000000010f0f8824 */ /* 0x100fe400078e0a09 */
[----:B------:R-:W-:Y:S01]  /*10a60*/  IMAD.MOV R12, RZ, RZ, -R12 ;  /* 0x000000ffff0c7224 */ /* 0x000fe200078e0a0c */
[----:B------:R-:W-:Y:S01]  /*10a70*/  ISETP.GT.U32.AND P0, PT, R9, R8, PT ;  /* 0x000000080900720c */ /* 0x000fe20003f04070 */
[--C-:B------:R-:W-:Y:S01]  /*10a80*/  @!P4 IMAD.IADD R2, R2, 0x1, -R9.reuse ;  /* 0x000000010202c824 */ /* 0x100fe200078e0a09 */
[----:B------:R-:W-:Y:S01]  /*10a90*/  ISETP.GE.AND P4, PT, R4, RZ, PT ;  /* 0x000000ff0400720c */ /* 0x000fe20003f86270 */
[----:B------:R-:W-:-:S02]  /*10aa0*/  @!P1 IMAD.IADD R14, R14, 0x1, -R9 ;  /* 0x000000010e0e9824 */ /* 0x000fc400078e0a09 */
        /* <DEDUP_REMOVED lines=60> */
[----:B------:R-:W-:Y:S02]  /*10e70*/  IMAD.MOV.U32 R6, RZ, RZ, R4 ;  /* 0x000000ffff067224 */ /* 0x000fe400078e0004 */
        /* <DEDUP_REMOVED lines=8> */
[----:B------:R-:W-:Y:S02]  /*10f00*/  @!P2 IMAD.MOV R6, RZ, RZ, -R6 ;  /* 0x000000ffff06a224 */ /* 0x000fe400078e0a06 */
[----:B------:R-:W-:Y:S02]  /*10f10*/  IMAD R13, R9, R17, R13 ;  /* 0x00000011090d7224 */ /* 0x000fe400078e020d */
[----:B------:R-:W-:Y:S01]  /*10f20*/  IMAD.MOV R4, RZ, RZ, -R8 ;  /* 0x000000ffff047224 */ /* 0x000fe200078e0a08 */
[----:B------:R-:W-:Y:S01]  /*10f30*/  STL [R1+0x31c], R6 ;  /* 0x00031c0601007387 */ /* 0x000fe20000100800 */
[--C-:B------:R-:W-:Y:S01]  /*10f40*/  @!P4 IMAD.IADD R2, R2, 0x1, -R9.reuse ;  /* 0x000000010202c824 */ /* 0x100fe200078e0a09 */
[C---:B------:R-:W-:Y:S01]  /*10f50*/  IADD3 R8, R0.reuse, 0xc0, RZ ;  /* 0x000000c000087810 */ /* 0x040fe20007ffe0ff */
[----:B------:R-:W-:Y:S01]  /*10f60*/  @!P6 IMAD.IADD R3, R3, 0x1, -R9 ;  /* 0x000000010303e824 */ /* 0x000fe200078e0a09 */
[C---:B------:R-:W-:Y:S01]  /*10f70*/  ISETP.GT.U32.AND P6, PT, R9.reuse, R13, PT ;  /* 0x0000000d0900720c */ /* 0x040fe20003fc4070 */
[C---:B------:R-:W-:Y:S01]  /*10f80*/  IMAD R16, R9.reuse, R4, R16 ;  /* 0x0000000409107224 */ /* 0x040fe200078e0210 */
[----:B------:R-:W-:Y:S01]  /*10f90*/  ISETP.GT.U32.AND P4, PT, R9, R2, PT ;  /* 0x000000020900720c */ /* 0x000fe20003f84070 */
[----:B0-----:R-:W-:Y:S01]  /*10fa0*/  IMAD.MOV.U32 R5, RZ, RZ, R3 ;  /* 0x000000ffff057224 */ /* 0x001fe200078e0003 */
[C---:B------:R-:W-:Y:S01]  /*10fb0*/  IADD3 R3, R0.reuse, 0xc2, RZ ;  /* 0x000000c200037810 */ /* 0x040fe20007ffe0ff */
[----:B------:R-:W-:Y:S01]  /*10fc0*/  IMAD.HI.U32 R18, R29, R14, RZ ;  /* 0x0000000e1d127227 */ /* 0x000fe200078e00ff */
[----:B------:R-:W-:-:S03]  /*10fd0*/  IADD3 R4, R0, 0xc1, RZ ;  /* 0x000000c100047810 */ /* 0x000fc60007ffe0ff */
[----:B------:R-:W-:Y:S01]  /*10fe0*/  @!P1 IMAD.MOV R5, RZ, RZ, -R5 ;  /* 0x000000ffff059224 */ /* 0x000fe200078e0a05 */
[----:B------:R-:W-:Y:S01]  /*10ff0*/  ISETP.GE.AND P1, PT, R11, RZ, PT ;  /* 0x000000ff0b00720c */ /* 0x000fe20003f26270 */
[----:B------:R-:W-:Y:S02]  /*11000*/  IMAD.MOV R18, RZ, RZ, -R18 ;  /* 0x000000ffff127224 */ /* 0x000fe400078e0a12 */
[----:B------:R-:W-:Y:S01]  /*11010*/  IMAD.HI.U32 R19, R29, R15, RZ ;  /* 0x0000000f1d137227 */ /* 0x000fe200078e00ff */
[----:B------:R0:W-:Y:S03]  /*11020*/  STL [R1+0x318], R5 ;  /* 0x0003180501007387 */ /* 0x0001e60000100800 */
[----:B------:R-:W-:Y:S02]  /*11030*/  @!P4 IMAD.IADD R2, R2, 0x1, -R9 ;  /* 0x000000010202c824 */ /* 0x000fe400078e0a09 */
[----:B------:R-:W-:Y:S01]  /*11040*/  IMAD R18, R9, R18, R14 ;  /* 0x0000001209127224 */ /* 0x000fe200078e020e */
[----:B------:R-:W-:Y:S01]  /*11050*/  IABS R14, R3 ;  /* 0x00000003000e7213 */ /* 0x000fe20000000000 */
[----:B------:R-:W-:-:S02]  /*11060*/  IMAD.MOV R19, RZ, RZ, -R19 ;  /* 0x000000ffff137224 */ /* 0x000fc400078e0a13 */
        /* <DEDUP_REMOVED lines=9> */
[----:B------:R-:W-:Y:S02]  /*11100*/  ISETP.GT.U32.AND P4, PT, R9, R15, PT ;  /* 0x0000000f0900720c */ /* 0x000fe40003f84070 */
[----:B------:R-:W-:Y:S01]  /*11110*/  IABS R19, R8 ;  /* 0x0000000800137213 */ /* 0x000fe20000000000 */
[----:B------:R-:W-:Y:S01]  /*11120*/  IMAD.MOV R11, RZ, RZ, -R11 ;  /* 0x000000ffff0b7224 */ /* 0x000fe200078e0a0b */
[----:B------:R0:W-:Y:S01]  /*11130*/  STL [R1+0x314], R5 ;  /* 0x0003140501007387 */ /* 0x0001e20000100800 */
[----:B------:R-:W-:-:S02]  /*11140*/  @!P2 IMAD.IADD R18, R18, 0x1, -R9 ;  /* 0x000000011212a824 */ /* 0x000fc400078e0a09 */
[----:B------:R-:W-:Y:S02]  /*11150*/  IMAD R14, R9, R11, R14 ;  /* 0x0000000b090e7224 */ /* 0x000fe400078e020e */
[----:B------:R-:W-:Y:S01]  /*11160*/  IMAD.HI.U32 R11, R29, R2, RZ ;  /* 0x000000021d0b7227 */ /* 0x000fe200078e00ff */
[----:B------:R-:W-:-:S03]  /*11170*/  ISETP.GT.U32.AND P2, PT, R9, R18, PT ;  /* 0x000000120900720c */ /* 0x000fc60003f44070 */
[--C-:B------:R-:W-:Y:S02]  /*11180*/  @!P3 IMAD.IADD R16, R16, 0x1, -R9.reuse ;  /* 0x000000011010b824 */ /* 0x100fe400078e0a09 */
[----:B------:R-:W-:Y:S01]  /*11190*/  @!P6 IMAD.IADD R13, R13, 0x1, -R9 ;  /* 0x000000010d0de824 */ /* 0x000fe200078e0a09 */
[----:B------:R-:W-:Y:S01]  /*111a0*/  ISETP.GE.AND P6, PT, R12, RZ, PT ;  /* 0x000000ff0c00720c */ /* 0x000fe20003fc6270 */
[----:B------:R-:W-:Y:S01]  /*111b0*/  IMAD.MOV R11, RZ, RZ, -R11 ;  /* 0x000000ffff0b7224 */ /* 0x000fe200078e0a0b */
[----:B------:R-:W-:Y:S01]  /*111c0*/  ISETP.GT.U32.AND P3, PT, R9, R16, PT ;  /* 0x000000100900720c */ /* 0x000fe20003f64070 */
[----:B------:R-:W-:Y:S02]  /*111d0*/  @!P4 IMAD.IADD R15, R15, 0x1, -R9 ;  /* 0x000000010f0fc824 */ /* 0x000fe400078e0a09 */
[----:B------:R-:W-:Y:S02]  /*111e0*/  IMAD.MOV.U32 R6, RZ, RZ, R13 ;  /* 0x000000ffff067224 */ /* 0x000fe400078e000d */
[C---:B------:R-:W-:Y:S01]  /*111f0*/  IMAD R13, R9.reuse, R11, R2 ;  /* 0x0000000b090d7224 */ /* 0x040fe200078e0202 */
[C---:B------:R-:W-:Y:S01]  /*11200*/  ISETP.GT.U32.AND P4, PT, R9.reuse, R15, PT ;  /* 0x0000000f0900720c */ /* 0x040fe20003f84070 */
[----:B------:R-:W-:Y:S01]  /*11210*/  @!P2 IMAD.IADD R18, R18, 0x1, -R9 ;  /* 0x000000011212a824 */ /* 0x000fe200078e0a09 */
[----:B------:R-:W-:Y:S01]  /*11220*/  ISETP.GT.U32.AND P2, PT, R9, R14, PT ;  /* 0x0000000e0900720c */ /* 0x000fe20003f44070 */
[----:B------:R-:W-:Y:S01]  /*11230*/  IMAD.HI.U32 R12, R29, R19, RZ ;  /* 0x000000131d0c7227 */ /* 0x000fe200078e00ff */
[----:B------:R-:W-:-:S02]  /*11240*/  IADD3 R2, R0, 0xbf, RZ ;  /* 0x000000bf00027810 */ /* 0x000fc40007ffe0ff */
[----:B------:R-:W-:Y:S01]  /*11250*/  IADD3 R11, R0, 0xbc, RZ ;  /* 0x000000bc000b7810 */ /* 0x000fe20007ffe0ff */
[--C-:B------:R-:W-:Y:S01]  /*11260*/  @!P3 IMAD.IADD R16, R16, 0x1, -R9.reuse ;  /* 0x000000011010b824 */ /* 0x100fe200078e0a09 */
[----:B------:R-:W-:Y:S01]  /*11270*/  ISETP.GT.U32.AND P3, PT, R9, R13, PT ;  /* 0x0000000d0900720c */ /* 0x000fe20003f64070 */
[----:B------:R-:W-:Y:S02]  /*11280*/  IMAD.MOV R12, RZ, RZ, -R12 ;  /* 0x000000ffff0c7224 */ /* 0x000fe400078e0a0c */
[----:B0-----:R-:W-:Y:S01]  /*11290*/  IMAD.MOV.U32 R5, RZ, RZ, R18 ;  /* 0x000000ffff057224 */ /* 0x001fe200078e0012 */
[----:B------:R-:W-:Y:S01]  /*112a0*/  IADD3 R18, R0, 0xbb, RZ ;  /* 0x000000bb00127810 */ /* 0x000fe20007ffe0ff */
[----:B------:R-:W-:Y:S01]  /*112b0*/  @!P4 IMAD.IADD R15, R15, 0x1, -R9 ;  /* 0x000000010f0fc824 */ /* 0x000fe200078e0a09 */
[----:B------:R-:W-:Y:S01]  /*112c0*/  ISETP.GE.AND P4, PT, R8, RZ, PT ;  /* 0x000000ff0800720c */ /* 0x000fe20003f86270 */
[----:B------:R-:W-:Y:S01]  /*112d0*/  IMAD R19, R9, R12, R19 ;  /* 0x0000000c09137224 */ /* 0x000fe200078e0213 */
[----:B------:R-:W-:Y:S01]  /*112e0*/  IABS R8, R2 ;  /* 0x0000000200087213 */ /* 0x000fe20000000000 */
[----:B------:R-:W-:-:S02]  /*112f0*/  @!P2 IMAD.IADD R14, R14, 0x1, -R9 ;  /* 0x000000010e0ea824 */ /* 0x000fc400078e0a09 */
[----:B------:R-:W-:Y:S01]  /*11300*/  @!P5 IMAD.MOV R6, RZ, RZ, -R6 ;  /* 0x000000ffff06d224 */ /* 0x000fe200078e0a06 */
[----:B------:R-:W-:Y:S01]  /*11310*/  ISETP.GE.AND P5, PT, R3, RZ, PT ;  /* 0x000000ff0300720c */ /* 0x000fe20003fa6270 */
[----:B------:R-:W-:Y:S01]  /*11320*/  @!P3 IMAD.IADD R13, R13, 0x1, -R9 ;  /* 0x000000010d0db824 */ /* 0x000fe200078e0a09 */
[----:B------:R-:W-:Y:S01]  /*11330*/  ISETP.GT.U32.AND P2, PT, R9, R14, PT ;  /* 0x0000000e0900720c */ /* 0x000fe20003f44070 */
[----:B------:R-:W-:Y:S01]  /*11340*/  IMAD.HI.U32 R12, R29, R8, RZ ;  /* 0x000000081d0c7227 */ /* 0x000fe200078e00ff */
[----:B------:R-:W-:Y:S01]  /*11350*/  IADD3 R3, R0, 0xbe, RZ ;  /* 0x000000be00037810 */ /* 0x000fe20007ffe0ff */
[----:B------:R0:W-:Y:S01]  /*11360*/  STL [R1+0x310], R6 ;  /* 0x0003100601007387 */ /* 0x0001e20000100800 */
[C---:B------:R-:W-:Y:S01]  /*11370*/  ISETP.GT.U32.AND P3, PT, R9.reuse, R13, PT ;  /* 0x0000000d0900720c */ /* 0x040fe20003f64070 */
[----:B------:R-:W-:Y:S01]  /*11380*/  IMAD.MOV R12, RZ, RZ, -R12 ;  /* 0x000000ffff0c7224 */ /* 0x000fe200078e0a0c */
[----:B------:R-:W-:Y:S01]  /*11390*/  IABS R17, R3 ;  /* 0x0000000300117213 */ /* 0x000fe20000000000 */
[----:B------:R-:W-:Y:S01]  /*113a0*/  @!P0 IMAD.MOV R5, RZ, RZ, -R5 ;  /* 0x000000ffff058224 */ /* 0x000fe200078e0a05 */
[----:B------:R-:W-:Y:S01]  /*113b0*/  ISETP.GE.AND P0, PT, R4, RZ, PT ;  /* 0x000000ff0400720c */ /* 0x000fe20003f06270 */
[----:B------:R-:W-:-:S03]  /*113c0*/  IMAD R8, R9, R12, R8 ;  /* 0x0000000c09087224 */ /* 0x000fc600078e0208 */
[----:B------:R1:W-:Y:S01]  /*113d0*/  STL [R1+0x2fc], R5 ;  /* 0x0002fc0501007387 */ /* 0x0003e20000100800 */
[----:B0-----:R-:W-:Y:S01]  /*113e0*/  IMAD.MOV.U32 R6, RZ, RZ, R15 ;  /* 0x000000ffff067224 */ /* 0x001fe200078e000f */
[----:B------:R-:W-:Y:S01]  /*113f0*/  IABS R15, R11 ;  /* 0x0000000b000f7213 */ /* 0x000fe20000000000 */
[--C-:B------:R-:W-:Y:S01]  /*11400*/  @!P2 IMAD.IADD R14, R14, 0x1, -R9.reuse ;  /* 0x000000010e0ea824 */ /* 0x100fe200078e0a09 */
[----:B------:R-:W-:Y:S01]  /*11410*/  ISETP.GT.U32.AND P2, PT, R9, R19, PT ;  /* 0x000000130900720c */ /* 0x000fe20003f44070 */
[----:B------:R-:W-:Y:S01]  /*11420*/  @!P3 IMAD.IADD R13, R13, 0x1, -R9 ;  /* 0x000000010d0db824 */ /* 0x000fe200078e0a09 */
[----:B------:R-:W-:Y:S01]  /*11430*/  ISETP.GT.U32.AND P3, PT, R9, R8, PT ;  /* 0x000000080900720c */ /* 0x000fe20003f64070 */
[----:B------:R-:W-:Y:S01]  /*11440*/  @!P1 IMAD.MOV R6, RZ, RZ, -R6 ;  /* 0x000000ffff069224 */ /* 0x000fe200078e0a06 */
[----:B------:R-:W-:Y:S01]  /*11450*/  ISETP.GE.AND P1, PT, R2, RZ, PT ;  /* 0x000000ff0200720c */ /* 0x000fe20003f26270 */
[----:B-1----:R-:W-:Y:S01]  /*11460*/  IMAD.MOV.U32 R5, RZ, RZ, R16 ;  /* 0x000000ffff057224 */ /* 0x002fe200078e0010 */
[----:B------:R-:W-:-:S02]  /*11470*/  IADD3 R2, R0, 0xbd, RZ ;  /* 0x000000bd00027810 */ /* 0x000fc40007ffe0ff */
[----:B------:R0:W-:Y:S01]  /*11480*/  STL [R1+0x308], R6 ;  /* 0x0003080601007387 */ /* 0x0001e20000100800 */
[----:B------:R-:W-:Y:S01]  /*11490*/  @!P6 IMAD.MOV R5, RZ, RZ, -R5 ;  /* 0x000000ffff05e224 */ /* 0x000fe200078e0a05 */
[----:B------:R-:W-:Y:S01]  /*114a0*/  ISETP.GE.AND P6, PT, R3, RZ, PT ;  /* 0x000000ff0300720c */ /* 0x000fe20003fc6270 */
[----:B------:R-:W-:Y:S01]  /*114b0*/  IMAD.HI.U32 R3, R29, R17, RZ ;  /* 0x000000111d037227 */ /* 0x000fe200078e00ff */
[----:B------:R-:W-:Y:S02]  /*114c0*/  IABS R4, R2 ;  /* 0x0000000200047213 */ /* 0x000fe40000000000 */
[----:B------:R1:W-:Y:S01]  /*114d0*/  STL [R1+0x30c], R5 ;  /* 0x00030c0501007387 */ /* 0x0003e20000100800 */
[----:B------:R-:W-:Y:S02]  /*114e0*/  IMAD.MOV R3, RZ, RZ, -R3 ;  /* 0x000000ffff037224 */ /* 0x000fe400078e0a03 */
[----:B0-----:R-:W-:Y:S01]  /*114f0*/  IMAD.MOV.U32 R6, RZ, RZ, R14 ;  /* 0x000000ffff067224 */ /* 0x001fe200078e000e */
[----:B------:R-:W-:Y:S01]  /*11500*/  IADD3 R14, R0, 0xb7, RZ ;  /* 0x000000b7000e7810 */ /* 0x000fe20007ffe0ff */
[----:B------:R-:W-:-:S02]  /*11510*/  IMAD R17, R9, R3, R17 ;  /* 0x0000000309117224 */ /* 0x000fc400078e0211 */
[----:B------:R-:W-:Y:S02]  /*11520*/  @!P3 IMAD.IADD R8, R8, 0x1, -R9 ;  /* 0x000000010808b824 */ /* 0x000fe400078e0a09 */
[----:B------:R-:W-:Y:S01]  /*11530*/  @!P5 IMAD.MOV R6, RZ, RZ, -R6 ;  /* 0x000000ffff06d224 */ /* 0x000fe200078e0a06 */
[----:B------:R-:W-:Y:S01]  /*11540*/  ISETP.GT.U32.AND P5, PT, R9, R17, PT ;  /* 0x000000110900720c */ /* 0x000fe20003fa4070 */
[----:B------:R-:W-:Y:S01]  /*11550*/  IMAD.HI.U32 R12, R29, R4, RZ ;  /* 0x000000041d0c7227 */ /* 0x000fe200078e00ff */
[----:B------:R-:W-:Y:S02]  /*11560*/  ISETP.GT.U32.AND P3, PT, R9, R8, PT ;  /* 0x000000080900720c */ /* 0x000fe40003f64070 */
[----:B------:R-:W-:Y:S01]  /*11570*/  STL [R1+0x300], R6 ;  /* 0x0003000601007387 */ /* 0x000fe20000100800 */
[----:B-1----:R-:W-:Y:S01]  /*11580*/  IMAD.MOV.U32 R5, RZ, RZ, R13 ;  /* 0x000000ffff057224 */ /* 0x002fe200078e000d */
[----:B------:R-:W-:Y:S01]  /*11590*/  IABS R13, R14 ;  /* 0x0000000e000d7213 */ /* 0x000fe20000000000 */
[----:B------:R-:W-:-:S02]  /*115a0*/  IMAD.MOV R12, RZ, RZ, -R12 ;  /* 0x000000ffff0c7224 */ /* 0x000fc400078e0a0c */
[----:B------:R-:W-:Y:S01]  /*115b0*/  @!P0 IMAD.MOV R5, RZ, RZ, -R5 ;  /* 0x000000ffff058224 */ /* 0x000fe200078e0a05 */
[----:B------:R-:W-:Y:S01]  /*115c0*/  ISETP.GE.AND P0, PT, R2, RZ, PT ;  /* 0x000000ff0200720c */ /* 0x000fe20003f06270 */
[--C-:B------:R-:W-:Y:S02]  /*115d0*/  @!P2 IMAD.IADD R19, R19, 0x1, -R9.reuse ;  /* 0x000000011313a824 */ /* 0x100fe400078e0a09 */
[----:B------:R-:W-:Y:S01]  /*115e0*/  IMAD R2, R9, R12, R4 ;  /* 0x0000000c09027224 */ /* 0x000fe200078e0204 */
[----:B------:R-:W-:Y:S01]  /*115f0*/  IABS R12, R18 ;  /* 0x00000012000c7213 */ /* 0x000fe20000000000 */
[--C-:B------:R-:W-:Y:S01]  /*11600*/  @!P5 IMAD.IADD R17, R17, 0x1, -R9.reuse ;  /* 0x000000011111d824 */ /* 0x100fe200078e0a09 */
[C---:B------:R-:W-:Y:S01]  /*11610*/  ISETP.GT.U32.AND P2, PT, R9.reuse, R19, PT ;  /* 0x000000130900720c */ /* 0x040fe20003f44070 */
[----:B------:R-:W-:Y:S01]  /*11620*/  @!P3 IMAD.IADD R8, R8, 0x1, -R9 ;  /* 0x000000010808b824 */ /* 0x000fe200078e0a09 */
[----:B------:R-:W-:Y:S01]  /*11630*/  ISETP.GT.U32.AND P3, PT, R9, R2, PT ;  /* 0x000000020900720c */ /* 0x000fe20003f64070 */
[----:B------:R-:W-:Y:S01]  /*11640*/  IMAD.HI.U32 R3, R29, R15, RZ ;  /* 0x0000000f1d037227 */ /* 0x000fe200078e00ff */
[----:B------:R-:W-:Y:S01]  /*11650*/  ISETP.GT.U32.AND P5, PT, R9, R17, PT ;  /* 0x000000110900720c */ /* 0x000fe20003fa4070 */
[----:B------:R0:W-:Y:S01]  /*11660*/  STL [R1+0x304], R5 ;  /* 0x0003040501007387 */ /* 0x0001e20000100800 */
[----:B------:R-:W-:Y:S01]  /*11670*/  IADD3 R4, R0, 0xb8, RZ ;  /* 0x000000b800047810 */ /* 0x000fe20007ffe0ff */
[----:B------:R-:W-:-:S04]  /*11680*/  IMAD.HI.U32 R16, R29, R12, RZ ;  /* 0x0000000c1d107227 */ /* 0x000fc800078e00ff */
[----:B------:R-:W-:Y:S02]  /*11690*/  IMAD.MOV R3, RZ, RZ, -R3 ;  /* 0x000000ffff037224 */ /* 0x000fe400078e0a03 */
[----:B------:R-:W-:Y:S02]  /*116a0*/  IMAD.MOV R16, RZ, RZ, -R16 ;  /* 0x000000ffff107224 */ /* 0x000fe400078e0a10 */
[C---:B------:R-:W-:Y:S01]  /*116b0*/  IMAD R15, R9.reuse, R3, R15 ;  /* 0x00000003090f7224 */ /* 0x040fe200078e020f */
[----:B------:R-:W-:Y:S01]  /*116c0*/  IADD3 R3, R0, 0xba, RZ ;  /* 0x000000ba00037810 */ /* 0x000fe20007ffe0ff */
[----:B------:R-:W-:Y:S02]  /*116d0*/  IMAD R12, R9, R16, R12 ;  /* 0x00000010090c7224 */ /* 0x000fe400078e020c */
[--C-:B------:R-:W-:Y:S01]  /*116e0*/  @!P2 IMAD.IADD R19, R19, 0x1, -R9.reuse ;  /* 0x000000011313a824 */ /* 0x100fe200078e0a09 */
[----:B------:R-:W-:Y:S01]  /*116f0*/  IABS R24, R3 ;  /* 0x0000000300187213 */ /* 0x000fe20000000000 */
[----:B------:R-:W-:Y:S01]  /*11700*/  @!P3 IMAD.IADD R2, R2, 0x1, -R9 ;  /* 0x000000010202b824 */ /* 0x000fe200078e0a09 */
[----:B------:R-:W-:Y:S01]  /*11710*/  ISETP.GT.U32.AND P3, PT, R9, R12, PT ;  /* 0x0000000c0900720c */ /* 0x000fe20003f64070 */
[----:B0-----:R-:W-:Y:S01]  /*11720*/  IMAD.MOV.U32 R5, RZ, RZ, R19 ;  /* 0x000000ffff057224 */ /* 0x001fe200078e0013 */
[----:B------:R-:W-:Y:S01]  /*11730*/  ISETP.GE.AND P2, PT, R11, RZ, PT ;  /* 0x000000ff0b00720c */ /* 0x000fe20003f46270 */
[----:B------:R-:W-:Y:S01]  /*11740*/  @!P5 IMAD.IADD R17, R17, 0x1, -R9 ;  /* 0x000000011111d824 */ /* 0x000fe200078e0a09 */
[----:B------:R-:W-:Y:S01]  /*11750*/  ISETP.GT.U32.AND P5, PT, R9, R15, PT ;  /* 0x0000000f0900720c */ /* 0x000fe20003fa4070 */
[----:B------:R-:W-:Y:S01]  /*11760*/  IMAD.HI.U32 R23, R29, R24, RZ ;  /* 0x000000181d177227 */ /* 0x000fe200078e00ff */
[----:B------:R-:W-:-:S02]  /*11770*/  IABS R11, R4 ;  /* 0x00000004000b7213 */ /* 0x000fc40000000000 */
[----:B------:R-:W-:Y:S01]  /*11780*/  IADD3 R19, R0, 0xb5, RZ ;  /* 0x000000b500137810 */ /* 0x000fe20007ffe0ff */
[----:B------:R-:W-:Y:S02]  /*11790*/  @!P4 IMAD.MOV R5, RZ, RZ, -R5 ;  /* 0x000000ffff05c224 */ /* 0x000fe400078e0a05 */
[----:B------:R-:W-:Y:S02]  /*117a0*/  IMAD.MOV R23, RZ, RZ, -R23 ;  /* 0x000000ffff177224 */ /* 0x000fe400078e0a17 */
[----:B------:R-:W-:Y:S01]  /*117b0*/  @!P3 IMAD.IADD R12, R12, 0x1, -R9 ;  /* 0x000000010c0cb824 */ /* 0x000fe200078e0a09 */
[----:B------:R0:W-:Y:S01]  /*117c0*/  STL [R1+0x2f4], R5 ;  /* 0x0002f40501007387 */ /* 0x0001e20000100800 */
[C---:B------:R-:W-:Y:S01]  /*117d0*/  IMAD R23, R9.reuse, R23, R24 ;  /* 0x0000001709177224 */ /* 0x040fe200078e0218 */
[----:B------:R-:W-:Y:S01]  /*117e0*/  ISETP.GT.U32.AND P3, PT, R9, R2, PT ;  /* 0x000000020900720c */ /* 0x000fe20003f64070 */
[----:B------:R-:W-:-:S04]  /*117f0*/  IMAD.HI.U32 R20, R29, R11, RZ ;  /* 0x0000000b1d147227 */ /* 0x000fc800078e00ff */
[----:B------:R-:W-:Y:S01]  /*11800*/  @!P5 IMAD.IADD R15, R15, 0x1, -R9 ;  /* 0x000000010f0fd824 */ /* 0x000fe200078e0a09 */
[C---:B------:R-:W-:Y:S01]  /*11810*/  ISETP.GT.U32.AND P5, PT, R9.reuse, R23, PT ;  /* 0x000000170900720c */ /* 0x040fe20003fa4070 */
[----:B------:R-:W-:Y:S02]  /*11820*/  IMAD.MOV R20, RZ, RZ, -R20 ;  /* 0x000000ffff147224 */ /* 0x000fe400078e0a14 */
[----:B0-----:R-:W-:Y:S01]  /*11830*/  IMAD.MOV.U32 R5, RZ, RZ, R8 ;  /* 0x000000ffff057224 */ /* 0x001fe200078e0008 */
[C---:B------:R-:W-:Y:S01]  /*11840*/  ISETP.GT.U32.AND P4, PT, R9.reuse, R15, PT ;  /* 0x0000000f0900720c */ /* 0x040fe20003f84070 */
[C---:B------:R-:W-:Y:S01]  /*11850*/  IMAD R11, R9.reuse, R20, R11 ;  /* 0x00000014090b7224 */ /* 0x040fe200078e020b */
[----:B------:R-:W-:Y:S01]  /*11860*/  IADD3 R20, R0, 0xb6, RZ ;  /* 0x000000b600147810 */ /* 0x000fe20007ffe0ff */
[----:B------:R-:W-:Y:S01]  /*11870*/  @!P1 IMAD.MOV R5, RZ, RZ, -R5 ;  /* 0x000000ffff059224 */ /* 0x000fe200078e0a05 */
[----:B------:R-:W-:Y:S01]  /*11880*/  ISETP.GT.U32.AND P1, PT, R9, R12, PT ;  /* 0x0000000c0900720c */ /* 0x000fe20003f24070 */
[----:B------:R-:W-:Y:S01]  /*11890*/  IMAD.HI.U32 R16, R29, R13, RZ ;  /* 0x0000000d1d107227 */ /* 0x000fe200078e00ff */
[----:B------:R-:W-:-:S02]  /*118a0*/  IABS R8, R19 ;  /* 0x0000001300087213 */ /* 0x000fc40000000000 */
[----:B------:R0:W-:Y:S01]  /*118b0*/  STL [R1+0x2f0], R5 ;  /* 0x0002f00501007387 */ /* 0x0001e20000100800 */
[--C-:B------:R-:W-:Y:S01]  /*118c0*/  @!P3 IMAD.IADD R2, R2, 0x1, -R9.reuse ;  /* 0x000000010202b824 */ /* 0x100fe200078e0a09 */
[----:B------:R-:W-:Y:S01]  /*118d0*/  ISETP.GT.U32.AND P3, PT, R9, R11, PT ;  /* 0x0000000b0900720c */ /* 0x000fe20003f64070 */
[----:B------:R-:W-:Y:S02]  /*118e0*/  IMAD.MOV R16, RZ, RZ, -R16 ;  /* 0x000000ffff107224 */ /* 0x000fe400078e0a10 */
[----:B------:R-:W-:Y:S02]  /*118f0*/  @!P5 IMAD.IADD R23, R23, 0x1, -R9 ;  /* 0x000000011717d824 */ /* 0x000fe400078e0a09 */
[----:B------:R-:W-:Y:S01]  /*11900*/  IMAD R13, R9, R16, R13 ;  /* 0x00000010090d7224 */ /* 0x000fe200078e020d */
[----:B------:R-:W-:Y:S01]  /*11910*/  IABS R16, R20 ;  /* 0x0000001400107213 */ /* 0x000fe20000000000 */
[----:B------:R-:W-:Y:S01]  /*11920*/  @!P4 IMAD.IADD R15, R15, 0x1, -R9 ;  /* 0x000000010f0fc824 */ /* 0x000fe200078e0a09 */
[C---:B------:R-:W-:Y:S01]  /*11930*/  ISETP.GT.U32.AND P5, PT, R9.reuse, R23, PT ;  /* 0x000000170900720c */ /* 0x040fe20003fa4070 */
[----:B0-----:R-:W-:Y:S01]  /*11940*/  IMAD.MOV.U32 R5, RZ, RZ, R17 ;  /* 0x000000ffff057224 */ /* 0x001fe200078e0011 */
[----:B------:R-:W-:Y:S01]  /*11950*/  ISETP.GE.AND P4, PT, R18, RZ, PT ;  /* 0x000000ff1200720c */ /* 0x000fe20003f86270 */
[----:B------:R-:W-:Y:S01]  /*11960*/  @!P1 IMAD.IADD R12, R12, 0x1, -R9 ;  /* 0x000000010c0c9824 */ /* 0x000fe200078e0a09 */
[C---:B------:R-:W-:Y:S01]  /*11970*/  ISETP.GT.U32.AND P1, PT, R9.reuse, R13, PT ;  /* 0x0000000d0900720c */ /* 0x040fe20003f24070 */
[----:B------:R-:W-:Y:S01]  /*11980*/  @!P6 IMAD.MOV R5, RZ, RZ, -R5 ;  /* 0x000000ffff05e224 */ /* 0x000fe200078e0a05 */
[----:B------:R-:W-:Y:S01]  /*11990*/  ISETP.GT.U32.AND P6, PT, R9, R22, PT ;  /* 0x000000160900720c */ /* 0x000fe20003fc4070 */
[----:B------:R-:W-:Y:S01]  /*119a0*/  IMAD.MOV.U32 R6, RZ, RZ, R2 ;  /* 0x000000ffff067224 */ /* 0x000fe200078e0002 */
[----:B------:R-:W-:Y:S01]  /*119b0*/  IADD3 R2, R0, 0xb4, RZ ;  /* 0x000000b400027810 */ /* 0x000fe20007ffe0ff */
[----:B------:R-:W-:Y:S01]  /*119c0*/  @!P3 IMAD.IADD R11, R11, 0x1, -R9 ;  /* 0x000000010b0bb824 */ /* 0x000fe200078e0a09 */
[----:B------:R0:W-:Y:S01]  /*119d0*/  STL [R1+0x2ec], R5 ;  /* 0x0002ec0501007387 */ /* 0x0001e20000100800 */
[----:B------:R-:W-:Y:S01]  /*119e0*/  IMAD.HI.U32 R17, R29, R16, RZ ;  /* 0x000000101d117227 */ /* 0x000fe200078e00ff */
[----:B------:R-:W-:-:S03]  /*119f0*/  ISETP.GE.AND P3, PT, R4, RZ, PT ;  /* 0x000000ff0400720c */ /* 0x000fc60003f66270 */
[----:B------:R-:W-:Y:S02]  /*11a00*/  @!P0 IMAD.MOV R6, RZ, RZ, -R6 ;  /* 0x000000ffff068224 */ /* 0x000fe400078e0a06 */
[----:B------:R-:W-:-:S03]  /*11a10*/  IMAD.HI.U32 R18, R29, R8, RZ ;  /* 0x000000081d127227 */ /* 0x000fc600078e00ff */
[----:B------:R-:W-:Y:S01]  /*11a20*/  STL [R1+0x2e0], R6 ;  /* 0x0002e00601007387 */ /* 0x000fe20000100800 */
[----:B------:R-:W-:Y:S01]  /*11a30*/  @!P6 IMAD.IADD R22, R22, 0x1, -R9 ;  /* 0x000000011616e824 */ /* 0x000fe200078e0a09 */
[----:B------:R-:W-:Y:S01]  /*11a40*/  ISETP.GE.AND P6, PT, R21, RZ, PT ;  /* 0x000000ff1500720c */ /* 0x000fe20003fc6270 */
[----:B0-----:R-:W-:Y:S02]  /*11a50*/  IMAD.MOV.U32 R5, RZ, RZ, R15 ;  /* 0x000000ffff057224 */ /* 0x001fe400078e000f */
[----:B------:R-:W-:Y:S01]  /*11a60*/  IMAD.MOV R17, RZ, RZ, -R17 ;  /* 0x000000ffff117224 */ /* 0x000fe200078e0a11 */
[C---:B------:R-:W-:Y:S01]  /*11a70*/  ISETP.GT.U32.AND P0, PT, R9.reuse, R22, PT ;  /* 0x000000160900720c */ /* 0x040fe20003f04070 */
[----:B------:R-:W-:Y:S01]  /*11a80*/  @!P2 IMAD.MOV R5, RZ, RZ, -R5 ;  /* 0x000000ffff05a224 */ /* 0x000fe200078e0a05 */
[----:B------:R-:W-:Y:S01]  /*11a90*/  ISETP.GT.U32.AND P2, PT, R9, R11, PT ;  /* 0x0000000b0900720c */ /* 0x000fe20003f44070 */
[--C-:B------:R-:W-:Y:S01]  /*11aa0*/  @!P5 IMAD.IADD R23, R23, 0x1, -R9.reuse ;  /* 0x000000011717d824 */ /* 0x100fe200078e0a09 */
[----:B------:R-:W-:Y:S01]  /*11ab0*/  ISETP.GE.AND P5, PT, R3, RZ, PT ;  /* 0x000000ff0300720c */ /* 0x000fe20003fa6270 */
[----:B------:R-:W-:Y:S01]  /*11ac0*/  IMAD.MOV R18, RZ, RZ, -R18 ;  /* 0x000000ffff127224 */ /* 0x000fe200078e0a12 */
[----:B------:R0:W-:Y:S01]  /*11ad0*/  STL [R1+0x2dc], R5 ;  /* 0x0002dc0501007387 */ /* 0x0001e20000100800 */
[----:B------:R-:W-:Y:S01]  /*11ae0*/  IMAD R17, R9, R17, R16 ;  /* 0x0000001109117224 */ /* 0x000fe200078e0210 */
[----:B------:R-:W-:Y:S01]  /*11af0*/  IABS R16, R2 ;  /* 0x0000000200107213 */ /* 0x000fe20000000000 */
[----:B------:R-:W-:Y:S01]  /*11b00*/  @!P1 IMAD.IADD R13, R13, 0x1, -R9 ;  /* 0x000000010d0d9824 */ /* 0x000fe200078e0a09 */
[----:B------:R-:W-:Y:S01]  /*11b10*/  IADD3 R3, R0, 0xb3, RZ ;  /* 0x000000b300037810 */ /* 0x000fe20007ffe0ff */
[----:B------:R-:W-:-:S02]  /*11b20*/  IMAD R8, R9, R18, R8 ;  /* 0x0000001209087224 */ /* 0x000fc400078e0208 */
[----:B------:R-:W-:Y:S01]  /*11b30*/  @!P0 IMAD.IADD R22, R22, 0x1, -R9 ;  /* 0x0000000116168824 */ /* 0x000fe200078e0a09 */
[C---:B------:R-:W-:Y:S01]  /*11b40*/  ISETP.GT.U32.AND P1, PT, R9.reuse, R13, PT ;  /* 0x0000000d0900720c */ /* 0x040fe20003f24070 */
[----:B------:R-:W-:Y:S01]  /*11b50*/  IMAD.MOV.U32 R4, RZ, RZ, R23 ;  /* 0x000000ffff047224 */ /* 0x000fe200078e0017 */
[----:B------:R-:W-:Y:S01]  /*11b60*/  ISETP.GT.U32.AND P0, PT, R9, R8, PT ;  /* 0x000000080900720c */ /* 0x000fe20003f04070 */
[----:B0-----:R-:W-:Y:S02]  /*11b70*/  IMAD.MOV.U32 R5, RZ, RZ, R12 ;  /* 0x000000ffff057224 */ /* 0x001fe400078e000c */
[----:B------:R-:W-:Y:S01]  /*11b80*/  @!P2 IMAD.IADD R11, R11, 0x1, -R9 ;  /* 0x000000010b0ba824 */ /* 0x000fe200078e0a09 */
[----:B------:R-:W-:Y:S01]  /*11b90*/  ISETP.GE.AND P2, PT, R20, RZ, PT ;  /* 0x000000ff1400720c */ /* 0x000fe20003f46270 */
[----:B------:R-:W-:Y:S01]  /*11ba0*/  @!P4 IMAD.MOV R5, RZ, RZ, -R5 ;  /* 0x000000ffff05c224 */ /* 0x000fe200078e0a05 */
[----:B------:R-:W-:Y:S01]  /*11bb0*/  ISETP.GT.U32.AND P4, PT, R9, R17, PT ;  /* 0x000000110900720c */ /* 0x000fe20003f84070 */
[----:B------:R-:W-:-:S02]  /*11bc0*/  IMAD.MOV.U32 R6, RZ, RZ, R22 ;  /* 0x000000ffff067224 */ /* 0x000fc400078e0016 */
[----:B------:R-:W-:Y:S01]  /*11bd0*/  @!P5 IMAD.MOV R4, RZ, RZ, -R4 ;  /* 0x000000ffff04d224 */ /* 0x000fe200078e0a04 */
[----:B------:R0:W-:Y:S01]  /*11be0*/  STL [R1+0x2d8], R5 ;  /* 0x0002d80501007387 */ /* 0x0001e20000100800 */
[----:B------:R-:W-:Y:S01]  /*11bf0*/  ISETP.GE.AND P5, PT, R14, RZ, PT ;  /* 0x000000ff0e00720c */ /* 0x000fe20003fa6270 */
[----:B------:R-:W-:Y:S02]  /*11c00*/  IMAD.HI.U32 R12, R29, R16, RZ ;  /* 0x000000101d0c7227 */ /* 0x000fe400078e00ff */
[----:B------:R1:W-:Y:S02]  /*11c10*/  STL [R1+0x2d4], R4 ;  /* 0x0002d40401007387 */ /* 0x0003e40000100800 */
[----:B------:R-:W-:Y:S01]  /*11c20*/  @!P6 IMAD.MOV R6, RZ, RZ, -R6 ;  /* 0x000000ffff06e224 */ /* 0x000fe200078e0a06 */
[----:B------:R-:W-:Y:S01]  /*11c30*/  ISETP.GE.AND P6, PT, R3, RZ, PT ;  /* 0x000000ff0300720c */ /* 0x000fe20003fc6270 */
[----:B------:R-:W-:Y:S01]  /*11c40*/  @!P1 IMAD.IADD R13, R13, 0x1, -R9 ;  /* 0x000000010d0d9824 */ /* 0x000fe200078e0a09 */
[----:B------:R-:W-:Y:S01]  /*11c50*/  ISETP.GE.AND P1, PT, R19, RZ, PT ;  /* 0x000000ff1300720c */ /* 0x000fe20003f26270 */
[----:B0-----:R-:W-:Y:S01]  /*11c60*/  IMAD.MOV.U32 R5, RZ, RZ, R11 ;  /* 0x000000ffff057224 */ /* 0x001fe200078e000b */
[----:B------:R-:W-:Y:S01]  /*11c70*/  STL [R1+0x2d0], R6 ;  /* 0x0002d00601007387 */ /* 0x000fe20000100800 */
[----:B------:R-:W-:Y:S01]  /*11c80*/  @!P4 IMAD.IADD R17, R17, 0x1, -R9 ;  /* 0x000000011111c824 */ /* 0x000fe200078e0a09 */
[----:B------:R-:W-:Y:S01]  /*11c90*/  ISETP.GE.AND P4, PT, R2, RZ, PT ;  /* 0x000000ff0200720c */ /* 0x000fe20003f86270 */
[----:B------:R-:W-:Y:S01]  /*11ca0*/  @!P3 IMAD.MOV R5, RZ, RZ, -R5 ;  /* 0x000000ffff05b224 */ /* 0x000fe200078e0a05 */
[----:B-1----:R-:W-:Y:S01]  /*11cb0*/  IABS R4, R3 ;  /* 0x0000000300047213 */ /* 0x002fe20000000000 */
[----:B------:R-:W-:Y:S01]  /*11cc0*/  IMAD.MOV R12, RZ, RZ, -R12 ;  /* 0x000000ffff0c7224 */ /* 0x000fe200078e0a0c */
[----:B------:R-:W-:Y:S01]  /*11cd0*/  IADD3 R3, R0, 0xb2, RZ ;  /* 0x000000b200037810 */ /* 0x000fe20007ffe0ff */
[----:B------:R-:W-:Y:S01]  /*11ce0*/  @!P0 IMAD.IADD R8, R8, 0x1, -R9 ;  /* 0x0000000108088824 */ /* 0x000fe200078e0a09 */
[----:B------:R0:W-:Y:S01]  /*11cf0*/  STL [R1+0x2cc], R5 ;  /* 0x0002cc0501007387 */ /* 0x0001e20000100800 */
[C---:B------:R-:W-:Y:S01]  /*11d00*/  IMAD R16, R9.reuse, R12, R16 ;  /* 0x0000000c09107224 */ /* 0x040fe200078e0210 */
[----:B------:R-:W-:Y:S01]  /*11d10*/  ISETP.GT.U32.AND P0, PT, R9, R17, PT ;  /* 0x000000110900720c */ /* 0x000fe20003f04070 */
[----:B------:R-:W-:Y:S01]  /*11d20*/  IMAD.HI.U32 R2, R29, R4, RZ ;  /* 0x000000041d027227 */ /* 0x000fe200078e00ff */
[----:B------:R-:W-:-:S03]  /*11d30*/  ISETP.GT.U32.AND P3, PT, R9, R8, PT ;  /* 0x000000080900720c */ /* 0x000fc60003f64070 */
[----:B------:R-:W-:Y:S02]  /*11d40*/  IMAD.MOV R2, RZ, RZ, -R2 ;  /* 0x000000ffff027224 */ /* 0x000fe400078e0a02 */
[----:B0-----:R-:W-:Y:S02]  /*11d50*/  IMAD.MOV.U32 R5, RZ, RZ, R13 ;  /* 0x000000ffff057224 */ /* 0x001fe400078e000d */
[C---:B------:R-:W-:Y:S01]  /*11d60*/  IMAD R19, R9.reuse, R2, R4 ;  /* 0x0000000209137224 */ /* 0x040fe200078e0204 */
[----:B------:R-:W-:Y:S01]  /*11d70*/  IADD3 R2, R0, 0xb0, RZ ;  /* 0x000000b000027810 */ /* 0x000fe20007ffe0ff */
[----:B------:R-:W-:Y:S01]  /*11d80*/  @!P5 IMAD.MOV R5, RZ, RZ, -R5 ;  /* 0x000000ffff05d224 */ /* 0x000fe200078e0a05 */
[----:B------:R-:W-:Y:S01]  /*11d90*/  ISETP.GT.U32.AND P5, PT, R9, R16, PT ;  /* 0x000000100900720c */ /* 0x000fe20003fa4070 */
[--C-:B------:R-:W-:Y:S01]  /*11da0*/  @!P0 IMAD.IADD R17, R17, 0x1, -R9.reuse ;  /* 0x0000000111118824 */ /* 0x100fe200078e0a09 */
[----:B------:R-:W-:Y:S01]  /*11db0*/  ISETP.GE.AND P0, PT, R3, RZ, PT ;  /* 0x000000ff0300720c */ /* 0x000fe20003f06270 */
[----:B------:R-:W-:Y:S01]  /*11dc0*/  @!P3 IMAD.IADD R8, R8, 0x1, -R9 ;  /* 0x000000010808b824 */ /* 0x000fe200078e0a09 */
[----:B------:R0:W-:Y:S01]  /*11dd0*/  STL [R1+0x2c8], R5 ;  /* 0x0002c80501007387 */ /* 0x0001e20000100800 */
[----:B------:R-:W-:-:S02]  /*11de0*/  IABS R3, R3 ;  /* 0x0000000300037213 */ /* 0x000fc40000000000 */
[----:B------:R-:W-:Y:S02]  /*11df0*/  ISETP.GT.U32.AND P3, PT, R9, R19, PT ;  /* 0x000000130900720c */ /* 0x000fe40003f64070 */
[----:B------:R-:W-:Y:S01]  /*11e00*/  IADD3 R4, R0, 0xb1, RZ ;  /* 0x000000b100047810 */ /* 0x000fe20007ffe0ff */
[----:B------:R-:W-:Y:S01]  /*11e10*/  IMAD.HI.U32 R14, R29, R3, RZ ;  /* 0x000000031d0e7227 */ /* 0x000fe200078e00ff */
[----:B------:R-:W-:Y:S02]  /*11e20*/  IABS R12, R2 ;  /* 0x00000002000c7213 */ /* 0x000fe40000000000 */
[----:B------:R-:W-:Y:S01]  /*11e30*/  IABS R13, R4 ;  /* 0x00000004000d7213 */ /* 0x000fe20000000000 */
[----:B0-----:R-:W-:Y:S02]  /*11e40*/  IMAD.MOV.U32 R5, RZ, RZ, R17 ;  /* 0x000000ffff057224 */ /* 0x001fe400078e0011 */
[----:B------:R-:W-:Y:S01]  /*11e50*/  @!P5 IMAD.IADD R16, R16, 0x1, -R9 ;  /* 0x000000011010d824 */ /* 0x000fe200078e0a09 */
[----:B------:R-:W-:Y:S01]  /*11e60*/  ISETP.GE.AND P5, PT, R4, RZ, PT ;  /* 0x000000ff0400720c */ /* 0x000fe20003fa6270 */
[----:B------:R-:W-:-:S02]  /*11e70*/  @!P2 IMAD.MOV R5, RZ, RZ, -R5 ;  /* 0x000000ffff05a224 */ /* 0x000fc400078e0a05 */
[----:B------:R-:W-:Y:S01]  /*11e80*/  IMAD.MOV R14, RZ, RZ, -R14 ;  /* 0x000000ffff0e7224 */ /* 0x000fe200078e0a0e */
[----:B------:R-:W-:Y:S01]  /*11e90*/  ISETP.GT.U32.AND P2, PT, R9, R16, PT ;  /* 0x000000100900720c */ /* 0x000fe20003f44070 */
[----:B------:R-:W-:Y:S01]  /*11ea0*/  @!P3 IMAD.IADD R19, R19, 0x1, -R9 ;  /* 0x000000011313b824 */ /* 0x000fe200078e0a09 */
[----:B------:R0:W-:Y:S01]  /*11eb0*/  STL [R1+0x274], R5 ;  /* 0x0002740501007387 */ /* 0x0001e20000100800 */
[----:B------:R-:W-:Y:S01]  /*11ec0*/  IMAD R17, R9, R14, R3 ;  /* 0x0000000e09117224 */ /* 0x000fe200078e0203 */
[C---:B------:R-:W-:Y:S01]  /*11ed0*/  IADD3 R14, R0.reuse, 0xae, RZ ;  /* 0x000000ae000e7810 */ /* 0x040fe20007ffe0ff */
[----:B------:R-:W-:Y:S01]  /*11ee0*/  IMAD.HI.U32 R4, R29, R12, RZ ;  /* 0x0000000c1d047227 */ /* 0x000fe200078e00ff */
[----:B------:R-:W-:Y:S02]  /*11ef0*/  ISETP.GT.U32.AND P3, PT, R9, R19, PT ;  /* 0x000000130900720c */ /* 0x000fe40003f64070 */
[----:B------:R-:W-:Y:S01]  /*11f00*/  IADD3 R3, R0, 0xac, RZ ;  /* 0x000000ac00037810 */ /* 0x000fe20007ffe0ff */
[----:B------:R-:W-:Y:S01]  /*11f10*/  IMAD.HI.U32 R11, R29, R13, RZ ;  /* 0x0000000d1d0b7227 */ /* 0x000fe200078e00ff */
[----:B------:R-:W-:-:S03]  /*11f20*/  IABS R18, R14 ;  /* 0x0000000e00127213 */ /* 0x000fc60000000000 */
[----:B------:R-:W-:Y:S01]  /*11f30*/  @!P2 IMAD.IADD R16, R16, 0x1, -R9 ;  /* 0x000000011010a824 */ /* 0x000fe200078e0a09 */
[C---:B------:R-:W-:Y:S01]  /*11f40*/  ISETP.GT.U32.AND P2, PT, R9.reuse, R17, PT ;  /* 0x000000110900720c */ /* 0x040fe20003f44070 */
[----:B0-----:R-:W-:Y:S01]  /*11f50*/  IMAD.MOV.U32 R5, RZ, RZ, R8 ;  /* 0x000000ffff057224 */ /* 0x001fe200078e0008 */
[----:B------:R-:W-:Y:S01]  /*11f60*/  IABS R8, R3 ;  /* 0x0000000300087213 */ /* 0x000fe20000000000 */
[----:B------:R-:W-:Y:S02]  /*11f70*/  IMAD.MOV R4, RZ, RZ, -R4 ;  /* 0x000000ffff047224 */ /* 0x000fe400078e0a04 */
[----:B------:R-:W-:Y:S02]  /*11f80*/  IMAD.MOV R11, RZ, RZ, -R11 ;  /* 0x000000ffff0b7224 */ /* 0x000fe400078e0a0b */
[----:B------:R-:W-:Y:S01]  /*11f90*/  @!P1 IMAD.MOV R5, RZ, RZ, -R5 ;  /* 0x000000ffff059224 */ /* 0x000fe200078e0a05 */
[----:B------:R-:W-:Y:S01]  /*11fa0*/  ISETP.GE.AND P1, PT, R2, RZ, PT ;  /* 0x000000ff0200720c */ /* 0x000fe20003f26270 */
[C---:B------:R-:W-:Y:S01]  /*11fb0*/  IMAD R12, R9.reuse, R4, R12 ;  /* 0x00000004090c7224 */ /* 0x040fe200078e020c */
[----:B------:R-:W-:Y:S01]  /*11fc0*/  IADD3 R2, R0, 0xaf, RZ ;  /* 0x000000af00027810 */ /* 0x000fe20007ffe0ff */
[----:B------:R-:W-:Y:S01]  /*11fd0*/  IMAD R13, R9, R11, R13 ;  /* 0x0000000b090d7224 */ /* 0x000fe200078e020d */
[----:B------:R0:W-:Y:S01]  /*11fe0*/  STL [R1+0x2c4], R5 ;  /* 0x0002c40501007387 */ /* 0x0001e20000100800 */
[--C-:B------:R-:W-:Y:S01]  /*11ff0*/  @!P2 IMAD.IADD R17, R17, 0x1, -R9.reuse ;  /* 0x000000011111a824 */ /* 0x100fe200078e0a09 */
[----:B------:R-:W-:Y:S01]  /*12000*/  ISETP.GT.U32.AND P2, PT, R9, R12, PT ;  /* 0x0000000c0900720c */ /* 0x000fe20003f44070 */
[----:B------:R-:W-:Y:S01]  /*12010*/  @!P3 IMAD.IADD R19, R19, 0x1, -R9 ;  /* 0x000000011313b824 */ /* 0x000fe200078e0a09 */
[----:B------:R-:W-:-:S02]  /*12020*/  ISETP.GT.U32.AND P3, PT, R9, R13, PT ;  /* 0x0000000d0900720c */ /* 0x000fc40003f64070 */
[----:B------:R-:W-:Y:S02]  /*12030*/  IABS R4, R2 ;  /* 0x0000000200047213 */ /* 0x000fe40000000000 */
[----:B------:R-:W-:Y:S01]  /*12040*/  IADD3 R11, R0, 0xad, RZ ;  /* 0x000000ad000b7810 */ /* 0x000fe20007ffe0ff */
[----:B0-----:R-:W-:Y:S02]  /*12050*/  IMAD.MOV.U32 R5, RZ, RZ, R16 ;  /* 0x000000ffff057224 */ /* 0x001fe400078e0010 */
[----:B------:R-:W-:Y:S01]  /*12060*/  IMAD.HI.U32 R16, R29, R4, RZ ;  /* 0x000000041d107227 */ /* 0x000fe200078e00ff */
[----:B------:R-:W-:-:S03]  /*12070*/  IABS R15, R11 ;  /* 0x0000000b000f7213 */ /* 0x000fc60000000000 */
[----:B------:R-:W-:Y:S01]  /*12080*/  @!P4 IMAD.MOV R5, RZ, RZ, -R5 ;  /* 0x000000ffff05c224 */ /* 0x000fe200078e0a05 */
[----:B------:R-:W-:Y:S01]  /*12090*/  ISETP.GT.U32.AND P4, PT, R9, R17, PT ;  /* 0x000000110900720c */ /* 0x000fe20003f84070 */
[----:B------:R-:W-:Y:S02]  /*120a0*/  IMAD.MOV R16, RZ, RZ, -R16 ;  /* 0x000000ffff107224 */ /* 0x000fe400078e0a10 */
[--C-:B------:R-:W-:Y:S01]  /*120b0*/  @!P2 IMAD.IADD R12, R12, 0x1, -R9.reuse ;  /* 0x000000010c0ca824 */ /* 0x100fe200078e0a09 */
[----:B------:R0:W-:Y:S01]  /*120c0*/  STL [R1+0x28c], R5 ;  /* 0x00028c0501007387 */ /* 0x0001e20000100800 */
[----:B------:R-:W-:-:S03]  /*120d0*/  @!P3 IMAD.IADD R13, R13, 0x1, -R9 ;  /* 0x000000010d0db824 */ /* 0x000fc600078e0a09 */
[C---:B------:R-:W-:Y:S02]  /*120e0*/  ISETP.GT.U32.AND P2, PT, R9.reuse, R12, PT ;  /* 0x0000000c0900720c */ /* 0x040fe40003f44070 */
[----:B------:R-:W-:-:S03]  /*120f0*/  ISETP.GT.U32.AND P3, PT, R9, R13, PT ;  /* 0x0000000d0900720c */ /* 0x000fc60003f64070 */
[----:B------:R-:W-:Y:S02]  /*12100*/  @!P4 IMAD.IADD R17, R17, 0x1, -R9 ;  /* 0x000000011111c824 */ /* 0x000fe400078e0a09 */
[----:B0-----:R-:W-:Y:S02]  /*12110*/  IMAD.MOV.U32 R5, RZ, RZ, R19 ;  /* 0x000000ffff057224 */ /* 0x001fe400078e0013 */
[----:B------:R-:W-:-:S04]  /*12120*/  IMAD.HI.U32 R19, R29, R18, RZ ;  /* 0x000000121d137227 */ /* 0x000fc800078e00ff */
        /* <DEDUP_REMOVED lines=10> */
[----:B------:R-:W-:Y:S02]  /*121d0*/  @!P2 IMAD.IADD R12, R12, 0x1, -R9 ;  /* 0x000000010c0ca824 */ /* 0x000fe400078e0a09 */
[----:B------:R-:W-:Y:S02]  /*121e0*/  @!P0 IMAD.MOV R5, RZ, RZ, -R5 ;  /* 0x000000ffff058224 */ /* 0x000fe400078e0a05 */
[----:B------:R-:W-:Y:S01]  /*121f0*/  @!P3 IMAD.IADD R13, R13, 0x1, -R9 ;  /* 0x000000010d0db824 */ /* 0x000fe200078e0a09 */
[----:B------:R-:W-:Y:S01]  /*12200*/  ISETP.GE.AND P3, PT, R14, RZ, PT ;  /* 0x000000ff0e00720c */ /* 0x000fe20003f66270 */
[----:B------:R-:W-:Y:S01]  /*12210*/  IMAD.MOV R4, RZ, RZ, -R4 ;  /* 0x000000ffff047224 */ /* 0x000fe200078e0a04 */
[----:B------:R0:W-:Y:S01]  /*12220*/  STL [R1+0x2ac], R5 ;  /* 0x0002ac0501007387 */ /* 0x0001e20000100800 */
[----:B------:R-:W-:-:S02]  /*12230*/  IMAD R14, R9, R19, R18 ;  /* 0x00000013090e7224 */ /* 0x000fc400078e0212 */
[----:B------:R-:W-:Y:S02]  /*12240*/  @!P4 IMAD.IADD R2, R2, 0x1, -R9 ;  /* 0x000000010202c824 */ /* 0x000fe400078e0a09 */
[C---:B------:R-:W-:Y:S01]  /*12250*/  IMAD R8, R9.reuse, R16, R8 ;  /* 0x0000001009087224 */ /* 0x040fe200078e0208 */
[C---:B------:R-:W-:Y:S01]  /*12260*/  ISETP.GT.U32.AND P4, PT, R9.reuse, R14, PT ;  /* 0x0000000e0900720c */ /* 0x040fe20003f84070 */
[C---:B------:R-:W-:Y:S01]  /*12270*/  IMAD R15, R9.reuse, R4, R15 ;  /* 0x00000004090f7224 */ /* 0x040fe200078e020f */
[C---:B------:R-:W-:Y:S01]  /*12280*/  ISETP.GT.U32.AND P0, PT, R9.reuse, R2, PT ;  /* 0x000000020900720c */ /* 0x040fe20003f04070 */
[----:B------:R-:W-:Y:S01]  /*12290*/  IMAD.MOV.U32 R6, RZ, RZ, R13 ;  /* 0x000000ffff067224 */ /* 0x000fe200078e000d */
[----:B------:R-:W-:Y:S01]  /*122a0*/  IADD3 R4, R0, 0xab, RZ ;  /* 0x000000ab00047810 */ /* 0x000fe20007ffe0ff */
[----:B0-----:R-:W-:Y:S01]  /*122b0*/  IMAD.MOV.U32 R5, RZ, RZ, R12 ;  /* 0x000000ffff057224 */ /* 0x001fe200078e000c */
[C---:B------:R-:W-:Y:S01]  /*122c0*/  ISETP.GT.U32.AND P2, PT, R9.reuse, R15, PT ;  /* 0x0000000f0900720c */ /* 0x040fe20003f44070 */
[----:B------:R-:W-:Y:S01]  /*122d0*/  @!P5 IMAD.MOV R6, RZ, RZ, -R6 ;  /* 0x000000ffff06d224 */ /* 0x000fe200078e0a06 */
[----:B------:R-:W-:Y:S01]  /*122e0*/  IABS R16, R4 ;  /* 0x0000000400107213 */ /* 0x000fe20000000000 */
[----:B------:R-:W-:Y:S01]  /*122f0*/  @!P1 IMAD.MOV R5, RZ, RZ, -R5 ;  /* 0x000000ffff059224 */ /* 0x000fe200078e0a05 */
[----:B------:R-:W-:-:S02]  /*12300*/  ISETP.GT.U32.AND P1, PT, R9, R8, PT ;  /* 0x000000080900720c */ /* 0x000fc40003f24070 */
[----:B------:R-:W-:Y:S01]  /*12310*/  ISETP.GE.AND P5, PT, R11, RZ, PT ;  /* 0x000000ff0b00720c */ /* 0x000fe20003fa6270 */
[----:B------:R-:W-:Y:S01]  /*12320*/  IMAD.MOV.U32 R13, RZ, RZ, R16 ;  /* 0x000000ffff0d7224 */ /* 0x000fe200078e0010 */
[----:B------:R-:W-:Y:S01]  /*12330*/  IADD3 R11, R0, 0xaa, RZ ;  /* 0x000000aa000b7810 */ /* 0x000fe20007ffe0ff */
[--C-:B------:R-:W-:Y:S01]  /*12340*/  @!P0 IMAD.IADD R2, R2, 0x1, -R9.reuse ;  /* 0x0000000102028824 */ /* 0x100fe200078e0a09 */
[----:B------:R-:W-:Y:S01]  /*12350*/  STL [R1+0x2b4], R6 ;  /* 0x0002b40601007387 */ /* 0x000fe20000100800 */
[--C-:B------:R-:W-:Y:S01]  /*12360*/  @!P4 IMAD.IADD R14, R14, 0x1, -R9.reuse ;  /* 0x000000010e0ec824 */ /* 0x100fe200078e0a09 */
[----:B------:R-:W-:Y:S01]  /*12370*/  IABS R16, R11 ;  /* 0x0000000b00107213 */ /* 0x000fe20000000000 */
[----:B------:R-:W-:Y:S01]  /*12380*/  IMAD.HI.U32 R12, R29, R13, RZ ;  /* 0x0000000d1d0c7227 */ /* 0x000fe200078e00ff */
[----:B------:R0:W-:Y:S01]  /*12390*/  STL [R1+0x2b8], R5 ;  /* 0x0002b80501007387 */ /* 0x0001e20000100800 */
[----:B------:R-:W-:Y:S02]  /*123a0*/  ISETP.GE.AND P0, PT, R3, RZ, PT ;  /* 0x000000ff0300720c */ /* 0x000fe40003f06270 */
[--C-:B------:R-:W-:Y:S01]  /*123b0*/  @!P1 IMAD.IADD R8, R8, 0x1, -R9.reuse ;  /* 0x0000000108089824 */ /* 0x100fe200078e0a09 */
[----:B------:R-:W-:Y:S01]  /*123c0*/  ISETP.GE.AND P4, PT, R4, RZ, PT ;  /* 0x000000ff0400720c */ /* 0x000fe20003f86270 */
[----:B------:R-:W-:Y:S01]  /*123d0*/  @!P2 IMAD.IADD R15, R15, 0x1, -R9 ;  /* 0x000000010f0fa824 */ /* 0x000fe200078e0a09 */
[C---:B------:R-:W-:Y:S01]  /*123e0*/  ISETP.GT.U32.AND P2, PT, R9.reuse, R14, PT ;  /* 0x0000000e0900720c */ /* 0x040fe20003f44070 */
[----:B------:R-:W-:Y:S01]  /*123f0*/  IMAD.MOV R12, RZ, RZ, -R12 ;  /* 0x000000ffff0c7224 */ /* 0x000fe200078e0a0c */
[----:B------:R-:W-:Y:S01]  /*12400*/  ISETP.GT.U32.AND P1, PT, R9, R8, PT ;  /* 0x000000080900720c */ /* 0x000fe20003f24070 */
[----:B------:R-:W-:Y:S01]  /*12410*/  IMAD.HI.U32 R3, R29, R16, RZ ;  /* 0x000000101d037227 */ /* 0x000fe200078e00ff */
[----:B------:R-:W-:-:S03]  /*12420*/  IADD3 R4, R0, 0xa9, RZ ;  /* 0x000000a900047810 */ /* 0x000fc60007ffe0ff */
[----:B0-----:R-:W-:Y:S01]  /*12430*/  IMAD.MOV.U32 R5, RZ, RZ, R2 ;  /* 0x000000ffff057224 */ /* 0x001fe200078e0002 */
[C---:B------:R-:W-:Y:S01]  /*12440*/  IADD3 R2, R0.reuse, 0xa8, RZ ;  /* 0x000000a800027810 */ /* 0x040fe20007ffe0ff */
[C---:B------:R-:W-:Y:S01]  /*12450*/  IMAD R13, R9.reuse, R12, R13 ;  /* 0x0000000c090d7224 */ /* 0x040fe200078e020d */
[----:B------:R-:W-:Y:S01]  /*12460*/  IADD3 R12, R0, 0xa7, RZ ;  /* 0x000000a7000c7810 */ /* 0x000fe20007ffe0ff */
[----:B------:R-:W-:Y:S01]  /*12470*/  @!P6 IMAD.MOV R5, RZ, RZ, -R5 ;  /* 0x000000ffff05e224 */ /* 0x000fe200078e0a05 */
[C---:B------:R-:W-:Y:S01]  /*12480*/  ISETP.GT.U32.AND P6, PT, R9.reuse, R15, PT ;  /* 0x0000000f0900720c */ /* 0x040fe20003fc4070 */
[----:B------:R-:W-:Y:S01]  /*12490*/  IMAD.MOV R3, RZ, RZ, -R3 ;  /* 0x000000ffff037224 */ /* 0x000fe200078e0a03 */
[----:B------:R-:W-:Y:S01]  /*124a0*/  IABS R18, R12 ;  /* 0x0000000c00127213 */ /* 0x000fe20000000000 */
[--C-:B------:R-:W-:Y:S01]  /*124b0*/  @!P2 IMAD.IADD R14, R14, 0x1, -R9.reuse ;  /* 0x000000010e0ea824 */ /* 0x100fe200078e0a09 */
[----:B------:R-:W-:Y:S01]  /*124c0*/  IABS R17, R4 ;  /* 0x0000000400117213 */ /* 0x000fe20000000000 */
[C---:B------:R-:W-:Y:S01]  /*124d0*/  IMAD R16, R9.reuse, R3, R16 ;  /* 0x0000000309107224 */ /* 0x040fe200078e0210 */
[----:B------:R-:W-:Y:S01]  /*124e0*/  ISETP.GT.U32.AND P2, PT, R9, R13, PT ;  /* 0x0000000d0900720c */ /* 0x000fe20003f44070 */
[--C-:B------:R-:W-:Y:S01]  /*124f0*/  @!P1 IMAD.IADD R8, R8, 0x1, -R9.reuse ;  /* 0x0000000108089824 */ /* 0x100fe200078e0a09 */
[----:B------:R-:W-:Y:S01]  /*12500*/  ISETP.GE.AND P1, PT, R11, RZ, PT ;  /* 0x000000ff0b00720c */ /* 0x000fe20003f26270 */
[----:B------:R-:W-:Y:S01]  /*12510*/  IMAD.MOV.U32 R11, RZ, RZ, R18 ;  /* 0x000000ffff0b7224 */ /* 0x000fe200078e0012 */
[----:B------:R-:W-:Y:S01]  /*12520*/  IABS R3, R2 ;  /* 0x0000000200037213 */ /* 0x000fe20000000000 */
[----:B------:R-:W-:Y:S01]  /*12530*/  IMAD.HI.U32 R18, R29, R17, RZ ;  /* 0x000000111d127227 */ /* 0x000fe200078e00ff */
[----:B------:R0:W-:Y:S03]  /*12540*/  STL [R1+0x2bc], R5 ;  /* 0x0002bc0501007387 */ /* 0x0001e60000100800 */
[----:B------:R-:W-:Y:S01]  /*12550*/  @!P6 IMAD.IADD R15, R15, 0x1, -R9 ;  /* 0x000000010f0fe824 */ /* 0x000fe200078e0a09 */
[----:B------:R-:W-:Y:S01]  /*12560*/  ISETP.GT.U32.AND P6, PT, R9, R16, PT ;  /* 0x000000100900720c */ /* 0x000fe20003fc4070 */
[----:B------:R-:W-:-:S04]  /*12570*/  IMAD.HI.U32 R19, R29, R3, RZ ;  /* 0x000000031d137227 */ /* 0x000fc800078e00ff */
[----:B------:R-:W-:Y:S02]  /*12580*/  IMAD.MOV R18, RZ, RZ, -R18 ;  /* 0x000000ffff127224 */ /* 0x000fe400078e0a12 */
[----:B0-----:R-:W-:Y:S02]  /*12590*/  IMAD.MOV.U32 R5, RZ, RZ, R14 ;  /* 0x000000ffff057224 */ /* 0x001fe400078e000e */
[----:B------:R-:W-:Y:S02]  /*125a0*/  IMAD.MOV R14, RZ, RZ, -R19 ;  /* 0x000000ffff0e7224 */ /* 0x000fe400078e0a13 */
[----:B------:R-:W-:Y:S02]  /*125b0*/  @!P3 IMAD.MOV R5, RZ, RZ, -R5 ;  /* 0x000000ffff05b224 */ /* 0x000fe400078e0a05 */
[----:B------:R-:W-:Y:S01]  /*125c0*/  IMAD R17, R9, R18, R17 ;  /* 0x0000001209117224 */ /* 0x000fe200078e0211 */
[----:B------:R-:W-:Y:S01]  /*125d0*/  IADD3 R18, R0, 0xa6, RZ ;  /* 0x000000a600127810 */ /* 0x000fe20007ffe0ff */
[----:B------:R-:W-:Y:S01]  /*125e0*/  IMAD.MOV.U32 R6, RZ, RZ, R15 ;  /* 0x000000ffff067224 */ /* 0x000fe200078e000f */
[----:B------:R0:W-:Y:S01]  /*125f0*/  STL [R1+0x2b0], R5 ;  /* 0x0002b00501007387 */ /* 0x0001e20000100800 */
[----:B------:R-:W-:Y:S01]  /*12600*/  @!P2 IMAD.IADD R13, R13, 0x1, -R9 ;  /* 0x000000010d0da824 */ /* 0x000fe200078e0a09 */
[----:B------:R-:W-:Y:S01]  /*12610*/  ISETP.GE.AND P2, PT, R4, RZ, PT ;  /* 0x000000ff0400720c */ /* 0x000fe20003f46270 */
[C---:B------:R-:W-:Y:S01]  /*12620*/  IMAD R3, R9.reuse, R14, R3 ;  /* 0x0000000e09037224 */ /* 0x040fe200078e0203 */
[----:B------:R-:W-:Y:S01]  /*12630*/  IADD3 R15, R0, 0xa2, RZ ;  /* 0x000000a2000f7810 */ /* 0x000fe20007ffe0ff */
[----:B------:R-:W-:Y:S01]  /*12640*/  @!P5 IMAD.MOV R6, RZ, RZ, -R6 ;  /* 0x000000ffff06d224 */ /* 0x000fe200078e0a06 */
[C---:B------:R-:W-:Y:S01]  /*12650*/  ISETP.GT.U32.AND P5, PT, R9.reuse, R17, PT ;  /* 0x000000110900720c */ /* 0x040fe20003fa4070 */
[----:B------:R-:W-:Y:S01]  /*12660*/  @!P6 IMAD.IADD R16, R16, 0x1, -R9 ;  /* 0x000000011010e824 */ /* 0x000fe200078e0a09 */
[----:B------:R-:W-:Y:S01]  /*12670*/  ISETP.GT.U32.AND P6, PT, R9, R13, PT ;  /* 0x0000000d0900720c */ /* 0x000fe20003fc4070 */
[----:B------:R-:W-:Y:S01]  /*12680*/  IMAD.HI.U32 R4, R29, R11, RZ ;  /* 0x0000000b1d047227 */ /* 0x000fe200078e00ff */
[----:B------:R-:W-:Y:S02]  /*12690*/  STL [R1+0x2a0], R6 ;  /* 0x0002a00601007387 */ /* 0x000fe40000100800 */
[----:B------:R-:W-:Y:S01]  /*126a0*/  ISETP.GT.U32.AND P3, PT, R9, R16, PT ;  /* 0x000000100900720c */ /* 0x000fe20003f64070 */
[----:B0-----:R-:W-:-:S02]  /*126b0*/  IMAD.MOV.U32 R5, RZ, RZ, R8 ;  /* 0x000000ffff057224 */ /* 0x001fc400078e0008 */
[----:B------:R-:W-:Y:S02]  /*126c0*/  IMAD.MOV R4, RZ, RZ, -R4 ;  /* 0x000000ffff047224 */ /* 0x000fe400078e0a04 */
[----:B------:R-:W-:Y:S01]  /*126d0*/  @!P0 IMAD.MOV R5, RZ, RZ, -R5 ;  /* 0x000000ffff058224 */ /* 0x000fe200078e0a05 */
[C---:B------:R-:W-:Y:S01]  /*126e0*/  ISETP.GT.U32.AND P0, PT, R9.reuse, R3, PT ;  /* 0x000000030900720c */ /* 0x040fe20003f04070 */
[----:B------:R-:W-:Y:S01]  /*126f0*/  IMAD R11, R9, R4, R11 ;  /* 0x00000004090b7224 */ /* 0x000fe200078e020b */
[----:B------:R-:W-:Y:S01]  /*12700*/  IABS R4, R18 ;  /* 0x0000001200047213 */ /* 0x000fe20000000000 */
[--C-:B------:R-:W-:Y:S01]  /*12710*/  @!P5 IMAD.IADD R17, R17, 0x1, -R9.reuse ;  /* 0x000000011111d824 */ /* 0x100fe200078e0a09 */
[----:B------:R0:W-:Y:S01]  /*12720*/  STL [R1+0x2a4], R5 ;  /* 0x0002a40501007387 */ /* 0x0001e20000100800 */
[----:B------:R-:W-:Y:S01]  /*12730*/  @!P6 IMAD.IADD R13, R13, 0x1, -R9 ;  /* 0x000000010d0de824 */ /* 0x000fe200078e0a09 */
[----:B------:R-:W-:Y:S01]  /*12740*/  ISETP.GE.AND P6, PT, R2, RZ, PT ;  /* 0x000000ff0200720c */ /* 0x000fe20003fc6270 */
[----:B------:R-:W-:Y:S01]  /*12750*/  IMAD.HI.U32 R14, R29, R4, RZ ;  /* 0x000000041d0e7227 */ /* 0x000fe200078e00ff */
[----:B------:R-:W-:-:S02]  /*12760*/  IADD3 R2, R0, 0xa5, RZ ;  /* 0x000000a500027810 */ /* 0x000fc40007ffe0ff */
[----:B------:R-:W-:Y:S01]  /*12770*/  ISETP.GE.AND P5, PT, R12, RZ, PT ;  /* 0x000000ff0c00720c */ /* 0x000fe20003fa6270 */
[--C-:B------:R-:W-:Y:S01]  /*12780*/  @!P3 IMAD.IADD R16, R16, 0x1, -R9.reuse ;  /* 0x000000011010b824 */ /* 0x100fe200078e0a09 */
[----:B------:R-:W-:Y:S01]  /*12790*/  ISETP.GT.U32.AND P3, PT, R9, R11, PT ;  /* 0x0000000b0900720c */ /* 0x000fe20003f64070 */
[----:B------:R-:W-:Y:S01]  /*127a0*/  @!P0 IMAD.IADD R3, R3, 0x1, -R9 ;  /* 0x0000000103038824 */ /* 0x000fe200078e0a09 */
[C---:B------:R-:W-:Y:S01]  /*127b0*/  ISETP.GT.U32.AND P0, PT, R9.reuse, R17, PT ;  /* 0x000000110900720c */ /* 0x040fe20003f04070 */
[----:B0-----:R-:W-:Y:S01]  /*127c0*/  IMAD.MOV.U32 R5, RZ, RZ, R13 ;  /* 0x000000ffff057224 */ /* 0x001fe200078e000d */
[----:B------:R-:W-:Y:S01]  /*127d0*/  IABS R8, R2 ;  /* 0x0000000200087213 */ /* 0x000fe20000000000 */
[----:B------:R-:W-:Y:S01]  /*127e0*/  IMAD.MOV R14, RZ, RZ, -R14 ;  /* 0x000000ffff0e7224 */ /* 0x000fe200078e0a0e */
[----:B------:R-:W-:Y:S01]  /*127f0*/  IADD3 R12, R0, 0xa4, RZ ;  /* 0x000000a4000c7810 */ /* 0x000fe20007ffe0ff */
[----:B------:R-:W-:Y:S01]  /*12800*/  @!P4 IMAD.MOV R5, RZ, RZ, -R5 ;  /* 0x000000ffff05c224 */ /* 0x000fe200078e0a05 */
[----:B------:R-:W-:Y:S01]  /*12810*/  ISETP.GT.U32.AND P4, PT, R9, R3, PT ;  /* 0x000000030900720c */ /* 0x000fe20003f84070 */
[----:B------:R-:W-:Y:S01]  /*12820*/  IMAD.HI.U32 R13, R29, R8, RZ ;  /* 0x000000081d0d7227 */ /* 0x000fe200078e00ff */
[----:B------:R-:W-:-:S02]  /*12830*/  IABS R20, R12 ;  /* 0x0000000c00147213 */ /* 0x000fc40000000000 */
[----:B------:R0:W-:Y:S01]  /*12840*/  STL [R1+0x2a8], R5 ;  /* 0x0002a80501007387 */ /* 0x0001e20000100800 */
[----:B------:R-:W-:Y:S01]  /*12850*/  IMAD R4, R9, R14, R4 ;  /* 0x0000000e09047224 */ /* 0x000fe200078e0204 */
[----:B------:R-:W-:Y:S01]  /*12860*/  IADD3 R14, R0, 0xa3, RZ ;  /* 0x000000a3000e7810 */ /* 0x000fe20007ffe0ff */
[----:B------:R-:W-:Y:S02]  /*12870*/  IMAD.MOV R13, RZ, RZ, -R13 ;  /* 0x000000ffff0d7224 */ /* 0x000fe400078e0a0d */
[--C-:B------:R-:W-:Y:S01]  /*12880*/  @!P0 IMAD.IADD R17, R17, 0x1, -R9.reuse ;  /* 0x0000000111118824 */ /* 0x100fe200078e0a09 */
[----:B------:R-:W-:Y:S01]  /*12890*/  ISETP.GT.U32.AND P0, PT, R9, R4, PT ;  /* 0x000000040900720c */ /* 0x000fe20003f04070 */
[--C-:B------:R-:W-:Y:S02]  /*128a0*/  @!P3 IMAD.IADD R11, R11, 0x1, -R9.reuse ;  /* 0x000000010b0bb824 */ /* 0x100fe400078e0a09 */
[----:B------:R-:W-:Y:S01]  /*128b0*/  IMAD R8, R9, R13, R8 ;  /* 0x0000000d09087224 */ /* 0x000fe200078e0208 */
[----:B------:R-:W-:Y:S01]  /*128c0*/  IABS R13, R14 ;  /* 0x0000000e000d7213 */ /* 0x000fe20000000000 */
[----:B------:R-:W-:Y:S01]  /*128d0*/  @!P4 IMAD.IADD R3, R3, 0x1, -R9 ;  /* 0x000000010303c824 */ /* 0x000fe200078e0a09 */
[----:B------:R-:W-:Y:S01]  /*128e0*/  ISETP.GT.U32.AND P3, PT, R9, R11, PT ;  /* 0x0000000b0900720c */ /* 0x000fe20003f64070 */
[----:B------:R-:W-:Y:S01]  /*128f0*/  IMAD.HI.U32 R21, R29, R20, RZ ;  /* 0x000000141d157227 */ /* 0x000fe200078e00ff */
[----:B------:R-:W-:-:S03]  /*12900*/  ISETP.GT.U32.AND P4, PT, R9, R8, PT ;  /* 0x000000080900720c */ /* 0x000fc60003f84070 */
[----:B------:R-:W-:Y:S02]  /*12910*/  IMAD.MOV R21, RZ, RZ, -R21 ;  /* 0x000000ffff157224 */ /* 0x000fe400078e0a15 */
[----:B------:R-:W-:Y:S01]  /*12920*/  @!P0 IMAD.IADD R4, R4, 0x1, -R9 ;  /* 0x0000000104048824 */ /* 0x000fe200078e0a09 */
[----:B------:R-:W-:Y:S01]  /*12930*/  ISETP.GE.AND P0, PT, R2, RZ, PT ;  /* 0x000000ff0200720c */ /* 0x000fe20003f06270 */
[----:B------:R-:W-:Y:S02]  /*12940*/  IMAD.MOV.U32 R6, RZ, RZ, R16 ;  /* 0x000000ffff067224 */ /* 0x000fe400078e0010 */
[----:B0-----:R-:W-:Y:S02]  /*12950*/  IMAD.MOV.U32 R5, RZ, RZ, R17 ;  /* 0x000000ffff057224 */ /* 0x001fe400078e0011 */
[C---:B------:R-:W-:Y:S02]  /*12960*/  IMAD R2, R9.reuse, R21, R20 ;  /* 0x0000001509027224 */ /* 0x040fe400078e0214 */
[----:B------:R-:W-:Y:S01]  /*12970*/  @!P1 IMAD.MOV R6, RZ, RZ, -R6 ;  /* 0x000000ffff069224 */ /* 0x000fe200078e0a06 */
[----:B------:R-:W-:Y:S01]  /*12980*/  ISETP.GT.U32.AND P1, PT, R9, R4, PT ;  /* 0x000000040900720c */ /* 0x000fe20003f24070 */
[----:B------:R-:W-:-:S02]  /*12990*/  @!P2 IMAD.MOV R5, RZ, RZ, -R5 ;  /* 0x000000ffff05a224 */ /* 0x000fc400078e0a05 */
[--C-:B------:R-:W-:Y:S01]  /*129a0*/  @!P3 IMAD.IADD R11, R11, 0x1, -R9.reuse ;  /* 0x000000010b0bb824 */ /* 0x100fe200078e0a09 */
[----:B------:R-:W-:Y:S01]  /*129b0*/  STL [R1+0x29c], R6 ;  /* 0x00029c0601007387 */ /* 0x000fe20000100800 */
[----:B------:R-:W-:Y:S01]  /*129c0*/  @!P4 IMAD.IADD R8, R8, 0x1, -R9 ;  /* 0x000000010808c824 */ /* 0x000fe200078e0a09 */
[----:B------:R-:W-:Y:S01]  /*129d0*/  ISETP.GT.U32.AND P4, PT, R9, R2, PT ;  /* 0x000000020900720c */ /* 0x000fe20003f84070 */
[----:B------:R-:W-:Y:S01]  /*129e0*/  IMAD.HI.U32 R19, R29, R13, RZ ;  /* 0x0000000d1d137227 */ /* 0x000fe200078e00ff */
[----:B------:R0:W-:Y:S01]  /*129f0*/  STL [R1+0x298], R5 ;  /* 0x0002980501007387 */ /* 0x0001e20000100800 */
[----:B------:R-:W-:Y:S02]  /*12a00*/  ISETP.GE.AND P3, PT, R18, RZ, PT ;  /* 0x000000ff1200720c */ /* 0x000fe40003f66270 */
[----:B------:R-:W-:Y:S01]  /*12a10*/  IMAD.MOV R19, RZ, RZ, -R19 ;  /* 0x000000ffff137224 */ /* 0x000fe200078e0a13 */
[C---:B------:R-:W-:Y:S01]  /*12a20*/  ISETP.GT.U32.AND P2, PT, R9.reuse, R8, PT ;  /* 0x000000080900720c */ /* 0x040fe20003f44070 */
[----:B------:R-:W-:Y:S01]  /*12a30*/  @!P6 IMAD.MOV R3, RZ, RZ, -R3 ;  /* 0x000000ffff03e224 */ /* 0x000fe200078e0a03 */
[----:B------:R-:W-:Y:S01]  /*12a40*/  IABS R18, R15 ;  /* 0x0000000f00127213 */ /* 0x000fe20000000000 */
[C---:B------:R-:W-:Y:S01]  /*12a50*/  IMAD R13, R9.reuse, R19, R13 ;  /* 0x00000013090d7224 */ /* 0x040fe200078e020d */
[----:B------:R-:W-:Y:S01]  /*12a60*/  ISETP.GE.AND P6, PT, R12, RZ, PT ;  /* 0x000000ff0c00720c */ /* 0x000fe20003fc6270 */
[----:B------:R-:W-:Y:S01]  /*12a70*/  @!P1 IMAD.IADD R4, R4, 0x1, -R9 ;  /* 0x0000000104049824 */ /* 0x000fe200078e0a09 */
[----:B------:R1:W-:Y:S01]  /*12a80*/  STL [R1+0x294], R3 ;  /* 0x0002940301007387 */ /* 0x0003e20000100800 */
[----:B0-----:R-:W-:Y:S01]  /*12a90*/  IMAD.MOV.U32 R5, RZ, RZ, R11 ;  /* 0x000000ffff057224 */ /* 0x001fe200078e000b */
[----:B------:R-:W-:Y:S01]  /*12aa0*/  IADD3 R11, R0, 0xa1, RZ ;  /* 0x000000a1000b7810 */ /* 0x000fe20007ffe0ff */
[----:B------:R-:W-:Y:S01]  /*12ab0*/  @!P4 IMAD.IADD R2, R2, 0x1, -R9 ;  /* 0x000000010202c824 */ /* 0x000fe200078e0a09 */
[----:B------:R-:W-:Y:S01]  /*12ac0*/  ISETP.GT.U32.AND P1, PT, R9, R13, PT ;  /* 0x0000000d0900720c */ /* 0x000fe20003f24070 */
[----:B------:R-:W-:Y:S01]  /*12ad0*/  @!P5 IMAD.MOV R5, RZ, RZ, -R5 ;  /* 0x000000ffff05d224 */ /* 0x000fe200078e0a05 */
[----:B------:R-:W-:Y:S01]  /*12ae0*/  IABS R20, R11 ;  /* 0x0000000b00147213 */ /* 0x000fe20000000000 */
[----:B------:R-:W-:Y:S01]  /*12af0*/  @!P2 IMAD.IADD R8, R8, 0x1, -R9 ;  /* 0x000000010808a824 */ /* 0x000fe200078e0a09 */
[----:B------:R-:W-:-:S02]  /*12b00*/  IADD3 R12, R0, 0xa0, RZ ;  /* 0x000000a0000c7810 */ /* 0x000fc40007ffe0ff */
[----:B------:R0:W-:Y:S01]  /*12b10*/  STL [R1+0x290], R5 ;  /* 0x0002900501007387 */ /* 0x0001e20000100800 */
[----:B-1----:R-:W-:Y:S01]  /*12b20*/  IMAD.HI.U32 R3, R29, R18, RZ ;  /* 0x000000121d037227 */ /* 0x002fe200078e00ff */
[----:B------:R-:W-:Y:S02]  /*12b30*/  ISETP.GE.AND P4, PT, R11, RZ, PT ;  /* 0x000000ff0b00720c */ /* 0x000fe40003f86270 */
[----:B------:R-:W-:Y:S01]  /*12b40*/  IADD3 R11, R0, 0x9f, RZ ;  /* 0x0000009f000b7810 */ /* 0x000fe20007ffe0ff */
[----:B------:R-:W-:Y:S01]  /*12b50*/  IMAD.MOV R3, RZ, RZ, -R3 ;  /* 0x000000ffff037224 */ /* 0x000fe200078e0a03 */
[----:B------:R-:W-:Y:S01]  /*12b60*/  IABS R16, R12 ;  /* 0x0000000c00107213 */ /* 0x000fe20000000000 */
[----:B------:R-:W-:Y:S01]  /*12b70*/  @!P1 IMAD.IADD R13, R13, 0x1, -R9 ;  /* 0x000000010d0d9824 */ /* 0x000fe200078e0a09 */
[----:B------:R-:W-:Y:S01]  /*12b80*/  ISETP.GE.AND P5, PT, R14, RZ, PT ;  /* 0x000000ff0e00720c */ /* 0x000fe20003fa6270 */
[C---:B------:R-:W-:Y:S01]  /*12b90*/  IMAD R21, R9.reuse, R3, R18 ;  /* 0x0000000309157224 */ /* 0x040fe200078e0212 */
[----:B------:R-:W-:Y:S01]  /*12ba0*/  IADD3 R3, R0, 0x9e, RZ ;  /* 0x0000009e00037810 */ /* 0x000fe20007ffe0ff */
[----:B0-----:R-:W-:Y:S01]  /*12bb0*/  IMAD.MOV.U32 R5, RZ, RZ, R4 ;  /* 0x000000ffff057224 */ /* 0x001fe200078e0004 */
[----:B------:R-:W-:Y:S01]  /*12bc0*/  ISETP.GT.U32.AND P1, PT, R9, R13, PT ;  /* 0x0000000d0900720c */ /* 0x000fe20003f24070 */
[----:B------:R-:W-:Y:S01]  /*12bd0*/  IMAD.HI.U32 R4, R29, R20, RZ ;  /* 0x000000141d047227 */ /* 0x000fe200078e00ff */
[----:B------:R-:W-:-:S02]  /*12be0*/  IABS R19, R11 ;  /* 0x0000000b00137213 */ /* 0x000fc40000000000 */
[----:B------:R-:W-:Y:S01]  /*12bf0*/  IABS R18, R3 ;  /* 0x0000000300127213 */ /* 0x000fe20000000000 */
[----:B------:R-:W-:Y:S01]  /*12c00*/  @!P3 IMAD.MOV R5, RZ, RZ, -R5 ;  /* 0x000000ffff05b224 */ /* 0x000fe200078e0a05 */
[----:B------:R-:W-:Y:S01]  /*12c10*/  ISETP.GT.U32.AND P3, PT, R9, R2, PT ;  /* 0x000000020900720c */ /* 0x000fe20003f64070 */
[----:B------:R-:W-:Y:S01]  /*12c20*/  IMAD.MOV R4, RZ, RZ, -R4 ;  /* 0x000000ffff047224 */ /* 0x000fe200078e0a04 */
[----:B------:R-:W-:Y:S02]  /*12c30*/  ISETP.GE.AND P2, PT, R15, RZ, PT ;  /* 0x000000ff0f00720c */ /* 0x000fe40003f46270 */
[----:B------:R0:W-:Y:S01]  /*12c40*/  STL [R1+0x288], R5 ;  /* 0x0002880501007387 */ /* 0x0001e20000100800 */
[----:B------:R-:W-:Y:S01]  /*12c50*/  IMAD R20, R9, R4, R20 ;  /* 0x0000000409147224 */ /* 0x000fe200078e0214 */
[----:B------:R-:W-:Y:S01]  /*12c60*/  IADD3 R15, R0, 0x9a, RZ ;  /* 0x0000009a000f7810 */ /* 0x000fe20007ffe0ff */
[----:B------:R-:W-:-:S04]  /*12c70*/  IMAD.HI.U32 R4, R29, R16, RZ ;  /* 0x000000101d047227 */ /* 0x000fc800078e00ff */
[--C-:B------:R-:W-:Y:S01]  /*12c80*/  @!P1 IMAD.IADD R13, R13, 0x1, -R9.reuse ;  /* 0x000000010d0d9824 */ /* 0x100fe200078e0a09 */
[----:B------:R-:W-:Y:S01]  /*12c90*/  ISETP.GE.AND P1, PT, R12, RZ, PT ;  /* 0x000000ff0c00720c */ /* 0x000fe20003f26270 */
[----:B------:R-:W-:Y:S01]  /*12ca0*/  @!P3 IMAD.IADD R2, R2, 0x1, -R9 ;  /* 0x000000010202b824 */ /* 0x000fe200078e0a09 */
[----:B------:R-:W-:Y:S01]  /*12cb0*/  ISETP.GT.U32.AND P3, PT, R9, R20, PT ;  /* 0x000000140900720c */ /* 0x000fe20003f64070 */
[----:B0-----:R-:W-:Y:S02]  /*12cc0*/  IMAD.MOV.U32 R5, RZ, RZ, R8 ;  /* 0x000000ffff057224 */ /* 0x001fe400078e0008 */
[----:B------:R-:W-:-:S04]  /*12cd0*/  IMAD.HI.U32 R8, R29, R19, RZ ;  /* 0x000000131d087227 */ /* 0x000fc800078e00ff */
[----:B------:R-:W-:Y:S01]  /*12ce0*/  @!P0 IMAD.MOV R5, RZ, RZ, -R5 ;  /* 0x000000ffff058224 */ /* 0x000fe200078e0a05 */
[----:B------:R-:W-:Y:S01]  /*12cf0*/  ISETP.GT.U32.AND P0, PT, R9, R21, PT ;  /* 0x000000150900720c */ /* 0x000fe20003f04070 */
[----:B------:R-:W-:Y:S02]  /*12d00*/  IMAD.MOV R12, RZ, RZ, -R4 ;  /* 0x000000ffff0c7224 */ /* 0x000fe400078e0a04 */
[----:B------:R-:W-:Y:S01]  /*12d10*/  IMAD.HI.U32 R4, R29, R18, RZ ;  /* 0x000000121d047227 */ /* 0x000fe200078e00ff */
[----:B------:R0:W-:Y:S03]  /*12d20*/  STL [R1+0x284], R5 ;  /* 0x0002840501007387 */ /* 0x0001e60000100800 */
[----:B------:R-:W-:Y:S02]  /*12d30*/  @!P3 IMAD.IADD R20, R20, 0x1, -R9 ;  /* 0x000000011414b824 */ /* 0x000fe400078e0a09 */
[----:B------:R-:W-:-:S02]  /*12d40*/  IMAD.MOV R8, RZ, RZ, -R8 ;  /* 0x000000ffff087224 */ /* 0x000fc400078e0a08 */
[C---:B------:R-:W-:Y:S01]  /*12d50*/  IMAD R16, R9.reuse, R12, R16 ;  /* 0x0000000c09107224 */ /* 0x040fe200078e0210 */
[----:B------:R-:W-:Y:S01]  /*12d60*/  ISETP.GT.U32.AND P3, PT, R9, R20, PT ;  /* 0x000000140900720c */ /* 0x000fe20003f64070 */
[----:B------:R-:W-:Y:S01]  /*12d70*/  @!P0 IMAD.IADD R21, R21, 0x1, -R9 ;  /* 0x0000000115158824 */ /* 0x000fe200078e0a09 */
[C---:B------:R-:W-:Y:S01]  /*12d80*/  IADD3 R12, R0.reuse, 0x9d, RZ ;  /* 0x0000009d000c7810 */ /* 0x040fe20007ffe0ff */
[----:B0-----:R-:W-:Y:S01]  /*12d90*/  IMAD.MOV.U32 R5, RZ, RZ, R2 ;  /* 0x000000ffff057224 */ /* 0x001fe200078e0002 */
[----:B------:R-:W-:Y:S01]  /*12da0*/  IADD3 R2, R0, 0x9c, RZ ;  /* 0x0000009c00027810 */ /* 0x000fe20007ffe0ff */
[----:B------:R-:W-:Y:S01]  /*12db0*/  IMAD.MOV R4, RZ, RZ, -R4 ;  /* 0x000000ffff047224 */ /* 0x000fe200078e0a04 */
[----:B------:R-:W-:Y:S01]  /*12dc0*/  IABS R14, R12 ;  /* 0x0000000c000e7213 */ /* 0x000fe20000000000 */
[----:B------:R-:W-:Y:S01]  /*12dd0*/  @!P6 IMAD.MOV R5, RZ, RZ, -R5 ;  /* 0x000000ffff05e224 */ /* 0x000fe200078e0a05 */
[C---:B------:R-:W-:Y:S01]  /*12de0*/  ISETP.GT.U32.AND P6, PT, R9.reuse, R21, PT ;  /* 0x000000150900720c */ /* 0x040fe20003fc4070 */
[----:B------:R-:W-:Y:S01]  /*12df0*/  IMAD R19, R9, R8, R19 ;  /* 0x0000000809137224 */ /* 0x000fe200078e0213 */
[----:B------:R-:W-:Y:S01]  /*12e00*/  ISETP.GE.AND P0, PT, R11, RZ, PT ;  /* 0x000000ff0b00720c */ /* 0x000fe20003f06270 */
[----:B------:R-:W-:Y:S01]  /*12e10*/  IMAD R18, R9, R4, R18 ;  /* 0x0000000409127224 */ /* 0x000fe200078e0212 */
[----:B------:R0:W-:Y:S01]  /*12e20*/  STL [R1+0x27c], R5 ;  /* 0x00027c0501007387 */ /* 0x0001e20000100800 */
[----:B------:R-:W-:Y:S01]  /*12e30*/  @!P3 IMAD.IADD R20, R20, 0x1, -R9 ;  /* 0x000000011414b824 */ /* 0x000fe200078e0a09 */
[----:B------:R-:W-:Y:S01]  /*12e40*/  IABS R11, R2 ;  /* 0x00000002000b7213 */ /* 0x000fe20000000000 */
[----:B------:R-:W-:Y:S01]  /*12e50*/  IMAD.HI.U32 R17, R29, R14, RZ ;  /* 0x0000000e1d117227 */ /* 0x000fe200078e00ff */
[----:B------:R-:W-:-:S02]  /*12e60*/  ISETP.GT.U32.AND P3, PT, R9, R18, PT ;  /* 0x000000120900720c */ /* 0x000fc40003f64070 */
[----:B------:R-:W-:Y:S01]  /*12e70*/  IABS R4, R15 ;  /* 0x0000000f00047213 */ /* 0x000fe20000000000 */
[----:B------:R-:W-:Y:S02]  /*12e80*/  IMAD.MOV R17, RZ, RZ, -R17 ;  /* 0x000000ffff117224 */ /* 0x000fe400078e0a11 */
[----:B------:R-:W-:Y:S01]  /*12e90*/  @!P6 IMAD.IADD R21, R21, 0x1, -R9 ;  /* 0x000000011515e824 */ /* 0x000fe200078e0a09 */
[C---:B------:R-:W-:Y:S01]  /*12ea0*/  ISETP.GT.U32.AND P6, PT, R9.reuse, R19, PT ;  /* 0x000000130900720c */ /* 0x040fe20003fc4070 */
[----:B0-----:R-:W-:Y:S01]  /*12eb0*/  IMAD.MOV.U32 R5, RZ, RZ, R13 ;  /* 0x000000ffff057224 */ /* 0x001fe200078e000d */
[----:B------:R-:W-:Y:S01]  /*12ec0*/  IADD3 R13, R0, 0x9b, RZ ;  /* 0x0000009b000d7810 */ /* 0x000fe20007ffe0ff */
[C---:B------:R-:W-:Y:S02]  /*12ed0*/  IMAD R14, R9.reuse, R17, R14 ;  /* 0x00000011090e7224 */ /* 0x040fe400078e020e */
[----:B------:R-:W-:Y:S01]  /*12ee0*/  @!P5 IMAD.MOV R5, RZ, RZ, -R5 ;  /* 0x000000ffff05d224 */ /* 0x000fe200078e0a05 */
[----:B------:R-:W-:Y:S01]  /*12ef0*/  ISETP.GT.U32.AND P5, PT, R9, R16, PT ;  /* 0x000000100900720c */ /* 0x000fe20003fa4070 */
[----:B------:R-:W-:Y:S01]  /*12f00*/  @!P3 IMAD.IADD R18, R18, 0x1, -R9 ;  /* 0x000000011212b824 */ /* 0x000fe200078e0a09 */
[----:B------:R-:W-:Y:S01]  /*12f10*/  IABS R8, R13 ;  /* 0x0000000d00087213 */ /* 0x000fe20000000000 */
[----:B------:R-:W-:Y:S01]  /*12f20*/  IMAD.MOV.U32 R6, RZ, RZ, R21 ;  /* 0x000000ffff067224 */ /* 0x000fe200078e0015 */
[----:B------:R0:W-:Y:S01]  /*12f30*/  STL [R1+0x280], R5 ;  /* 0x0002800501007387 */ /* 0x0001e20000100800 */
[----:B------:R-:W-:-:S02]  /*12f40*/  IADD3 R21, R0, 0x93, RZ ;  /* 0x0000009300157810 */ /* 0x000fc40007ffe0ff */
[----:B------:R-:W-:Y:S02]  /*12f50*/  @!P6 IMAD.IADD R19, R19, 0x1, -R9 ;  /* 0x000000011313e824 */ /* 0x000fe400078e0a09 */
[----:B------:R-:W-:-:S03]  /*12f60*/  IMAD.HI.U32 R17, R29, R8, RZ ;  /* 0x000000081d117227 */ /* 0x000fc600078e00ff */
[----:B------:R-:W-:Y:S01]  /*12f70*/  ISETP.GT.U32.AND P3, PT, R9, R19, PT ;  /* 0x000000130900720c */ /* 0x000fe20003f64070 */
        /* <DEDUP_REMOVED lines=10> */
[----:B------:R-:W-:-:S04]  /*13020*/  IMAD.HI.U32 R12, R29, R4, RZ ;  /* 0x000000041d0c7227 */ /* 0x000fc800078e00ff */
[--C-:B------:R-:W-:Y:S01]  /*13030*/  @!P6 IMAD.IADD R16, R16, 0x1, -R9.reuse ;  /* 0x000000011010e824 */ /* 0x100fe200078e0a09 */
[C---:B------:R-:W-:Y:S01]  /*13040*/  ISETP.GT.U32.AND P6, PT, R9.reuse, R14, PT ;  /* 0x0000000e0900720c */ /* 0x040fe20003fc4070 */
[----:B------:R-:W-:Y:S01]  /*13050*/  @!P2 IMAD.MOV R6, RZ, RZ, -R6 ;  /* 0x000000ffff06a224 */ /* 0x000fe200078e0a06 */
[----:B------:R-:W-:Y:S01]  /*13060*/  ISETP.GT.U32.AND P2, PT, R9, R18, PT ;  /* 0x000000120900720c */ /* 0x000fe20003f44070 */
[----:B------:R-:W-:Y:S01]  /*13070*/  @!P3 IMAD.IADD R19, R19, 0x1, -R9 ;  /* 0x000000011313b824 */ /* 0x000fe200078e0a09 */
[C---:B------:R-:W-:Y:S01]  /*13080*/  ISETP.GT.U32.AND P3, PT, R9.reuse, R11, PT ;  /* 0x0000000b0900720c */ /* 0x040fe20003f64070 */
[----:B------:R-:W-:Y:S01]  /*13090*/  IMAD.MOV R17, RZ, RZ, -R17 ;  /* 0x000000ffff117224 */ /* 0x000fe200078e0a11 */
[----:B------:R0:W-:Y:S01]  /*130a0*/  STL [R1+0x238], R6 ;  /* 0x0002380601007387 */ /* 0x0001e20000100800 */
[----:B------:R-:W-:Y:S02]  /*130b0*/  IMAD.MOV R12, RZ, RZ, -R12 ;  /* 0x000000ffff0c7224 */ /* 0x000fe400078e0a0c */
[C---:B------:R-:W-:Y:S01]  /*130c0*/  IMAD R8, R9.reuse, R17, R8 ;  /* 0x0000001109087224 */ /* 0x040fe200078e0208 */
[----:B------:R1:W-:Y:S01]  /*130d0*/  STL [R1+0x24c], R5 ;  /* 0x00024c0501007387 */ /* 0x0003e20000100800 */
[C---:B------:R-:W-:Y:S01]  /*130e0*/  IMAD R4, R9.reuse, R12, R4 ;  /* 0x0000000c09047224 */ /* 0x040fe200078e0204 */
[----:B------:R-:W-:Y:S01]  /*130f0*/  IADD3 R12, R0, 0x98, RZ ;  /* 0x00000098000c7810 */ /* 0x000fe20007ffe0ff */
[--C-:B------:R-:W-:Y:S01]  /*13100*/  @!P6 IMAD.IADD R14, R14, 0x1, -R9.reuse ;  /* 0x000000010e0ee824 */ /* 0x100fe200078e0a09 */
[----:B------:R-:W-:Y:S01]  /*13110*/  ISETP.GT.U32.AND P6, PT, R9, R8, PT ;  /* 0x000000080900720c */ /* 0x000fe20003fc4070 */
[----:B------:R-:W-:Y:S01]  /*13120*/  @!P2 IMAD.IADD R18, R18, 0x1, -R9 ;  /* 0x000000011212a824 */ /* 0x000fe200078e0a09 */
[----:B------:R-:W-:Y:S01]  /*13130*/  ISETP.GE.AND P2, PT, R2, RZ, PT ;  /* 0x000000ff0200720c */ /* 0x000fe20003f46270 */
[----:B0-----:R-:W-:Y:S01]  /*13140*/  IMAD.MOV.U32 R6, RZ, RZ, R19 ;  /* 0x000000ffff067224 */ /* 0x001fe200078e0013 */
[----:B------:R-:W-:Y:S01]  /*13150*/  IABS R2, R3 ;  /* 0x0000000300027213 */ /* 0x000fe20000000000 */
[----:B------:R-:W-:Y:S01]  /*13160*/  @!P3 IMAD.IADD R11, R11, 0x1, -R9 ;  /* 0x000000010b0bb824 */ /* 0x000fe200078e0a09 */
[----:B------:R-:W-:Y:S01]  /*13170*/  IABS R17, R12 ;  /* 0x0000000c00117213 */ /* 0x000fe20000000000 */
[----:B-1----:R-:W-:-:S02]  /*13180*/  IMAD.MOV.U32 R5, RZ, RZ, R16 ;  /* 0x000000ffff057224 */ /* 0x002fc400078e0010 */
[----:B------:R-:W-:Y:S01]  /*13190*/  @!P0 IMAD.MOV R6, RZ, RZ, -R6 ;  /* 0x000000ffff068224 */ /* 0x000fe200078e0a06 */
[C---:B------:R-:W-:Y:S01]  /*131a0*/  ISETP.GT.U32.AND P0, PT, R9.reuse, R4, PT ;  /* 0x000000040900720c */ /* 0x040fe20003f04070 */
[----:B------:R-:W-:Y:S01]  /*131b0*/  @!P1 IMAD.MOV R5, RZ, RZ, -R5 ;  /* 0x000000ffff059224 */ /* 0x000fe200078e0a05 */
[----:B------:R-:W-:Y:S01]  /*131c0*/  ISETP.GT.U32.AND P1, PT, R9, R14, PT ;  /* 0x0000000e0900720c */ /* 0x000fe20003f24070 */
[----:B------:R-:W-:Y:S01]  /*131d0*/  IMAD.HI.U32 R16, R29, R2, RZ ;  /* 0x000000021d107227 */ /* 0x000fe200078e00ff */
[----:B------:R-:W-:Y:S02]  /*131e0*/  ISETP.GT.U32.AND P3, PT, R9, R11, PT ;  /* 0x0000000b0900720c */ /* 0x000fe40003f64070 */
[----:B------:R0:W-:Y:S01]  /*131f0*/  STL [R1+0x270], R5 ;  /* 0x0002700501007387 */ /* 0x0001e20000100800 */
[----:B------:R-:W-:Y:S02]  /*13200*/  IMAD.MOV R16, RZ, RZ, -R16 ;  /* 0x000000ffff107224 */ /* 0x000fe400078e0a10 */
[----:B------:R-:W-:Y:S01]  /*13210*/  @!P6 IMAD.IADD R8, R8, 0x1, -R9 ;  /* 0x000000010808e824 */ /* 0x000fe200078e0a09 */
[----:B------:R-:W-:Y:S01]  /*13220*/  ISETP.GE.AND P6, PT, R13, RZ, PT ;  /* 0x000000ff0d00720c */ /* 0x000fe20003fc6270 */
[----:B------:R-:W-:Y:S01]  /*13230*/  IMAD.MOV.U32 R13, RZ, RZ, R17 ;  /* 0x000000ffff0d7224 */ /* 0x000fe200078e0011 */
[----:B------:R-:W-:Y:S01]  /*13240*/  STL [R1+0x254], R6 ;  /* 0x0002540601007387 */ /* 0x000fe20000100800 */
[--C-:B------:R-:W-:Y:S01]  /*13250*/  @!P0 IMAD.IADD R4, R4, 0x1, -R9.reuse ;  /* 0x0000000104048824 */ /* 0x100fe200078e0a09 */
[C---:B------:R-:W-:Y:S01]  /*13260*/  IADD3 R17, R0.reuse, 0x97, RZ ;  /* 0x0000009700117810 */ /* 0x040fe20007ffe0ff */
[C---:B------:R-:W-:Y:S01]  /*13270*/  IMAD R2, R9.reuse, R16, R2 ;  /* 0x0000001009027224 */ /* 0x040fe200078e0202 */
[----:B------:R-:W-:Y:S01]  /*13280*/  IADD3 R16, R0, 0x92, RZ ;  /* 0x0000009200107810 */ /* 0x000fe20007ffe0ff */
        /* <DEDUP_REMOVED lines=9> */
[----:B------:R-:W-:Y:S01]  /*13320*/  @!P3 IMAD.IADD R11, R11, 0x1, -R9 ;  /* 0x000000010b0bb824 */ /* 0x000fe200078e0a09 */
[----:B------:R-:W-:Y:S01]  /*13330*/  ISETP.GT.U32.AND P3, PT, R9, R2, PT ;  /* 0x000000020900720c */ /* 0x000fe20003f64070 */
[----:B------:R-:W-:Y:S02]  /*13340*/  IMAD.MOV R15, RZ, RZ, -R15 ;  /* 0x000000ffff0f7224 */ /* 0x000fe400078e0a0f */
[----:B------:R-:W-:-:S04]  /*13350*/  @!P0 IMAD.IADD R4, R4, 0x1, -R9 ;  /* 0x0000000104048824 */ /* 0x000fc800078e0a09 */
[----:B------:R-:W-:Y:S01]  /*13360*/  @!P5 IMAD.IADD R8, R8, 0x1, -R9 ;  /* 0x000000010808d824 */ /* 0x000fe200078e0a09 */
[----:B------:R-:W-:Y:S01]  /*13370*/  ISETP.GE.AND P5, PT, R12, RZ, PT ;  /* 0x000000ff0c00720c */ /* 0x000fe20003fa6270 */
[----:B0-----:R-:W-:Y:S01]  /*13380*/  IMAD.MOV.U32 R5, RZ, RZ, R14 ;  /* 0x000000ffff057224 */ /* 0x001fe200078e000e */
[C---:B------:R-:W-:Y:S01]  /*13390*/  IADD3 R12, R0.reuse, 0x95, RZ ;  /* 0x00000095000c7810 */ /* 0x040fe20007ffe0ff */
[----:B------:R-:W-:Y:S01]  /*133a0*/  IMAD.MOV.U32 R6, RZ, RZ, R8 ;  /* 0x000000ffff067224 */ /* 0x000fe200078e0008 */
[C---:B------:R-:W-:Y:S01]  /*133b0*/  IADD3 R14, R0.reuse, 0x96, RZ ;  /* 0x00000096000e7810 */ /* 0x040fe20007ffe0ff */
[----:B------:R-:W-:Y:S01]  /*133c0*/  @!P4 IMAD.MOV R5, RZ, RZ, -R5 ;  /* 0x000000ffff05c224 */ /* 0x000fe200078e0a05 */
[----:B------:R-:W-:Y:S01]  /*133d0*/  ISETP.GE.AND P4, PT, R3, RZ, PT ;  /* 0x000000ff0300720c */ /* 0x000fe20003f86270 */
[----:B------:R-:W-:Y:S01]  /*133e0*/  IMAD R3, R9, R15, R13 ;  /* 0x0000000f09037224 */ /* 0x000fe200078e020d */
[----:B------:R-:W-:Y:S01]  /*133f0*/  IADD3 R13, R0, 0x94, RZ ;  /* 0x00000094000d7810 */ /* 0x000fe20007ffe0ff */
[----:B------:R-:W-:Y:S01]  /*13400*/  @!P3 IMAD.IADD R2, R2, 0x1, -R9 ;  /* 0x000000010202b824 */ /* 0x000fe200078e0a09 */
[----:B------:R0:W-:Y:S01]  /*13410*/  STL [R1+0x25c], R5 ;  /* 0x00025c0501007387 */ /* 0x0001e20000100800 */
[----:B------:R-:W-:Y:S01]  /*13420*/  ISETP.GE.AND P3, PT, R17, RZ, PT ;  /* 0x000000ff1100720c */ /* 0x000fe20003f66270 */
[----:B------:R-:W-:Y:S01]  /*13430*/  @!P6 IMAD.MOV R6, RZ, RZ, -R6 ;  /* 0x000000ffff06e224 */ /* 0x000fe200078e0a06 */
[----:B------:R-:W-:-:S02]  /*13440*/  ISETP.GT.U32.AND P0, PT, R9, R3, PT ;  /* 0x000000030900720c */ /* 0x000fc40003f04070 */
[----:B------:R-:W-:Y:S02]  /*13450*/  IABS R17, R17 ;  /* 0x0000001100117213 */ /* 0x000fe40000000000 */
[----:B------:R-:W-:Y:S02]  /*13460*/  ISETP.GE.AND P6, PT, R14, RZ, PT ;  /* 0x000000ff0e00720c */ /* 0x000fe40003fc6270 */
[----:B------:R-:W-:Y:S01]  /*13470*/  IABS R14, R14 ;  /* 0x0000000e000e7213 */ /* 0x000fe20000000000 */
[----:B0-----:R-:W-:Y:S02]  /*13480*/  IMAD.MOV.U32 R5, RZ, RZ, R11 ;  /* 0x000000ffff057224 */ /* 0x001fe400078e000b */
[----:B------:R-:W-:-:S04]  /*13490*/  IMAD.HI.U32 R11, R29, R17, RZ ;  /* 0x000000111d0b7227 */ /* 0x000fc800078e00ff */
[----:B------:R-:W-:Y:S01]  /*134a0*/  @!P2 IMAD.MOV R5, RZ, RZ, -R5 ;  /* 0x000000ffff05a224 */ /* 0x000fe200078e0a05 */
[----:B------:R-:W-:Y:S01]  /*134b0*/  ISETP.GT.U32.AND P2, PT, R9, R2, PT ;  /* 0x000000020900720c */ /* 0x000fe20003f44070 */
[----:B------:R-:W-:Y:S02]  /*134c0*/  @!P0 IMAD.IADD R3, R3, 0x1, -R9 ;  /* 0x0000000103038824 */ /* 0x000fe400078e0a09 */
[----:B------:R-:W-:Y:S01]  /*134d0*/  IMAD.MOV R11, RZ, RZ, -R11 ;  /* 0x000000ffff0b7224 */ /* 0x000fe200078e0a0b */
[----:B------:R0:W-:Y:S01]  /*134e0*/  STL [R1+0x260], R5 ;  /* 0x0002600501007387 */ /* 0x0001e20000100800 */
[----:B------:R-:W-:Y:S01]  /*134f0*/  IMAD.HI.U32 R8, R29, R14, RZ ;  /* 0x0000000e1d087227 */ /* 0x000fe200078e00ff */
[C---:B------:R-:W-:Y:S02]  /*13500*/  ISETP.GT.U32.AND P0, PT, R9.reuse, R3, PT ;  /* 0x000000030900720c */ /* 0x040fe40003f04070 */
[----:B------:R-:W-:Y:S01]  /*13510*/  STL [R1+0x268], R6 ;  /* 0x0002680601007387 */ /* 0x000fe20000100800 */
[----:B------:R-:W-:-:S02]  /*13520*/  IMAD R17, R9, R11, R17 ;  /* 0x0000000b09117224 */ /* 0x000fc400078e0211 */
[----:B------:R-:W-:Y:S02]  /*13530*/  IMAD.MOV R8, RZ, RZ, -R8 ;  /* 0x000000ffff087224 */ /* 0x000fe400078e0a08 */
[----:B------:R-:W-:Y:S01]  /*13540*/  @!P2 IMAD.IADD R2, R2, 0x1, -R9 ;  /* 0x000000010202a824 */ /* 0x000fe200078e0a09 */
[----:B------:R-:W-:Y:S01]  /*13550*/  ISETP.GE.AND P2, PT, R13, RZ, PT ;  /* 0x000000ff0d00720c */ /* 0x000fe20003f46270 */
[----:B0-----:R-:W-:Y:S01]  /*13560*/  IMAD.MOV.U32 R5, RZ, RZ, R4 ;  /* 0x000000ffff057224 */ /* 0x001fe200078e0004 */
[----:B------:R-:W-:Y:S01]  /*13570*/  IABS R13, R13 ;  /* 0x0000000d000d7213 */ /* 0x000fe20000000000 */
[----:B------:R-:W-:Y:S01]  /*13580*/  IMAD R14, R9, R8, R14 ;  /* 0x00000008090e7224 */ /* 0x000fe200078e020e */
[----:B------:R-:W-:Y:S01]  /*13590*/  IADD3 R8, R0, 0x90, RZ ;  /* 0x0000009000087810 */ /* 0x000fe20007ffe0ff */
[----:B------:R-:W-:Y:S01]  /*135a0*/  @!P1 IMAD.MOV R5, RZ, RZ, -R5 ;  /* 0x000000ffff059224 */ /* 0x000fe200078e0a05 */
[----:B------:R-:W-:Y:S01]  /*135b0*/  ISETP.GE.AND P1, PT, R12, RZ, PT ;  /* 0x000000ff0c00720c */ /* 0x000fe20003f26270 */
[----:B------:R-:W-:Y:S01]  /*135c0*/  @!P0 IMAD.IADD R3, R3, 0x1, -R9 ;  /* 0x0000000103038824 */ /* 0x000fe200078e0a09 */
[----:B------:R-:W-:Y:S01]  /*135d0*/  IABS R12, R12 ;  /* 0x0000000c000c7213 */ /* 0x000fe20000000000 */
[----:B------:R-:W-:Y:S01]  /*135e0*/  IMAD.HI.U32 R11, R29, R19, RZ ;  /* 0x000000131d0b7227 */ /* 0x000fe200078e00ff */
[----:B------:R0:W-:Y:S01]  /*135f0*/  STL [R1+0x26c], R5 ;  /* 0x00026c0501007387 */ /* 0x0001e20000100800 */
[----:B------:R-:W-:-:S02]  /*13600*/  ISETP.GT.U32.AND P0, PT, R9, R14, PT ;  /* 0x0000000e0900720c */ /* 0x000fc40003f04070 */
[----:B------:R-:W-:Y:S01]  /*13610*/  IMAD.HI.U32 R4, R29, R12, RZ ;  /* 0x0000000c1d047227 */ /* 0x000fe200078e00ff */
[----:B------:R-:W-:-:S03]  /*13620*/  IABS R18, R8 ;  /* 0x0000000800127213 */ /* 0x000fc60000000000 */
[----:B------:R-:W-:Y:S02]  /*13630*/  IMAD.MOV R4, RZ, RZ, -R4 ;  /* 0x000000ffff047224 */ /* 0x000fe400078e0a04 */
[----:B------:R-:W-:Y:S02]  /*13640*/  IMAD.MOV R11, RZ, RZ, -R11 ;  /* 0x000000ffff0b7224 */ /* 0x000fe400078e0a0b */
[----:B0-----:R-:W-:Y:S02]  /*13650*/  IMAD.MOV.U32 R5, RZ, RZ, R2 ;  /* 0x000000ffff057224 */ /* 0x001fe400078e0002 */
[C---:B------:R-:W-:Y:S01]  /*13660*/  IMAD R12, R9.reuse, R4, R12 ;  /* 0x00000004090c7224 */ /* 0x040fe200078e020c */
[----:B------:R-:W-:Y:S01]  /*13670*/  IABS R4, R21 ;  /* 0x0000001500047213 */ /* 0x000fe20000000000 */
[----:B------:R-:W-:Y:S01]  /*13680*/  @!P4 IMAD.MOV R5, RZ, RZ, -R5 ;  /* 0x000000ffff05c224 */ /* 0x000fe200078e0a05 */
[----:B------:R-:W-:Y:S01]  /*13690*/  ISETP.GT.U32.AND P4, PT, R9, R17, PT ;  /* 0x000000110900720c */ /* 0x000fe20003f84070 */
[----:B------:R-:W-:-:S03]  /*136a0*/  IMAD.HI.U32 R2, R29, R13, RZ ;  /* 0x0000000d1d027227 */ /* 0x000fc600078e00ff */
[----:B------:R0:W-:Y:S01]  /*136b0*/  STL [R1+0x264], R5 ;  /* 0x0002640501007387 */ /* 0x0001e20000100800 */
[----:B------:R-:W-:Y:S02]  /*136c0*/  IMAD.MOV R2, RZ, RZ, -R2 ;  /* 0x000000ffff027224 */ /* 0x000fe400078e0a02 */
[----:B------:R-:W-:Y:S02]  /*136d0*/  @!P0 IMAD.IADD R14, R14, 0x1, -R9 ;  /* 0x000000010e0e8824 */ /* 0x000fe400078e0a09 */
[C---:B------:R-:W-:Y:S01]  /*136e0*/  IMAD R13, R9.reuse, R2, R13 ;  /* 0x00000002090d7224 */ /* 0x040fe200078e020d */
[C---:B------:R-:W-:Y:S01]  /*136f0*/  IADD3 R2, R0.reuse, 0x91, RZ ;  /* 0x0000009100027810 */ /* 0x040fe20007ffe0ff */
[C---:B------:R-:W-:Y:S01]  /*13700*/  IMAD R19, R9.reuse, R11, R19 ;  /* 0x0000000b09137224 */ /* 0x040fe200078e0213 */
[----:B------:R-:W-:Y:S01]  /*13710*/  ISETP.GT.U32.AND P0, PT, R9, R14, PT ;  /* 0x0000000e0900720c */ /* 0x000fe20003f04070 */
[----:B------:R-:W-:Y:S01]  /*13720*/  @!P4 IMAD.IADD R17, R17, 0x1, -R9 ;  /* 0x000000011111c824 */ /* 0x000fe200078e0a09 */
[----:B------:R-:W-:Y:S01]  /*13730*/  IADD3 R11, R0, 0x8f, RZ ;  /* 0x0000008f000b7810 */ /* 0x000fe20007ffe0ff */
[----:B0-----:R-:W-:Y:S01]  /*13740*/  IMAD.MOV.U32 R5, RZ, RZ, R3 ;  /* 0x000000ffff057224 */ /* 0x001fe200078e0003 */
[----:B------:R-:W-:Y:S01]  /*13750*/  IABS R3, R2 ;  /* 0x0000000200037213 */ /* 0x000fe20000000000 */
[----:B------:R-:W-:Y:S01]  /*13760*/  IMAD.HI.U32 R15, R29, R4, RZ ;  /* 0x000000041d0f7227 */ /* 0x000fe200078e00ff */
[----:B------:R-:W-:-:S03]  /*13770*/  ISETP.GT.U32.AND P4, PT, R9, R17, PT ;  /* 0x000000110900720c */ /* 0x000fc60003f84070 */
[----:B------:R-:W-:Y:S01]  /*13780*/  @!P5 IMAD.MOV R5, RZ, RZ, -R5 ;  /* 0x000000ffff05d224 */ /* 0x000fe200078e0a05 */
[C---:B------:R-:W-:Y:S01]  /*13790*/  ISETP.GT.U32.AND P5, PT, R9.reuse, R12, PT ;  /* 0x0000000c0900720c */ /* 0x040fe20003fa4070 */
[----:B------:R-:W-:Y:S02]  /*137a0*/  IMAD.MOV R15, RZ, RZ, -R15 ;  /* 0x000000ffff0f7224 */ /* 0x000fe400078e0a0f */
[----:B------:R-:W-:Y:S01]  /*137b0*/  @!P0 IMAD.IADD R14, R14, 0x1, -R9 ;  /* 0x000000010e0e8824 */ /* 0x000fe200078e0a09 */
[----:B------:R0:W-:Y:S01]  /*137c0*/  STL [R1+0x808], R5 ;  /* 0x0008080501007387 */ /* 0x0001e20000100800 */
[----:B------:R-:W-:Y:S02]  /*137d0*/  IMAD R4, R9, R15, R4 ;  /* 0x0000000f09047224 */ /* 0x000fe400078e0204 */
[----:B------:R-:W-:-:S03]  /*137e0*/  IMAD.HI.U32 R20, R29, R3, RZ ;  /* 0x000000031d147227 */ /* 0x000fc600078e00ff */
[----:B------:R-:W-:Y:S01]  /*137f0*/  ISETP.GT.U32.AND P0, PT, R9, R4, PT ;  /* 0x000000040900720c */ /* 0x000fe20003f04070 */
[--C-:B------:R-:W-:Y:S01]  /*13800*/  @!P4 IMAD.IADD R17, R17, 0x1, -R9.reuse ;  /* 0x000000011111c824 */ /* 0x100fe200078e0a09 */
[----:B------:R-:W-:Y:S01]  /*13810*/  ISETP.GT.U32.AND P4, PT, R9, R13, PT ;  /* 0x0000000d0900720c */ /* 0x000fe20003f84070 */
[----:B------:R-:W-:Y:S02]  /*13820*/  @!P5 IMAD.IADD R12, R12, 0x1, -R9 ;  /* 0x000000010c0cd824 */ /* 0x000fe400078e0a09 */
[----:B0-----:R-:W-:Y:S01]  /*13830*/  IMAD.MOV.U32 R5, RZ, RZ, R17 ;  /* 0x000000ffff057224 */ /* 0x001fe200078e0011 */
[----:B------:R-:W-:Y:S01]  /*13840*/  IABS R17, R11 ;  /* 0x0000000b00117213 */ /* 0x000fe20000000000 */
[----:B------:R-:W-:Y:S01]  /*13850*/  IMAD.HI.U32 R15, R29, R18, RZ ;  /* 0x000000121d0f7227 */ /* 0x000fe200078e00ff */
[----:B------:R-:W-:-:S03]  /*13860*/  ISETP.GT.U32.AND P5, PT, R9, R12, PT ;  /* 0x0000000c0900720c */ /* 0x000fc60003fa4070 */
[----:B------:R-:W-:Y:S02]  /*13870*/  @!P3 IMAD.MOV R5, RZ, RZ, -R5 ;  /* 0x000000ffff05b224 */ /* 0x000fe400078e0a05 */
[----:B------:R-:W-:Y:S02]  /*13880*/  IMAD.MOV R20, RZ, RZ, -R20 ;  /* 0x000000ffff147224 */ /* 0x000fe400078e0a14 */
[--C-:B------:R-:W-:Y:S01]  /*13890*/  @!P4 IMAD.IADD R13, R13, 0x1, -R9.reuse ;  /* 0x000000010d0dc824 */ /* 0x100fe200078e0a09 */
[----:B------:R0:W-:Y:S01]  /*138a0*/  STL [R1+0x250], R5 ;  /* 0x0002500501007387 */ /* 0x0001e20000100800 */
[----:B------:R-:W-:Y:S01]  /*138b0*/  @!P0 IMAD.IADD R4, R4, 0x1, -R9 ;  /* 0x0000000104048824 */ /* 0x000fe200078e0a09 */
[----:B------:R-:W-:Y:S01]  /*138c0*/  ISETP.GE.AND P4, PT, R21, RZ, PT ;  /* 0x000000ff1500720c */ /* 0x000fe20003f86270 */
[----:B------:R-:W-:Y:S01]  /*138d0*/  IMAD.MOV R15, RZ, RZ, -R15 ;  /* 0x000000ffff0f7224 */ /* 0x000fe200078e0a0f */
[C---:B------:R-:W-:Y:S01]  /*138e0*/  ISETP.GT.U32.AND P3, PT, R9.reuse, R13, PT ;  /* 0x0000000d0900720c */ /* 0x040fe20003f64070 */
[----:B------:R-:W-:Y:S01]  /*138f0*/  @!P5 IMAD.IADD R12, R12, 0x1, -R9 ;  /* 0x000000010c0cd824 */ /* 0x000fe200078e0a09 */
[C---:B------:R-:W-:Y:S01]  /*13900*/  ISETP.GT.U32.AND P5, PT, R9.reuse, R19, PT ;  /* 0x000000130900720c */ /* 0x040fe20003fa4070 */
[C---:B------:R-:W-:Y:S01]  /*13910*/  IMAD R3, R9.reuse, R20, R3 ;  /* 0x0000001409037224 */ /* 0x040fe200078e0203 */
[----:B------:R-:W-:Y:S01]  /*13920*/  ISETP.GE.AND P0, PT, R16, RZ, PT ;  /* 0x000000ff1000720c */ /* 0x000fe20003f06270 */
[----:B------:R-:W-:Y:S01]  /*13930*/  IMAD R18, R9, R15, R18 ;  /* 0x0000000f09127224 */ /* 0x000fe200078e0212 */
[----:B------:R-:W-:Y:S01]  /*13940*/  IADD3 R16, R0, 0x8c, RZ ;  /* 0x0000008c00107810 */ /* 0x000fe20007ffe0ff */
[----:B0-----:R-:W-:-:S02]  /*13950*/  IMAD.MOV.U32 R5, RZ, RZ, R14 ;  /* 0x000000ffff057224 */ /* 0x001fc400078e000e */
[----:B------:R-:W-:Y:S01]  /*13960*/  IMAD.HI.U32 R14, R29, R17, RZ ;  /* 0x000000111d0e7227 */ /* 0x000fe200078e00ff */
[----:B------:R-:W-:-:S03]  /*13970*/  IABS R15, R16 ;  /* 0x00000010000f7213 */ /* 0x000fc60000000000 */
[----:B------:R-:W-:Y:S01]  /*13980*/  @!P6 IMAD.MOV R5, RZ, RZ, -R5 ;  /* 0x000000ffff05e224 */ /* 0x000fe200078e0a05 */
[----:B------:R-:W-:Y:S01]  /*13990*/  ISETP.GT.U32.AND P6, PT, R9, R4, PT ;  /* 0x000000040900720c */ /* 0x000fe20003fc4070 */
[--C-:B------:R-:W-:Y:S02]  /*139a0*/  @!P5 IMAD.IADD R19, R19, 0x1, -R9.reuse ;  /* 0x000000011313d824 */ /* 0x100fe400078e0a09 */
[----:B------:R-:W-:Y:S01]  /*139b0*/  @!P3 IMAD.IADD R13, R13, 0x1, -R9 ;  /* 0x000000010d0db824 */ /* 0x000fe200078e0a09 */
[----:B------:R0:W-:Y:S01]  /*139c0*/  STL [R1+0x248], R5 ;  /* 0x0002480501007387 */ /* 0x0001e20000100800 */
[----:B------:R-:W-:Y:S01]  /*139d0*/  IMAD.MOV R14, RZ, RZ, -R14 ;  /* 0x000000ffff0e7224 */ /* 0x000fe200078e0a0e */
[C---:B------:R-:W-:Y:S01]  /*139e0*/  ISETP.GT.U32.AND P5, PT, R9.reuse, R19, PT ;  /* 0x000000130900720c */ /* 0x040fe20003fa4070 */
[----:B------:R-:W-:Y:S01]  /*139f0*/  IMAD.MOV.U32 R6, RZ, RZ, R12 ;  /* 0x000000ffff067224 */ /* 0x000fe200078e000c */
[C---:B------:R-:W-:Y:S01]  /*13a00*/  ISETP.GT.U32.AND P3, PT, R9.reuse, R3, PT ;  /* 0x000000030900720c */ /* 0x040fe20003f64070 */
[C---:B------:R-:W-:Y:S01]  /*13a10*/  IMAD R17, R9.reuse, R14, R17 ;  /* 0x0000000e09117224 */ /* 0x040fe200078e0211 */
[----:B------:R-:W-:Y:S01]  /*13a20*/  IADD3 R14, R0, 0x8b, RZ ;  /* 0x0000008b000e7810 */ /* 0x000fe20007ffe0ff */
[----:B------:R-:W-:Y:S01]  /*13a30*/  @!P1 IMAD.MOV R6, RZ, RZ, -R6 ;  /* 0x000000ffff069224 */ /* 0x000fe200078e0a06 */
[----:B------:R-:W-:Y:S01]  /*13a40*/  ISETP.GE.AND P1, PT, R2, RZ, PT ;  /* 0x000000ff0200720c */ /* 0x000fe20003f26270 */
[----:B------:R-:W-:Y:S01]  /*13a50*/  @!P6 IMAD.IADD R4, R4, 0x1, -R9 ;  /* 0x000000010404e824 */ /* 0x000fe200078e0a09 */
[----:B------:R-:W-:Y:S01]  /*13a60*/  IADD3 R2, R0, 0x8e, RZ ;  /* 0x0000008e00027810 */ /* 0x000fe20007ffe0ff */
[----:B0-----:R-:W-:Y:S01]  /*13a70*/  IMAD.MOV.U32 R5, RZ, RZ, R13 ;  /* 0x000000ffff057224 */ /* 0x001fe200078e000d */
[----:B------:R-:W-:Y:S01]  /*13a80*/  ISETP.GE.AND P6, PT, R8, RZ, PT ;  /* 0x000000ff0800720c */ /* 0x000fe20003fc6270 */
[----:B------:R-:W-:Y:S01]  /*13a90*/  STL [R1+0x244], R6 ;  /* 0x0002440601007387 */ /* 0x000fe20000100800 */
[----:B------:R-:W-:Y:S01]  /*13aa0*/  IABS R13, R2 ;  /* 0x00000002000d7213 */ /* 0x000fe20000000000 */
[----:B------:R-:W-:Y:S01]  /*13ab0*/  @!P2 IMAD.MOV R5, RZ, RZ, -R5 ;  /* 0x000000ffff05a224 */ /* 0x000fe200078e0a05 */
[----:B------:R-:W-:Y:S01]  /*13ac0*/  ISETP.GT.U32.AND P2, PT, R9, R18, PT ;  /* 0x000000120900720c */ /* 0x000fe20003f44070 */
[--C-:B------:R-:W-:Y:S01]  /*13ad0*/  @!P5 IMAD.IADD R19, R19, 0x1, -R9.reuse ;  /* 0x000000011313d824 */ /* 0x100fe200078e0a09 */
[----:B------:R-:W-:Y:S01]  /*13ae0*/  ISETP.GT.U32.AND P5, PT, R9, R17, PT ;  /* 0x000000110900720c */ /* 0x000fe20003fa4070 */
[----:B------:R-:W-:Y:S01]  /*13af0*/  @!P3 IMAD.IADD R3, R3, 0x1, -R9 ;  /* 0x000000010303b824 */ /* 0x000fe200078e0a09 */
[----:B------:R-:W-:Y:S01]  /*13b00*/  IADD3 R8, R0, 0x8d, RZ ;  /* 0x0000008d00087810 */ /* 0x000fe20007ffe0ff */
[----:B------:R0:W-:Y:S01]  /*13b10*/  STL [R1+0x23c], R5 ;  /* 0x00023c0501007387 */ /* 0x0001e20000100800 */
[----:B------:R-:W-:Y:S01]  /*13b20*/  ISETP.GE.AND P3, PT, R11, RZ, PT ;  /* 0x000000ff0b00720c */ /* 0x000fe20003f66270 */
[----:B------:R-:W-:Y:S01]  /*13b30*/  IMAD.HI.U32 R12, R29, R13, RZ ;  /* 0x0000000d1d0c7227 */ /* 0x000fe200078e00ff */
[----:B------:R-:W-:-:S02]  /*13b40*/  IABS R11, R8 ;  /* 0x00000008000b7213 */ /* 0x000fc40000000000 */
[----:B------:R-:W-:Y:S01]  /*13b50*/  IABS R21, R14 ;  /* 0x0000000e00157213 */ /* 0x000fe20000000000 */
[----:B------:R-:W-:Y:S02]  /*13b60*/  IMAD.MOV R12, RZ, RZ, -R12 ;  /* 0x000000ffff0c7224 */ /* 0x000fe400078e0a0c */
[--C-:B------:R-:W-:Y:S01]  /*13b70*/  @!P2 IMAD.IADD R18, R18, 0x1, -R9.reuse ;  /* 0x000000011212a824 */ /* 0x100fe200078e0a09 */
[----:B------:R-:W-:Y:S01]  /*13b80*/  ISETP.GT.U32.AND P2, PT, R9, R3, PT ;  /* 0x000000030900720c */ /* 0x000fe20003f44070 */
[----:B0-----:R-:W-:Y:S02]  /*13b90*/  IMAD.MOV.U32 R5, RZ, RZ, R4 ;  /* 0x000000ffff057224 */ /* 0x001fe400078e0004 */
[----:B------:R-:W-:Y:S01]  /*13ba0*/  @!P5 IMAD.IADD R17, R17, 0x1, -R9 ;  /* 0x000000011111d824 */ /* 0x000fe200078e0a09 */
[----:B------:R-:W-:Y:S01]  /*13bb0*/  ISETP.GT.U32.AND P5, PT, R9, R18, PT ;  /* 0x000000120900720c */ /* 0x000fe20003fa4070 */
[----:B------:R-:W-:Y:S02]  /*13bc0*/  @!P4 IMAD.MOV R5, RZ, RZ, -R5 ;  /* 0x000000ffff05c224 */ /* 0x000fe400078e0a05 */
[----:B------:R-:W-:Y:S01]  /*13bd0*/  IMAD.HI.U32 R4, R29, R11, RZ ;  /* 0x0000000b1d047227 */ /* 0x000fe200078e00ff */
[----:B------:R-:W-:-:S02]  /*13be0*/  ISETP.GT.U32.AND P4, PT, R9, R17, PT ;  /* 0x000000110900720c */ /* 0x000fc40003f84070 */
[----:B------:R0:W-:Y:S01]  /*13bf0*/  STL [R1+0x210], R5 ;  /* 0x0002100501007387 */ /* 0x0001e20000100800 */
[----:B------:R-:W-:Y:S02]  /*13c00*/  IMAD R13, R9, R12, R13 ;  /* 0x0000000c090d7224 */ /* 0x000fe400078e020d */
[----:B------:R-:W-:Y:S02]  /*13c10*/  IMAD.MOV R4, RZ, RZ, -R4 ;  /* 0x000000ffff047224 */ /* 0x000fe400078e0a04 */
[----:B------:R-:W-:Y:S01]  /*13c20*/  @!P2 IMAD.IADD R3, R3, 0x1, -R9 ;  /* 0x000000010303a824 */ /* 0x000fe200078e0a09 */
[C---:B------:R-:W-:Y:S01]  /*13c30*/  ISETP.GT.U32.AND P2, PT, R9.reuse, R13, PT ;  /* 0x0000000d0900720c */ /* 0x040fe20003f44070 */
[----:B------:R-:W-:Y:S02]  /*13c40*/  IMAD R11, R9, R4, R11 ;  /* 0x00000004090b7224 */ /* 0x000fe400078e020b */
[----:B------:R-:W-:-:S04]  /*13c50*/  IMAD.HI.U32 R4, R29, R15, RZ ;  /* 0x0000000f1d047227 */ /* 0x000fc800078e00ff */
[----:B------:R-:W-:Y:S01]  /*13c60*/  @!P4 IMAD.IADD R17, R17, 0x1, -R9 ;  /* 0x000000011111c824 */ /* 0x000fe200078e0a09 */
[----:B------:R-:W-:Y:S01]  /*13c70*/  ISETP.GT.U32.AND P4, PT, R9, R11, PT ;  /* 0x0000000b0900720c */ /* 0x000fe20003f84070 */
[----:B------:R-:W-:Y:S02]  /*13c80*/  IMAD.MOV R4, RZ, RZ, -R4 ;  /* 0x000000ffff047224 */ /* 0x000fe400078e0a04 */
[----:B------:R-:W-:Y:S02]  /*13c90*/  IMAD.MOV.U32 R6, RZ, RZ, R19 ;  /* 0x000000ffff067224 */ /* 0x000fe400078e0013 */
[--C-:B------:R-:W-:Y:S01]  /*13ca0*/  @!P2 IMAD.IADD R13, R13, 0x1, -R9.reuse ;  /* 0x000000010d0da824 */ /* 0x100fe200078e0a09 */
[----:B------:R-:W-:Y:S01]  /*13cb0*/  ISETP.GE.AND P2, PT, R8, RZ, PT ;  /* 0x000000ff0800720c */ /* 0x000fe20003f46270 */
[----:B------:R-:W-:Y:S01]  /*13cc0*/  @!P5 IMAD.IADD R18, R18, 0x1, -R9 ;  /* 0x000000011212d824 */ /* 0x000fe200078e0a09 */
[----:B------:R-:W-:Y:S01]  /*13cd0*/  ISETP.GE.AND P5, PT, R2, RZ, PT ;  /* 0x000000ff0200720c */ /* 0x000fe20003fa6270 */
[----:B------:R-:W-:Y:S01]  /*13ce0*/  IMAD.HI.U32 R12, R29, R21, RZ ;  /* 0x000000151d0c7227 */ /* 0x000fe200078e00ff */
[----:B------:R-:W-:-:S02]  /*13cf0*/  IADD3 R2, R0, 0x8a, RZ ;  /* 0x0000008a00027810 */ /* 0x000fc40007ffe0ff */
[----:B------:R-:W-:Y:S01]  /*13d00*/  IADD3 R8, R0, 0x89, RZ ;  /* 0x0000008900087810 */ /* 0x000fe20007ffe0ff */
[----:B------:R-:W-:Y:S01]  /*13d10*/  IMAD R15, R9, R4, R15 ;  /* 0x00000004090f7224 */ /* 0x000fe200078e020f */
[----:B------:R-:W-:Y:S01]  /*13d20*/  IABS R4, R2 ;  /* 0x0000000200047213 */ /* 0x000fe20000000000 */
[----:B------:R-:W-:Y:S02]  /*13d30*/  @!P4 IMAD.IADD R11, R11, 0x1, -R9 ;  /* 0x000000010b0bc824 */ /* 0x000fe400078e0a09 */
[----:B0-----:R-:W-:Y:S02]  /*13d40*/  IMAD.MOV.U32 R5, RZ, RZ, R3 ;  /* 0x000000ffff057224 */ /* 0x001fe400078e0003 */
[----:B------:R-:W-:Y:S01]  /*13d50*/  @!P0 IMAD.MOV R6, RZ, RZ, -R6 ;  /* 0x000000ffff068224 */ /* 0x000fe200078e0a06 */
[C---:B------:R-:W-:Y:S01]  /*13d60*/  ISETP.GT.U32.AND P0, PT, R9.reuse, R13, PT ;  /* 0x0000000d0900720c */ /* 0x040fe20003f04070 */
[----:B------:R-:W-:Y:S01]  /*13d70*/  IMAD.MOV R12, RZ, RZ, -R12 ;  /* 0x000000ffff0c7224 */ /* 0x000fe200078e0a0c */
[C---:B------:R-:W-:Y:S01]  /*13d80*/  ISETP.GT.U32.AND P4, PT, R9.reuse, R11, PT ;  /* 0x0000000b0900720c */ /* 0x040fe20003f84070 */
[----:B------:R-:W-:Y:S01]  /*13d90*/  @!P1 IMAD.MOV R5, RZ, RZ, -R5 ;  /* 0x000000ffff059224 */ /* 0x000fe200078e0a05 */
[C---:B------:R-:W-:Y:S01]  /*13da0*/  ISETP.GT.U32.AND P1, PT, R9.reuse, R15, PT ;  /* 0x0000000f0900720c */ /* 0x040fe20003f24070 */
[----:B------:R0:W-:Y:S01]  /*13db0*/  STL [R1+0x214], R6 ;  /* 0x0002140601007387 */ /* 0x0001e20000100800 */
[----:B------:R-:W-:Y:S01]  /*13dc0*/  IMAD R21, R9, R12, R21 ;  /* 0x0000000c09157224 */ /* 0x000fe200078e0215 */
[----:B------:R-:W-:Y:S01]  /*13dd0*/  IABS R12, R8 ;  /* 0x00000008000c7213 */ /* 0x000fe20000000000 */
[----:B------:R-:W-:Y:S01]  /*13de0*/  IMAD.HI.U32 R3, R29, R4, RZ ;  /* 0x000000041d037227 */ /* 0x000fe200078e00ff */
[----:B------:R1:W-:Y:S03]  /*13df0*/  STL [R1+0x234], R5 ;  /* 0x0002340501007387 */ /* 0x0003e60000100800 */
[----:B------:R-:W-:-:S02]  /*13e00*/  IMAD.MOV R3, RZ, RZ, -R3 ;  /* 0x000000ffff037224 */ /* 0x000fc400078e0a03 */
[--C-:B------:R-:W-:Y:S01]  /*13e10*/  @!P0 IMAD.IADD R13, R13, 0x1, -R9.reuse ;  /* 0x000000010d0d8824 */ /* 0x100fe200078e0a09 */
[----:B------:R-:W-:Y:S01]  /*13e20*/  ISETP.GE.AND P0, PT, R14, RZ, PT ;  /* 0x000000ff0e00720c */ /* 0x000fe20003f06270 */
[----:B0-----:R-:W-:Y:S01]  /*13e30*/  IMAD.MOV.U32 R6, RZ, RZ, R18 ;  /* 0x000000ffff067224 */ /* 0x001fe200078e0012 */
[----:B------:R-:W-:Y:S01]  /*13e40*/  IADD3 R18, R0, 0x86, RZ ;  /* 0x0000008600127810 */ /* 0x000fe20007ffe0ff */
        /* <DEDUP_REMOVED lines=10> */
[----:B------:R-:W-:Y:S02]  /*13ef0*/  IMAD.MOV R17, RZ, RZ, -R17 ;  /* 0x000000ffff117224 */ /* 0x000fe400078e0a11 */
[----:B------:R-:W-:Y:S01]  /*13f00*/  @!P1 IMAD.IADD R15, R15, 0x1, -R9 ;  /* 0x000000010f0f9824 */ /* 0x000fe200078e0a09 */
[----:B------:R1:W-:Y:S01]  /*13f10*/  STL [R1+0x230], R5 ;  /* 0x0002300501007387 */ /* 0x0003e20000100800 */
[C---:B------:R-:W-:Y:S01]  /*13f20*/  IMAD R4, R9.reuse, R3, R4 ;  /* 0x0000000309047224 */ /* 0x040fe200078e0204 */
[C---:B------:R-:W-:Y:S01]  /*13f30*/  IADD3 R3, R0.reuse, 0x87, RZ ;  /* 0x0000008700037810 */ /* 0x040fe20007ffe0ff */
[C---:B------:R-:W-:Y:S01]  /*13f40*/  IMAD R12, R9.reuse, R17, R12 ;  /* 0x00000011090c7224 */ /* 0x040fe200078e020c */
[----:B------:R-:W-:Y:S01]  /*13f50*/  ISETP.GT.U32.AND P1, PT, R9, R15, PT ;  /* 0x0000000f0900720c */ /* 0x000fe20003f24070 */
[----:B0-----:R-:W-:Y:S01]  /*13f60*/  IMAD.MOV.U32 R6, RZ, RZ, R13 ;  /* 0x000000ffff067224 */ /* 0x001fe200078e000d */
[----:B------:R-:W-:Y:S01]  /*13f70*/  IABS R13, R2 ;  /* 0x00000002000d7213 */ /* 0x000fe20000000000 */
[----:B------:R-:W-:Y:S01]  /*13f80*/  @!P6 IMAD.IADD R21, R21, 0x1, -R9 ;  /* 0x000000011515e824 */ /* 0x000fe200078e0a09 */
[----:B------:R-:W-:Y:S01]  /*13f90*/  IADD3 R17, R0, 0x82, RZ ;  /* 0x0000008200117810 */ /* 0x000fe20007ffe0ff */
[----:B------:R-:W-:Y:S01]  /*13fa0*/  @!P5 IMAD.MOV R6, RZ, RZ, -R6 ;  /* 0x000000ffff06d224 */ /* 0x000fe200078e0a06 */
[C---:B------:R-:W-:Y:S01]  /*13fb0*/  ISETP.GT.U32.AND P5, PT, R9.reuse, R4, PT ;  /* 0x000000040900720c */ /* 0x040fe20003fa4070 */
[----:B-1----:R-:W-:Y:S01]  /*13fc0*/  IMAD.MOV.U32 R5, RZ, RZ, R11 ;  /* 0x000000ffff057224 */ /* 0x002fe200078e000b */
[----:B------:R-:W-:Y:S01]  /*13fd0*/  ISETP.GT.U32.AND P6, PT, R9, R21, PT ;  /* 0x000000150900720c */ /* 0x000fe20003fc4070 */
[----:B------:R-:W-:Y:S01]  /*13fe0*/  IMAD.HI.U32 R14, R29, R13, RZ ;  /* 0x0000000d1d0e7227 */ /* 0x000fe200078e00ff */
[----:B------:R-:W-:Y:S01]  /*13ff0*/  STL [R1+0x224], R6 ;  /* 0x0002240601007387 */ /* 0x000fe20000100800 */
[----:B------:R-:W-:-:S02]  /*14000*/  IABS R11, R3 ;  /* 0x00000003000b7213 */ /* 0x000fc40000000000 */
[----:B------:R-:W-:Y:S01]  /*14010*/  @!P2 IMAD.MOV R5, RZ, RZ, -R5 ;  /* 0x000000ffff05a224 */ /* 0x000fe200078e0a05 */
[----:B------:R-:W-:Y:S01]  /*14020*/  ISETP.GT.U32.AND P2, PT, R9, R12, PT ;  /* 0x0000000c0900720c */ /* 0x000fe20003f44070 */
[--C-:B------:R-:W-:Y:S01]  /*14030*/  @!P1 IMAD.IADD R15, R15, 0x1, -R9.reuse ;  /* 0x000000010f0f9824 */ /* 0x100fe200078e0a09 */
[----:B------:R-:W-:Y:S01]  /*14040*/  ISETP.GE.AND P1, PT, R8, RZ, PT ;  /* 0x000000ff0800720c */ /* 0x000fe20003f26270 */
[----:B------:R-:W-:Y:S01]  /*14050*/  IMAD.MOV R14, RZ, RZ, -R14 ;  /* 0x000000ffff0e7224 */ /* 0x000fe200078e0a0e */
[----:B------:R0:W-:Y:S01]  /*14060*/  STL [R1+0x22c], R5 ;  /* 0x00022c0501007387 */ /* 0x0001e20000100800 */
[--C-:B------:R-:W-:Y:S01]  /*14070*/  @!P5 IMAD.IADD R4, R4, 0x1, -R9.reuse ;  /* 0x000000010404d824 */ /* 0x100fe200078e0a09 */
[----:B------:R-:W-:Y:S01]  /*14080*/  IABS R8, R18 ;  /* 0x0000001200087213 */ /* 0x000fe20000000000 */
[----:B------:R-:W-:Y:S01]  /*14090*/  @!P6 IMAD.IADD R21, R21, 0x1, -R9 ;  /* 0x000000011515e824 */ /* 0x000fe200078e0a09 */
[----:B------:R-:W-:Y:S01]  /*140a0*/  ISETP.GE.AND P6, PT, R2, RZ, PT ;  /* 0x000000ff0200720c */ /* 0x000fe20003fc6270 */
[----:B------:R-:W-:Y:S01]  /*140b0*/  IMAD.HI.U32 R2, R29, R11, RZ ;  /* 0x0000000b1d027227 */ /* 0x000fe200078e00ff */
[----:B------:R-:W-:-:S03]  /*140c0*/  ISETP.GT.U32.AND P5, PT, R9, R4, PT ;  /* 0x000000040900720c */ /* 0x000fc60003fa4070 */
[----:B------:R-:W-:Y:S01]  /*140d0*/  @!P2 IMAD.IADD R12, R12, 0x1, -R9 ;  /* 0x000000010c0ca824 */ /* 0x000fe200078e0a09 */
[----:B------:R-:W-:Y:S01]  /*140e0*/  ISETP.GE.AND P2, PT, R3, RZ, PT ;  /* 0x000000ff0300720c */ /* 0x000fe20003f46270 */
[----:B0-----:R-:W-:Y:S01]  /*140f0*/  IMAD.MOV.U32 R5, RZ, RZ, R15 ;  /* 0x000000ffff057224 */ /* 0x001fe200078e000f */
[C---:B------:R-:W-:Y:S01]  /*14100*/  IADD3 R15, R0.reuse, 0x84, RZ ;  /* 0x00000084000f7810 */ /* 0x040fe20007ffe0ff */
[----:B------:R-:W-:Y:S02]  /*14110*/  IMAD.MOV R2, RZ, RZ, -R2 ;  /* 0x000000ffff027224 */ /* 0x000fe400078e0a02 */
[----:B------:R-:W-:Y:S01]  /*14120*/  @!P3 IMAD.MOV R5, RZ, RZ, -R5 ;  /* 0x000000ffff05b224 */ /* 0x000fe200078e0a05 */
[C---:B------:R-:W-:Y:S01]  /*14130*/  ISETP.GT.U32.AND P3, PT, R9.reuse, R12, PT ;  /* 0x0000000c0900720c */ /* 0x040fe20003f64070 */
[C---:B------:R-:W-:Y:S01]  /*14140*/  IMAD R13, R9.reuse, R14, R13 ;  /* 0x0000000e090d7224 */ /* 0x040fe200078e020d */
[----:B------:R-:W-:Y:S01]  /*14150*/  IADD3 R14, R0, 0x85, RZ ;  /* 0x00000085000e7810 */ /* 0x000fe20007ffe0ff */
[C---:B------:R-:W-:Y:S01]  /*14160*/  IMAD R11, R9.reuse, R2, R11 ;  /* 0x00000002090b7224 */ /* 0x040fe200078e020b */
[----:B------:R0:W-:Y:S01]  /*14170*/  STL [R1+0x228], R5 ;  /* 0x0002280501007387 */ /* 0x0001e20000100800 */
[----:B------:R-:W-:Y:S01]  /*14180*/  @!P5 IMAD.IADD R4, R4, 0x1, -R9 ;  /* 0x000000010404d824 */ /* 0x000fe200078e0a09 */
[----:B------:R-:W-:Y:S01]  /*14190*/  ISETP.GT.U32.AND P5, PT, R9, R13, PT ;  /* 0x0000000d0900720c */ /* 0x000fe20003fa4070 */
[----:B------:R-:W-:Y:S01]  /*141a0*/  IMAD.HI.U32 R3, R29, R8, RZ ;  /* 0x000000081d037227 */ /* 0x000fe200078e00ff */
[----:B------:R-:W-:-:S02]  /*141b0*/  IABS R19, R14 ;  /* 0x0000000e00137213 */ /* 0x000fc40000000000 */
[----:B------:R-:W-:Y:S01]  /*141c0*/  IADD3 R2, R0, 0x83, RZ ;  /* 0x0000008300027810 */ /* 0x000fe20007ffe0ff */
[----:B------:R-:W-:Y:S01]  /*141d0*/  IMAD.MOV R3, RZ, RZ, -R3 ;  /* 0x000000ffff037224 */ /* 0x000fe200078e0a03 */
[----:B------:R-:W-:Y:S01]  /*141e0*/  IABS R16, R15 ;  /* 0x0000000f00107213 */ /* 0x000fe20000000000 */
[----:B------:R-:W-:Y:S01]  /*141f0*/  @!P3 IMAD.IADD R12, R12, 0x1, -R9 ;  /* 0x000000010c0cb824 */ /* 0x000fe200078e0a09 */
[C---:B------:R-:W-:Y:S01]  /*14200*/  ISETP.GT.U32.AND P3, PT, R9.reuse, R11, PT ;  /* 0x0000000b0900720c */ /* 0x040fe20003f64070 */
[----:B0-----:R-:W-:Y:S02]  /*14210*/  IMAD.MOV.U32 R5, RZ, RZ, R21 ;  /* 0x000000ffff057224 */ /* 0x001fe400078e0015 */
[----:B------:R-:W-:Y:S01]  /*14220*/  IMAD R8, R9, R3, R8 ;  /* 0x0000000309087224 */ /* 0x000fe200078e0208 */
[----:B------:R-:W-:Y:S01]  /*14230*/  IABS R3, R2 ;  /* 0x0000000200037213 */ /* 0x000fe20000000000 */
[----:B------:R-:W-:Y:S02]  /*14240*/  @!P5 IMAD.IADD R13, R13, 0x1, -R9 ;  /* 0x000000010d0dd824 */ /* 0x000fe400078e0a09 */
[----:B------:R-:W-:Y:S01]  /*14250*/  IMAD.HI.U32 R22, R29, R19, RZ ;  /* 0x000000131d167227 */ /* 0x000fe200078e00ff */
[----:B------:R-:W-:-:S03]  /*14260*/  ISETP.GT.U32.AND P5, PT, R9, R8, PT ;  /* 0x000000080900720c */ /* 0x000fc60003fa4070 */
[----:B------:R-:W-:Y:S01]  /*14270*/  @!P0 IMAD.MOV R5, RZ, RZ, -R5 ;  /* 0x000000ffff058224 */ /* 0x000fe200078e0a05 */
[----:B------:R-:W-:Y:S01]  /*14280*/  ISETP.GE.AND P0, PT, R18, RZ, PT ;  /* 0x000000ff1200720c */ /* 0x000fe20003f06270 */
[----:B------:R-:W-:Y:S01]  /*14290*/  @!P3 IMAD.IADD R11, R11, 0x1, -R9 ;  /* 0x000000010b0bb824 */ /* 0x000fe200078e0a09 */
[----:B------:R-:W-:Y:S01]  /*142a0*/  ISETP.GT.U32.AND P3, PT, R9, R13, PT ;  /* 0x0000000d0900720c */ /* 0x000fe20003f64070 */
[----:B------:R-:W-:Y:S01]  /*142b0*/  IMAD.MOV R22, RZ, RZ, -R22 ;  /* 0x000000ffff167224 */ /* 0x000fe200078e0a16 */
[----:B------:R0:W-:Y:S01]  /*142c0*/  STL [R1+0x21c], R5 ;  /* 0x00021c0501007387 */ /* 0x0001e20000100800 */
[----:B------:R-:W-:-:S04]  /*142d0*/  IMAD.HI.U32 R20, R29, R16, RZ ;  /* 0x000000101d147227 */ /* 0x000fc800078e00ff */
[----:B------:R-:W-:Y:S01]  /*142e0*/  IMAD R18, R9, R22, R19 ;  /* 0x0000001609127224 */ /* 0x000fe200078e0213 */
[----:B------:R-:W-:Y:S01]  /*142f0*/  IABS R19, R17 ;  /* 0x0000001100137213 */ /* 0x000fe20000000000 */
[----:B------:R-:W-:Y:S02]  /*14300*/  IMAD.MOV.U32 R21, RZ, RZ, R3 ;  /* 0x000000ffff157224 */ /* 0x000fe400078e0003 */
[----:B------:R-:W-:Y:S02]  /*14310*/  IMAD.MOV R20, RZ, RZ, -R20 ;  /* 0x000000ffff147224 */ /* 0x000fe400078e0a14 */
[----:B0-----:R-:W-:Y:S02]  /*14320*/  IMAD.MOV.U32 R5, RZ, RZ, R4 ;  /* 0x000000ffff057224 */ /* 0x001fe400078e0004 */
[----:B------:R-:W-:Y:S01]  /*14330*/  @!P3 IMAD.IADD R13, R13, 0x1, -R9 ;  /* 0x000000010d0db824 */ /* 0x000fe200078e0a09 */
[----:B------:R-:W-:Y:S01]  /*14340*/  ISETP.GT.U32.AND P3, PT, R9, R18, PT ;  /* 0x000000120900720c */ /* 0x000fe20003f64070 */
[----:B------:R-:W-:-:S02]  /*14350*/  @!P4 IMAD.MOV R5, RZ, RZ, -R5 ;  /* 0x000000ffff05c224 */ /* 0x000fc400078e0a05 */
[----:B------:R-:W-:-:S03]  /*14360*/  IMAD.HI.U32 R4, R29, R21, RZ ;  /* 0x000000151d047227 */ /* 0x000fc600078e00ff */
[----:B------:R0:W-:Y:S01]  /*14370*/  STL [R1+0x20c], R5 ;  /* 0x00020c0501007387 */ /* 0x0001e20000100800 */
[C---:B------:R-:W-:Y:S02]  /*14380*/  IMAD R3, R9.reuse, R20, R16 ;  /* 0x0000001409037224 */ /* 0x040fe400078e0210 */
[----:B------:R-:W-:Y:S01]  /*14390*/  @!P5 IMAD.IADD R8, R8, 0x1, -R9 ;  /* 0x000000010808d824 */ /* 0x000fe200078e0a09 */
[C---:B------:R-:W-:Y:S01]  /*143a0*/  ISETP.GT.U32.AND P5, PT, R9.reuse, R11, PT ;  /* 0x0000000b0900720c */ /* 0x040fe20003fa4070 */
[----:B------:R-:W-:Y:S02]  /*143b0*/  IMAD.MOV R4, RZ, RZ, -R4 ;  /* 0x000000ffff047224 */ /* 0x000fe400078e0a04 */
[----:B------:R-:W-:Y:S01]  /*143c0*/  IMAD.MOV.U32 R6, RZ, RZ, R12 ;  /* 0x000000ffff067224 */ /* 0x000fe200078e000c */
[C---:B------:R-:W-:Y:S01]  /*143d0*/  ISETP.GT.U32.AND P4, PT, R9.reuse, R8, PT ;  /* 0x000000080900720c */ /* 0x040fe20003f84070 */
[C---:B------:R-:W-:Y:S01]  /*143e0*/  IMAD R16, R9.reuse, R4, R21 ;  /* 0x0000000409107224 */ /* 0x040fe200078e0215 */
[C---:B------:R-:W-:Y:S01]  /*143f0*/  IADD3 R4, R0.reuse, 0x81, RZ ;  /* 0x0000008100047810 */ /* 0x040fe20007ffe0ff */
[----:B0-----:R-:W-:Y:S01]  /*14400*/  IMAD.MOV.U32 R5, RZ, RZ, R13 ;  /* 0x000000ffff057224 */ /* 0x001fe200078e000d */
[----:B------:R-:W-:Y:S01]  /*14410*/  IADD3 R13, R0, 0x7e, RZ ;  /* 0x0000007e000d7810 */ /* 0x000fe20007ffe0ff */
[----:B------:R-:W-:Y:S01]  /*14420*/  @!P3 IMAD.IADD R18, R18, 0x1, -R9 ;  /* 0x000000011212b824 */ /* 0x000fe200078e0a09 */
[C---:B------:R-:W-:Y:S01]  /*14430*/  ISETP.GT.U32.AND P3, PT, R9.reuse, R16, PT ;  /* 0x000000100900720c */ /* 0x040fe20003f64070 */
[----:B------:R-:W-:Y:S01]  /*14440*/  @!P6 IMAD.MOV R5, RZ, RZ, -R5 ;  /* 0x000000ffff05e224 */ /* 0x000fe200078e0a05 */
[----:B------:R-:W-:Y:S01]  /*14450*/  ISETP.GT.U32.AND P6, PT, R9, R3, PT ;  /* 0x000000030900720c */ /* 0x000fe20003fc4070 */
[----:B------:R-:W-:Y:S01]  /*14460*/  @!P1 IMAD.MOV R6, RZ, RZ, -R6 ;  /* 0x000000ffff069224 */ /* 0x000fe200078e0a06 */
[----:B------:R-:W-:Y:S01]  /*14470*/  ISETP.GE.AND P1, PT, R14, RZ, PT ;  /* 0x000000ff0e00720c */ /* 0x000fe20003f26270 */
[----:B------:R-:W-:Y:S01]  /*14480*/  @!P5 IMAD.IADD R11, R11, 0x1, -R9 ;  /* 0x000000010b0bd824 */ /* 0x000fe200078e0a09 */
[----:B------:R-:W-:Y:S01]  /*14490*/  ISETP.GE.AND P5, PT, R15, RZ, PT ;  /* 0x000000ff0f00720c */ /* 0x000fe20003fa6270 */
[----:B------:R-:W-:Y:S01]  /*144a0*/  IMAD.HI.U32 R12, R29, R19, RZ ;  /* 0x000000131d0c7227 */ /* 0x000fe200078e00ff */
[----:B------:R0:W-:Y:S01]  /*144b0*/  STL [R1+0x208], R6 ;  /* 0x0002080601007387 */ /* 0x0001e20000100800 */
[----:B------:R-:W-:-:S02]  /*144c0*/  IADD3 R15, R0, 0x7f, RZ ;  /* 0x0000007f000f7810 */ /* 0x000fc40007ffe0ff */
[----:B------:R-:W-:Y:S01]  /*144d0*/  IMAD.MOV R12, RZ, RZ, -R12 ;  /* 0x000000ffff0c7224 */ /* 0x000fe200078e0a0c */
[----:B------:R1:W-:Y:S01]  /*144e0*/  STL [R1+0x204], R5 ;  /* 0x0002040501007387 */ /* 0x0003e20000100800 */
[--C-:B------:R-:W-:Y:S01]  /*144f0*/  @!P4 IMAD.IADD R8, R8, 0x1, -R9.reuse ;  /* 0x000000010808c824 */ /* 0x100fe200078e0a09 */
[----:B------:R-:W-:Y:S01]  /*14500*/  ISETP.GE.AND P4, PT, R2, RZ, PT ;  /* 0x000000ff0200720c */ /* 0x000fe20003f86270 */
[----:B------:R-:W-:Y:S01]  /*14510*/  @!P6 IMAD.IADD R3, R3, 0x1, -R9 ;  /* 0x000000010303e824 */ /* 0x000fe200078e0a09 */
[C---:B------:R-:W-:Y:S01]  /*14520*/  ISETP.GT.U32.AND P6, PT, R9.reuse, R18, PT ;  /* 0x000000120900720c */ /* 0x040fe20003fc4070 */
[C---:B------:R-:W-:Y:S01]  /*14530*/  IMAD R2, R9.reuse, R12, R19 ;  /* 0x0000000c09027224 */ /* 0x040fe200078e0213 */
[----:B------:R-:W-:Y:S01]  /*14540*/  IABS R19, R4 ;  /* 0x0000000400137213 */ /* 0x000fe20000000000 */
[----:B------:R-:W-:Y:S01]  /*14550*/  @!P3 IMAD.IADD R16, R16, 0x1, -R9 ;  /* 0x000000011010b824 */ /* 0x000fe200078e0a09 */
[----:B------:R-:W-:Y:S01]  /*14560*/  IABS R12, R15 ;  /* 0x0000000f000c7213 */ /* 0x000fe20000000000 */
        /* <DEDUP_REMOVED lines=13> */
[----:B------:R-:W-:-:S04]  /*14640*/  IMAD.HI.U32 R22, R29, R12, RZ ;  /* 0x0000000c1d167227 */ /* 0x000fc800078e00ff */
[--C-:B------:R-:W-:Y:S02]  /*14650*/  @!P3 IMAD.IADD R16, R16, 0x1, -R9.reuse ;  /* 0x000000011010b824 */ /* 0x100fe400078e0a09 */
[----:B------:R-:W-:Y:S02]  /*14660*/  IMAD.MOV R22, RZ, RZ, -R22 ;  /* 0x000000ffff167224 */ /* 0x000fe400078e0a16 */
[----:B------:R-:W-:Y:S01]  /*14670*/  @!P2 IMAD.IADD R3, R3, 0x1, -R9 ;  /* 0x000000010303a824 */ /* 0x000fe200078e0a09 */
[----:B------:R-:W-:Y:S01]  /*14680*/  ISETP.GE.AND P2, PT, R17, RZ, PT ;  /* 0x000000ff1100720c */ /* 0x000fe20003f46270 */
[C---:B------:R-:W-:Y:S02]  /*14690*/  IMAD R17, R9.reuse, R21, R19 ;  /* 0x0000001509117224 */ /* 0x040fe400078e0213 */
[----:B------:R-:W-:Y:S01]  /*146a0*/  @!P6 IMAD.IADD R2, R2, 0x1, -R9 ;  /* 0x000000010202e824 */ /* 0x000fe200078e0a09 */
[----:B------:R-:W-:Y:S01]  /*146b0*/  ISETP.GE.AND P6, PT, R4, RZ, PT ;  /* 0x000000ff0400720c */ /* 0x000fe20003fc6270 */
[----:B0-----:R-:W-:Y:S01]  /*146c0*/  IMAD.MOV.U32 R5, RZ, RZ, R18 ;  /* 0x000000ffff057224 */ /* 0x001fe200078e0012 */
[----:B------:R-:W-:Y:S01]  /*146d0*/  ISETP.GT.U32.AND P3, PT, R9, R17, PT ;  /* 0x000000110900720c */ /* 0x000fe20003f64070 */
[----:B------:R-:W-:Y:S01]  /*146e0*/  IMAD.HI.U32 R19, R29, R20, RZ ;  /* 0x000000141d137227 */ /* 0x000fe200078e00ff */
[----:B------:R-:W-:-:S03]  /*146f0*/  IADD3 R4, R0, 0x7d, RZ ;  /* 0x0000007d00047810 */ /* 0x000fc60007ffe0ff */
[C---:B------:R-:W-:Y:S01]  /*14700*/  IMAD R12, R9.reuse, R22, R12 ;  /* 0x00000016090c7224 */ /* 0x040fe200078e020c */
[----:B------:R-:W-:Y:S01]  /*14710*/  IABS R8, R4 ;  /* 0x0000000400087213 */ /* 0x000fe20000000000 */
[----:B------:R-:W-:Y:S01]  /*14720*/  @!P0 IMAD.MOV R6, RZ, RZ, -R6 ;  /* 0x000000ffff068224 */ /* 0x000fe200078e0a06 */
[C---:B------:R-:W-:Y:S01]  /*14730*/  ISETP.GT.U32.AND P0, PT, R9.reuse, R2, PT ;  /* 0x000000020900720c */ /* 0x040fe20003f04070 */
[----:B------:R-:W-:Y:S02]  /*14740*/  @!P1 IMAD.MOV R5, RZ, RZ, -R5 ;  /* 0x000000ffff059224 */ /* 0x000fe400078e0a05 */
[----:B------:R-:W-:Y:S01]  /*14750*/  IMAD.MOV R19, RZ, RZ, -R19 ;  /* 0x000000ffff137224 */ /* 0x000fe200078e0a13 */
[----:B------:R-:W-:Y:S01]  /*14760*/  STL [R1+0x1f8], R6 ;  /* 0x0001f80601007387 */ /* 0x000fe20000100800 */
[----:B------:R-:W-:Y:S01]  /*14770*/  @!P5 IMAD.MOV R3, RZ, RZ, -R3 ;  /* 0x000000ffff03d224 */ /* 0x000fe200078e0a03 */
[----:B------:R-:W-:Y:S01]  /*14780*/  ISETP.GT.U32.AND P5, PT, R9, R12, PT ;  /* 0x0000000c0900720c */ /* 0x000fe20003fa4070 */
[--C-:B------:R-:W-:Y:S01]  /*14790*/  @!P3 IMAD.IADD R17, R17, 0x1, -R9.reuse ;  /* 0x000000011111b824 */ /* 0x100fe200078e0a09 */
[----:B------:R0:W-:Y:S01]  /*147a0*/  STL [R1+0x1f4], R5 ;  /* 0x0001f40501007387 */ /* 0x0001e20000100800 */
[----:B------:R-:W-:Y:S01]  /*147b0*/  IMAD R19, R9, R19, R20 ;  /* 0x0000001309137224 */ /* 0x000fe200078e0214 */
[----:B------:R-:W-:Y:S01]  /*147c0*/  IADD3 R20, R0, 0x7c, RZ ;  /* 0x0000007c00147810 */ /* 0x000fe20007ffe0ff */
[----:B------:R-:W-:Y:S01]  /*147d0*/  IMAD.HI.U32 R21, R29, R11, RZ ;  /* 0x0000000b1d157227 */ /* 0x000fe200078e00ff */
[C---:B------:R-:W-:Y:S01]  /*147e0*/  ISETP.GT.U32.AND P3, PT, R9.reuse, R17, PT ;  /* 0x000000110900720c */ /* 0x040fe20003f64070 */
[----:B------:R1:W-:Y:S01]  /*147f0*/  STL [R1+0x1ec], R3 ;  /* 0x0001ec0301007387 */ /* 0x0003e20000100800 */
[----:B------:R-:W-:Y:S01]  /*14800*/  ISETP.GT.U32.AND P1, PT, R9, R19, PT ;  /* 0x000000130900720c */ /* 0x000fe20003f24070 */
[----:B------:R-:W-:Y:S01]  /*14810*/  @!P0 IMAD.IADD R2, R2, 0x1, -R9 ;  /* 0x0000000102028824 */ /* 0x000fe200078e0a09 */
[----:B------:R-:W-:Y:S01]  /*14820*/  IABS R18, R20 ;  /* 0x0000001400127213 */ /* 0x000fe20000000000 */
[----:B------:R-:W-:-:S02]  /*14830*/  IMAD.MOV R21, RZ, RZ, -R21 ;  /* 0x000000ffff157224 */ /* 0x000fc400078e0a15 */
[----:B0-----:R-:W-:Y:S02]  /*14840*/  IMAD.MOV.U32 R5, RZ, RZ, R16 ;  /* 0x000000ffff057224 */ /* 0x001fe400078e0010 */
[----:B------:R-:W-:Y:S02]  /*14850*/  @!P5 IMAD.IADD R12, R12, 0x1, -R9 ;  /* 0x000000010c0cd824 */ /* 0x000fe400078e0a09 */
[----:B------:R-:W-:Y:S01]  /*14860*/  @!P4 IMAD.MOV R5, RZ, RZ, -R5 ;  /* 0x000000ffff05c224 */ /* 0x000fe200078e0a05 */
[----:B------:R-:W-:Y:S01]  /*14870*/  ISETP.GE.AND P4, PT, R14, RZ, PT ;  /* 0x000000ff0e00720c */ /* 0x000fe20003f86270 */
[----:B------:R-:W-:Y:S02]  /*14880*/  IMAD R11, R9, R21, R11 ;  /* 0x00000015090b7224 */ /* 0x000fe400078e020b */
[----:B------:R-:W-:Y:S01]  /*14890*/  IMAD.HI.U32 R16, R29, R8, RZ ;  /* 0x000000081d107227 */ /* 0x000fe200078e00ff */
[----:B------:R0:W-:Y:S02]  /*148a0*/  STL [R1+0x1e4], R5 ;  /* 0x0001e40501007387 */ /* 0x0001e40000100800 */
[----:B------:R-:W-:Y:S01]  /*148b0*/  ISETP.GT.U32.AND P0, PT, R9, R11, PT ;  /* 0x0000000b0900720c */ /* 0x000fe20003f04070 */
[----:B-1----:R-:W-:-:S02]  /*148c0*/  IMAD.MOV.U32 R3, RZ, RZ, R18 ;  /* 0x000000ffff037224 */ /* 0x002fc400078e0012 */
[----:B------:R-:W-:Y:S02]  /*148d0*/  IMAD.MOV R16, RZ, RZ, -R16 ;  /* 0x000000ffff107224 */ /* 0x000fe400078e0a10 */
[----:B------:R-:W-:Y:S01]  /*148e0*/  @!P3 IMAD.IADD R17, R17, 0x1, -R9 ;  /* 0x000000011111b824 */ /* 0x000fe200078e0a09 */
[----:B------:R-:W-:Y:S01]  /*148f0*/  ISETP.GE.AND P3, PT, R15, RZ, PT ;  /* 0x000000ff0f00720c */ /* 0x000fe20003f66270 */
[----:B------:R-:W-:Y:S01]  /*14900*/  IMAD.HI.U32 R14, R29, R3, RZ ;  /* 0x000000031d0e7227 */ /* 0x000fe200078e00ff */
[----:B------:R-:W-:-:S03]  /*14910*/  IADD3 R15, R0, 0x79, RZ ;  /* 0x00000079000f7810 */ /* 0x000fc60007ffe0ff */
[----:B0-----:R-:W-:Y:S02]  /*14920*/  IMAD.MOV.U32 R5, RZ, RZ, R2 ;  /* 0x000000ffff057224 */ /* 0x001fe400078e0002 */
[----:B------:R-:W-:Y:S01]  /*14930*/  @!P1 IMAD.IADD R19, R19, 0x1, -R9 ;  /* 0x0000000113139824 */ /* 0x000fe200078e0a09 */
[----:B------:R-:W-:Y:S01]  /*14940*/  ISETP.GE.AND P1, PT, R13, RZ, PT ;  /* 0x000000ff0d00720c */ /* 0x000fe20003f26270 */
[----:B------:R-:W-:Y:S01]  /*14950*/  @!P2 IMAD.MOV R5, RZ, RZ, -R5 ;  /* 0x000000ffff05a224 */ /* 0x000fe200078e0a05 */
[C---:B------:R-:W-:Y:S01]  /*14960*/  ISETP.GT.U32.AND P2, PT, R9.reuse, R12, PT ;  /* 0x0000000c0900720c */ /* 0x040fe20003f44070 */
[C---:B------:R-:W-:Y:S01]  /*14970*/  IMAD R13, R9.reuse, R16, R8 ;  /* 0x00000010090d7224 */ /* 0x040fe200078e0208 */
[----:B------:R-:W-:Y:S01]  /*14980*/  ISETP.GT.U32.AND P5, PT, R9, R19, PT ;  /* 0x000000130900720c */ /* 0x000fe20003fa4070 */
[----:B------:R-:W-:Y:S01]  /*14990*/  IMAD.MOV R14, RZ, RZ, -R14 ;  /* 0x000000ffff0e7224 */ /* 0x000fe200078e0a0e */
[----:B------:R0:W-:Y:S01]  /*149a0*/  STL [R1+0x1e0], R5 ;  /* 0x0001e00501007387 */ /* 0x0001e20000100800 */
[----:B------:R-:W-:Y:S01]  /*149b0*/  @!P0 IMAD.IADD R11, R11, 0x1, -R9 ;  /* 0x000000010b0b8824 */ /* 0x000fe200078e0a09 */
[C---:B------:R-:W-:Y:S01]  /*149c0*/  IADD3 R16, R0.reuse, 0x7b, RZ ;  /* 0x0000007b00107810 */ /* 0x040fe20007ffe0ff */
[----:B------:R-:W-:Y:S01]  /*149d0*/  IMAD R2, R9, R14, R3 ;  /* 0x0000000e09027224 */ /* 0x000fe200078e0203 */
[----:B------:R-:W-:-:S02]  /*149e0*/  IADD3 R14, R0, 0x7a, RZ ;  /* 0x0000007a000e7810 */ /* 0x000fc40007ffe0ff */
[C---:B------:R-:W-:Y:S02]  /*149f0*/  ISETP.GT.U32.AND P0, PT, R9.reuse, R11, PT ;  /* 0x0000000b0900720c */ /* 0x040fe40003f04070 */
[----:B------:R-:W-:Y:S01]  /*14a00*/  IABS R8, R16 ;  /* 0x0000001000087213 */ /* 0x000fe20000000000 */
[----:B------:R-:W-:Y:S01]  /*14a10*/  @!P2 IMAD.IADD R12, R12, 0x1, -R9 ;  /* 0x000000010c0ca824 */ /* 0x000fe200078e0a09 */
[----:B------:R-:W-:Y:S01]  /*14a20*/  ISETP.GT.U32.AND P2, PT, R9, R2, PT ;  /* 0x000000020900720c */ /* 0x000fe20003f44070 */
[----:B0-----:R-:W-:Y:S01]  /*14a30*/  IMAD.MOV.U32 R5, RZ, RZ, R17 ;  /* 0x000000ffff057224 */ /* 0x001fe200078e0011 */
[----:B------:R-:W-:Y:S01]  /*14a40*/  IABS R3, R14 ;  /* 0x0000000e00037213 */ /* 0x000fe20000000000 */
[----:B------:R-:W-:Y:S01]  /*14a50*/  @!P5 IMAD.IADD R19, R19, 0x1, -R9 ;  /* 0x000000011313d824 */ /* 0x000fe200078e0a09 */
[----:B------:R-:W-:Y:S01]  /*14a60*/  ISETP.GE.AND P5, PT, R4, RZ, PT ;  /* 0x000000ff0400720c */ /* 0x000fe20003fa6270 */
[----:B------:R-:W-:Y:S01]  /*14a70*/  @!P6 IMAD.MOV R5, RZ, RZ, -R5 ;  /* 0x000000ffff05e224 */ /* 0x000fe200078e0a05 */
[----:B------:R-:W-:Y:S01]  /*14a80*/  ISETP.GT.U32.AND P6, PT, R9, R13, PT ;  /* 0x0000000d0900720c */ /* 0x000fe20003fc4070 */
[----:B------:R-:W-:Y:S01]  /*14a90*/  IMAD.MOV.U32 R6, RZ, RZ, R12 ;  /* 0x000000ffff067224 */ /* 0x000fe200078e000c */
[----:B------:R-:W-:Y:S01]  /*14aa0*/  IABS R4, R15 ;  /* 0x0000000f00047213 */ /* 0x000fe20000000000 */
[----:B------:R-:W-:Y:S01]  /*14ab0*/  @!P0 IMAD.IADD R11, R11, 0x1, -R9 ;  /* 0x000000010b0b8824 */ /* 0x000fe200078e0a09 */
[----:B------:R0:W-:Y:S01]  /*14ac0*/  STL [R1+0x1dc], R5 ;  /* 0x0001dc0501007387 */ /* 0x0001e20000100800 */
[----:B------:R-:W-:Y:S01]  /*14ad0*/  IMAD.HI.U32 R18, R29, R8, RZ ;  /* 0x000000081d127227 */ /* 0x000fe200078e00ff */
[----:B------:R-:W-:-:S02]  /*14ae0*/  ISETP.GE.AND P0, PT, R20, RZ, PT ;  /* 0x000000ff1400720c */ /* 0x000fc40003f06270 */
[----:B------:R-:W-:Y:S01]  /*14af0*/  IADD3 R12, R0, 0x76, RZ ;  /* 0x00000076000c7810 */ /* 0x000fe20007ffe0ff */
[--C-:B------:R-:W-:Y:S02]  /*14b00*/  @!P2 IMAD.IADD R2, R2, 0x1, -R9.reuse ;  /* 0x000000010202a824 */ /* 0x100fe400078e0a09 */
[----:B------:R-:W-:Y:S02]  /*14b10*/  @!P3 IMAD.MOV R6, RZ, RZ, -R6 ;  /* 0x000000ffff06b224 */ /* 0x000fe400078e0a06 */
[----:B------:R-:W-:Y:S01]  /*14b20*/  @!P6 IMAD.IADD R13, R13, 0x1, -R9 ;  /* 0x000000010d0de824 */ /* 0x000fe200078e0a09 */
[----:B------:R-:W-:Y:S01]  /*14b30*/  ISETP.GE.AND P6, PT, R16, RZ, PT ;  /* 0x000000ff1000720c */ /* 0x000fe20003fc6270 */
[----:B0-----:R-:W-:Y:S01]  /*14b40*/  IMAD.MOV.U32 R5, RZ, RZ, R19 ;  /* 0x000000ffff057224 */ /* 0x001fe200078e0013 */
[----:B------:R-:W-:Y:S01]  /*14b50*/  IADD3 R19, R0, 0x73, RZ ;  /* 0x0000007300137810 */ /* 0x000fe20007ffe0ff */
[----:B------:R-:W-:Y:S01]  /*14b60*/  IMAD.MOV R18, RZ, RZ, -R18 ;  /* 0x000000ffff127224 */ /* 0x000fe200078e0a12 */
[C---:B------:R-:W-:Y:S01]  /*14b70*/  ISETP.GT.U32.AND P2, PT, R9.reuse, R13, PT ;  /* 0x0000000d0900720c */ /* 0x040fe20003f44070 */
[----:B------:R-:W-:Y:S01]  /*14b80*/  @!P4 IMAD.MOV R5, RZ, RZ, -R5 ;  /* 0x000000ffff05c224 */ /* 0x000fe200078e0a05 */
[----:B------:R-:W-:Y:S01]  /*14b90*/  ISETP.GT.U32.AND P4, PT, R9, R2, PT ;  /* 0x000000020900720c */ /* 0x000fe20003f84070 */
[----:B------:R-:W-:-:S03]  /*14ba0*/  IMAD.HI.U32 R17, R29, R3, RZ ;  /* 0x000000031d117227 */ /* 0x000fc600078e00ff */
[----:B------:R0:W-:Y:S01]  /*14bb0*/  STL [R1+0x1d8], R5 ;  /* 0x0001d80501007387 */ /* 0x0001e20000100800 */
[C---:B------:R-:W-:Y:S02]  /*14bc0*/  IMAD R8, R9.reuse, R18, R8 ;  /* 0x0000001209087224 */ /* 0x040fe400078e0208 */
[----:B------:R-:W-:Y:S01]  /*14bd0*/  IMAD.MOV R16, RZ, RZ, -R17 ;  /* 0x000000ffff107224 */ /* 0x000fe200078e0a11 */
[----:B------:R1:W-:Y:S02]  /*14be0*/  STL [R1+0x1b8], R6 ;  /* 0x0001b80601007387 */ /* 0x0003e40000100800 */
[----:B------:R-:W-:Y:S01]  /*14bf0*/  ISETP.GT.U32.AND P3, PT, R9, R8, PT ;  /* 0x000000080900720c */ /* 0x000fe20003f64070 */
[----:B------:R-:W-:Y:S02]  /*14c00*/  @!P2 IMAD.IADD R13, R13, 0x1, -R9 ;  /* 0x000000010d0da824 */ /* 0x000fe400078e0a09 */
[----:B------:R-:W-:Y:S02]  /*14c10*/  IMAD R3, R9, R16, R3 ;  /* 0x0000001009037224 */ /* 0x000fe400078e0203 */
[----:B0-----:R-:W-:-:S02]  /*14c20*/  IMAD.MOV.U32 R5, RZ, RZ, R11 ;  /* 0x000000ffff057224 */ /* 0x001fc400078e000b */
[----:B------:R-:W-:Y:S01]  /*14c30*/  IMAD.HI.U32 R11, R29, R4, RZ ;  /* 0x000000041d0b7227 */ /* 0x000fe200078e00ff */
[----:B------:R-:W-:-:S03]  /*14c40*/  ISETP.GT.U32.AND P2, PT, R9, R3, PT ;  /* 0x000000030900720c */ /* 0x000fc60003f44070 */
[----:B------:R-:W-:Y:S02]  /*14c50*/  IMAD.MOV R11, RZ, RZ, -R11 ;  /* 0x000000ffff0b7224 */ /* 0x000fe400078e0a0b */
[----:B-1----:R-:W-:Y:S02]  /*14c60*/  IMAD.MOV.U32 R6, RZ, RZ, R13 ;  /* 0x000000ffff067224 */ /* 0x002fe400078e000d */
[C---:B------:R-:W-:Y:S01]  /*14c70*/  IMAD R4, R9.reuse, R11, R4 ;  /* 0x0000000b09047224 */ /* 0x040fe200078e0204 */
[----:B------:R-:W-:Y:S01]  /*14c80*/  IABS R11, R12 ;  /* 0x0000000c000b7213 */ /* 0x000fe20000000000 */
[----:B------:R-:W-:Y:S02]  /*14c90*/  @!P5 IMAD.MOV R6, RZ, RZ, -R6 ;  /* 0x000000ffff06d224 */ /* 0x000fe400078e0a06 */
[----:B------:R-:W-:Y:S01]  /*14ca0*/  @!P1 IMAD.MOV R5, RZ, RZ, -R5 ;  /* 0x000000ffff059224 */ /* 0x000fe200078e0a05 */
[----:B------:R-:W-:Y:S01]  /*14cb0*/  ISETP.GT.U32.AND P5, PT, R9, R4, PT ;  /* 0x000000040900720c */ /* 0x000fe20003fa4070 */
[--C-:B------:R-:W-:Y:S01]  /*14cc0*/  @!P3 IMAD.IADD R8, R8, 0x1, -R9.reuse ;  /* 0x000000010808b824 */ /* 0x100fe200078e0a09 */
[----:B------:R-:W-:Y:S01]  /*14cd0*/  ISETP.GE.AND P1, PT, R14, RZ, PT ;  /* 0x000000ff0e00720c */ /* 0x000fe20003f26270 */
[--C-:B------:R-:W-:Y:S01]  /*14ce0*/  @!P4 IMAD.IADD R2, R2, 0x1, -R9.reuse ;  /* 0x000000010202c824 */ /* 0x100fe200078e0a09 */
[----:B------:R-:W-:Y:S01]  /*14cf0*/  IADD3 R14, R0, 0x77, RZ ;  /* 0x00000077000e7810 */ /* 0x000fe20007ffe0ff */
[----:B------:R-:W-:Y:S01]  /*14d00*/  @!P2 IMAD.IADD R3, R3, 0x1, -R9 ;  /* 0x000000010303a824 */ /* 0x000fe200078e0a09 */
[----:B------:R-:W-:Y:S01]  /*14d10*/  ISETP.GT.U32.AND P3, PT, R9, R8, PT ;  /* 0x000000080900720c */ /* 0x000fe20003f64070 */
[----:B------:R0:W-:Y:S01]  /*14d20*/  STL [R1+0x1bc], R5 ;  /* 0x0001bc0501007387 */ /* 0x0001e20000100800 */
[----:B------:R-:W-:-:S02]  /*14d30*/  IABS R23, R14 ;  /* 0x0000000e00177213 */ /* 0x000fc40000000000 */
[----:B------:R-:W-:Y:S01]  /*14d40*/  ISETP.GE.AND P4, PT, R15, RZ, PT ;  /* 0x000000ff0f00720c */ /* 0x000fe20003f86270 */
[----:B------:R1:W-:Y:S01]  /*14d50*/  STL [R1+0x1c0], R6 ;  /* 0x0001c00601007387 */ /* 0x0003e20000100800 */
[----:B------:R-:W-:Y:S01]  /*14d60*/  IADD3 R15, R0, 0x78, RZ ;  /* 0x00000078000f7810 */ /* 0x000fe20007ffe0ff */
[----:B------:R-:W-:Y:S01]  /*14d70*/  @!P5 IMAD.IADD R4, R4, 0x1, -R9 ;  /* 0x000000010404d824 */ /* 0x000fe200078e0a09 */
[----:B------:R-:W-:Y:S01]  /*14d80*/  ISETP.GT.U32.AND P2, PT, R9, R3, PT ;  /* 0x000000030900720c */ /* 0x000fe20003f44070 */
[----:B------:R-:W-:Y:S01]  /*14d90*/  IMAD.HI.U32 R13, R29, R23, RZ ;  /* 0x000000171d0d7227 */ /* 0x000fe200078e00ff */
[----:B------:R-:W-:Y:S02]  /*14da0*/  IABS R22, R15 ;  /* 0x0000000f00167213 */ /* 0x000fe40000000000 */
[----:B------:R-:W-:Y:S01]  /*14db0*/  ISETP.GT.U32.AND P5, PT, R9, R4, PT ;  /* 0x000000040900720c */ /* 0x000fe20003fa4070 */
[----:B0-----:R-:W-:Y:S02]  /*14dc0*/  IMAD.MOV.U32 R5, RZ, RZ, R2 ;  /* 0x000000ffff057224 */ /* 0x001fe400078e0002 */
[----:B------:R-:W-:-:S02]  /*14dd0*/  IMAD.MOV R13, RZ, RZ, -R13 ;  /* 0x000000ffff0d7224 */ /* 0x000fc400078e0a0d */
[----:B------:R-:W-:Y:S01]  /*14de0*/  @!P0 IMAD.MOV R5, RZ, RZ, -R5 ;  /* 0x000000ffff058224 */ /* 0x000fe200078e0a05 */
[----:B------:R-:W-:Y:S01]  /*14df0*/  ISETP.GE.AND P0, PT, R15, RZ, PT ;  /* 0x000000ff0f00720c */ /* 0x000fe20003f06270 */
[----:B------:R-:W-:Y:S01]  /*14e00*/  IMAD R23, R9, R13, R23 ;  /* 0x0000000d09177224 */ /* 0x000fe200078e0217 */
[----:B------:R-:W-:Y:S01]  /*14e10*/  IABS R13, R19 ;  /* 0x00000013000d7213 */ /* 0x000fe20000000000 */
[----:B------:R-:W-:Y:S01]  /*14e20*/  IMAD.HI.U32 R15, R29, R22, RZ ;  /* 0x000000161d0f7227 */ /* 0x000fe200078e00ff */
[----:B------:R0:W-:Y:S03]  /*14e30*/  STL [R1+0x1c8], R5 ;  /* 0x0001c80501007387 */ /* 0x0001e60000100800 */
[--C-:B------:R-:W-:Y:S01]  /*14e40*/  @!P3 IMAD.IADD R8, R8, 0x1, -R9.reuse ;  /* 0x000000010808b824 */ /* 0x100fe200078e0a09 */
[----:B------:R-:W-:Y:S01]  /*14e50*/  ISETP.GE.AND P3, PT, R14, RZ, PT ;  /* 0x000000ff0e00720c */ /* 0x000fe20003f66270 */
[----:B------:R-:W-:Y:S01]  /*14e60*/  @!P5 IMAD.IADD R4, R4, 0x1, -R9 ;  /* 0x000000010404d824 */ /* 0x000fe200078e0a09 */
[----:B------:R-:W-:Y:S01]  /*14e70*/  ISETP.GT.U32.AND P5, PT, R9, R23, PT ;  /* 0x000000170900720c */ /* 0x000fe20003fa4070 */
[----:B------:R-:W-:-:S02]  /*14e80*/  IMAD.MOV R14, RZ, RZ, -R15 ;  /* 0x000000ffff0e7224 */ /* 0x000fc400078e0a0f */
[----:B------:R-:W-:Y:S01]  /*14e90*/  @!P2 IMAD.IADD R3, R3, 0x1, -R9 ;  /* 0x000000010303a824 */ /* 0x000fe200078e0a09 */
[----:B------:R-:W-:Y:S01]  /*14ea0*/  ISETP.GE.AND P2, PT, R12, RZ, PT ;  /* 0x000000ff0c00720c */ /* 0x000fe20003f46270 */
[C---:B------:R-:W-:Y:S01]  /*14eb0*/  IMAD R22, R9.reuse, R14, R22 ;  /* 0x0000000e09167224 */ /* 0x040fe200078e0216 */
[C---:B------:R-:W-:Y:S01]  /*14ec0*/  IADD3 R14, R0.reuse, 0x75, RZ ;  /* 0x00000075000e7810 */ /* 0x040fe20007ffe0ff */
[----:B-1----:R-:W-:Y:S01]  /*14ed0*/  IMAD.MOV.U32 R6, RZ, RZ, R8 ;  /* 0x000000ffff067224 */ /* 0x002fe200078e0008 */
[----:B------:R-:W-:Y:S01]  /*14ee0*/  IADD3 R12, R0, 0x74, RZ ;  /* 0x00000074000c7810 */ /* 0x000fe20007ffe0ff */
[----:B0-----:R-:W-:Y:S02]  /*14ef0*/  IMAD.MOV.U32 R5, RZ, RZ, R3 ;  /* 0x000000ffff057224 */ /* 0x001fe400078e0003 */
[----:B------:R-:W-:Y:S01]  /*14f00*/  @!P6 IMAD.MOV R6, RZ, RZ, -R6 ;  /* 0x000000ffff06e224 */ /* 0x000fe200078e0a06 */
[----:B------:R-:W-:Y:S01]  /*14f10*/  ISETP.GT.U32.AND P6, PT, R9, R22, PT ;  /* 0x000000160900720c */ /* 0x000fe20003fc4070 */
[----:B------:R-:W-:Y:S01]  /*14f20*/  @!P1 IMAD.MOV R5, RZ, RZ, -R5 ;  /* 0x000000ffff059224 */ /* 0x000fe200078e0a05 */
[----:B------:R-:W-:Y:S01]  /*14f30*/  ISETP.GE.AND P1, PT, R14, RZ, PT ;  /* 0x000000ff0e00720c */ /* 0x000fe20003f26270 */
[----:B------:R-:W-:Y:S01]  /*14f40*/  IMAD.HI.U32 R2, R29, R11, RZ ;  /* 0x0000000b1d027227 */ /* 0x000fe200078e00ff */
[----:B------:R-:W-:Y:S01]  /*14f50*/  IABS R14, R14 ;  /* 0x0000000e000e7213 */ /* 0x000fe20000000000 */
[----:B------:R-:W-:Y:S01]  /*14f60*/  STL [R1+0x1cc], R6 ;  /* 0x0001cc0601007387 */ /* 0x000fe20000100800 */
[----:B------:R-:W-:Y:S01]  /*14f70*/  IABS R16, R12 ;  /* 0x0000000c00107213 */ /* 0x000fe20000000000 */
[----:B------:R-:W-:-:S02]  /*14f80*/  @!P5 IMAD.IADD R23, R23, 0x1, -R9 ;  /* 0x000000011717d824 */ /* 0x000fc400078e0a09 */
[----:B------:R-:W-:Y:S01]  /*14f90*/  IMAD.MOV R2, RZ, RZ, -R2 ;  /* 0x000000ffff027224 */ /* 0x000fe200078e0a02 */
[----:B------:R0:W-:Y:S01]  /*14fa0*/  STL [R1+0x1d4], R5 ;  /* 0x0001d40501007387 */ /* 0x0001e20000100800 */
[----:B------:R-:W-:Y:S01]  /*14fb0*/  IMAD.HI.U32 R15, R29, R14, RZ ;  /* 0x0000000e1d0f7227 */ /* 0x000fe200078e00ff */
[----:B------:R-:W-:-:S03]  /*14fc0*/  ISETP.GT.U32.AND P5, PT, R9, R23, PT ;  /* 0x000000170900720c */ /* 0x000fc60003fa4070 */
[C---:B------:R-:W-:Y:S01]  /*14fd0*/  IMAD R2, R9.reuse, R2, R11 ;  /* 0x0000000209027224 */ /* 0x040fe200078e020b */
[----:B------:R-:W-:Y:S01]  /*14fe0*/  IADD3 R11, R0, 0x72, RZ ;  /* 0x00000072000b7810 */ /* 0x000fe20007ffe0ff */
[----:B------:R-:W-:Y:S02]  /*14ff0*/  @!P6 IMAD.IADD R22, R22, 0x1, -R9 ;  /* 0x000000011616e824 */ /* 0x000fe400078e0a09 */
[----:B------:R-:W-:Y:S01]  /*15000*/  IMAD.MOV R15, RZ, RZ, -R15 ;  /* 0x000000ffff0f7224 */ /* 0x000fe200078e0a0f */
[----:B------:R-:W-:Y:S01]  /*15010*/  IABS R18, R11 ;  /* 0x0000000b00127213 */ /* 0x000fe20000000000 */
[----:B0-----:R-:W-:Y:S01]  /*15020*/  IMAD.MOV.U32 R5, RZ, RZ, R4 ;  /* 0x000000ffff057224 */ /* 0x001fe200078e0004 */
[----:B------:R-:W-:Y:S01]  /*15030*/  ISETP.GT.U32.AND P6, PT, R9, R22, PT ;  /* 0x000000160900720c */ /* 0x000fe20003fc4070 */
[----:B------:R-:W-:-:S04]  /*15040*/  IMAD.HI.U32 R8, R29, R16, RZ ;  /* 0x000000101d087227 */ /* 0x000fc800078e00ff */
[----:B------:R-:W-:Y:S01]  /*15050*/  @!P4 IMAD.MOV R5, RZ, RZ, -R5 ;  /* 0x000000ffff05c224 */ /* 0x000fe200078e0a05 */
[C---:B------:R-:W-:Y:S01]  /*15060*/  ISETP.GT.U32.AND P4, PT, R9.reuse, R2, PT ;  /* 0x000000020900720c */ /* 0x040fe20003f84070 */
[----:B------:R-:W-:Y:S01]  /*15070*/  IMAD R14, R9, R15, R14 ;  /* 0x0000000f090e7224 */ /* 0x000fe200078e020e */
[C---:B------:R-:W-:Y:S01]  /*15080*/  IADD3 R15, R0.reuse, 0x6f, RZ ;  /* 0x0000006f000f7810 */ /* 0x040fe20007ffe0ff */
[----:B------:R-:W-:Y:S01]  /*15090*/  IMAD.MOV R8, RZ, RZ, -R8 ;  /* 0x000000ffff087224 */ /* 0x000fe200078e0a08 */
[----:B------:R0:W-:Y:S01]  /*150a0*/  STL [R1+0x1c4], R5 ;  /* 0x0001c40501007387 */ /* 0x0001e20000100800 */
[----:B------:R-:W-:Y:S01]  /*150b0*/  @!P5 IMAD.IADD R23, R23, 0x1, -R9 ;  /* 0x000000011717d824 */ /* 0x000fe200078e0a09 */
[C---:B------:R-:W-:Y:S01]  /*150c0*/  ISETP.GT.U32.AND P5, PT, R9.reuse, R14, PT ;  /* 0x0000000e0900720c */ /* 0x040fe20003fa4070 */
[----:B------:R-:W-:Y:S01]  /*150d0*/  IMAD R16, R9, R8, R16 ;  /* 0x0000000809107224 */ /* 0x000fe200078e0210 */
[----:B------:R-:W-:Y:S01]  /*150e0*/  IADD3 R8, R0, 0x71, RZ ;  /* 0x0000007100087810 */ /* 0x000fe20007ffe0ff */
[----:B------:R-:W-:Y:S01]  /*150f0*/  IMAD.HI.U32 R17, R29, R13, RZ ;  /* 0x0000000d1d117227 */ /* 0x000fe200078e00ff */
[----:B------:R-:W-:-:S03]  /*15100*/  IABS R21, R15 ;  /* 0x0000000f00157213 */ /* 0x000fc60000000000 */
[----:B------:R-:W-:Y:S01]  /*15110*/  @!P4 IMAD.IADD R2, R2, 0x1, -R9 ;  /* 0x000000010202c824 */ /* 0x000fe200078e0a09 */
[----:B------:R-:W-:Y:S01]  /*15120*/  ISETP.GT.U32.AND P4, PT, R9, R16, PT ;  /* 0x000000100900720c */ /* 0x000fe20003f84070 */
[----:B------:R-:W-:-:S04]  /*15130*/  IMAD.HI.U32 R3, R29, R18, RZ ;  /* 0x000000121d037227 */ /* 0x000fc800078e00ff */
[----:B------:R-:W-:Y:S01]  /*15140*/  IMAD.MOV R4, RZ, RZ, -R17 ;  /* 0x000000ffff047224 */ /* 0x000fe200078e0a11 */
[----:B------:R-:W-:Y:S01]  /*15150*/  IADD3 R17, R0, 0x6e, RZ ;  /* 0x0000006e00117810 */ /* 0x000fe20007ffe0ff */
[----:B------:R-:W-:Y:S01]  /*15160*/  @!P6 IMAD.IADD R22, R22, 0x1, -R9 ;  /* 0x000000011616e824 */ /* 0x000fe200078e0a09 */
[----:B------:R-:W-:Y:S01]  /*15170*/  ISETP.GE.AND P6, PT, R12, RZ, PT ;  /* 0x000000ff0c00720c */ /* 0x000fe20003fc6270 */
[----:B------:R-:W-:Y:S01]  /*15180*/  IMAD.MOV R3, RZ, RZ, -R3 ;  /* 0x000000ffff037224 */ /* 0x000fe200078e0a03 */
[----:B------:R-:W-:Y:S01]  /*15190*/  IABS R12, R17 ;  /* 0x00000011000c7213 */ /* 0x000fe20000000000 */
[C---:B------:R-:W-:Y:S01]  /*151a0*/  IMAD R13, R9.reuse, R4, R13 ;  /* 0x00000004090d7224 */ /* 0x040fe200078e020d */
[----:B------:R-:W-:Y:S01]  /*151b0*/  IABS R4, R8 ;  /* 0x0000000800047213 */ /* 0x000fe20000000000 */
[----:B------:R-:W-:Y:S01]  /*151c0*/  @!P5 IMAD.IADD R14, R14, 0x1, -R9 ;  /* 0x000000010e0ed824 */ /* 0x000fe200078e0a09 */
[----:B------:R-:W-:Y:S01]  /*151d0*/  ISETP.GT.U32.AND P5, PT, R9, R2, PT ;  /* 0x000000020900720c */ /* 0x000fe20003fa4070 */
[----:B0-----:R-:W-:-:S02]  /*151e0*/  IMAD.MOV.U32 R5, RZ, RZ, R22 ;  /* 0x000000ffff057224 */ /* 0x001fc400078e0016 */
[C---:B------:R-:W-:Y:S01]  /*151f0*/  IMAD R18, R9.reuse, R3, R18 ;  /* 0x0000000309127224 */ /* 0x040fe200078e0212 */
[----:B------:R-:W-:Y:S01]  /*15200*/  IADD3 R3, R0, 0x70, RZ ;  /* 0x0000007000037810 */ /* 0x000fe20007ffe0ff */
[----:B------:R-:W-:Y:S01]  /*15210*/  @!P0 IMAD.MOV R5, RZ, RZ, -R5 ;  /* 0x000000ffff058224 */ /* 0x000fe200078e0a05 */
[----:B------:R-:W-:Y:S01]  /*15220*/  ISETP.GT.U32.AND P0, PT, R9, R14, PT ;  /* 0x0000000e0900720c */ /* 0x000fe20003f04070 */
[----:B------:R-:W-:Y:S01]  /*15230*/  IMAD.HI.U32 R24, R29, R4, RZ ;  /* 0x000000041d187227 */ /* 0x000fe200078e00ff */
[----:B------:R-:W-:Y:S02]  /*15240*/  IABS R20, R3 ;  /* 0x0000000300147213 */ /* 0x000fe40000000000 */
[----:B------:R0:W-:Y:S01]  /*15250*/  STL [R1+0x1b4], R5 ;  /* 0x0001b40501007387 */ /* 0x0001e20000100800 */
[----:B------:R-:W-:Y:S02]  /*15260*/  @!P4 IMAD.IADD R16, R16, 0x1, -R9 ;  /* 0x000000011010c824 */ /* 0x000fe400078e0a09 */
[----:B------:R-:W-:-:S02]  /*15270*/  IMAD.MOV R24, RZ, RZ, -R24 ;  /* 0x000000ffff187224 */ /* 0x000fc400078e0a18 */
[----:B------:R-:W-:Y:S01]  /*15280*/  IMAD.HI.U32 R22, R29, R20, RZ ;  /* 0x000000141d167227 */ /* 0x000fe200078e00ff */
[----:B------:R-:W-:-:S03]  /*15290*/  ISETP.GT.U32.AND P4, PT, R9, R16, PT ;  /* 0x000000100900720c */ /* 0x000fc60003f84070 */
[C---:B------:R-:W-:Y:S02]  /*152a0*/  IMAD R4, R9.reuse, R24, R4 ;  /* 0x0000001809047224 */ /* 0x040fe400078e0204 */
[----:B0-----:R-:W-:Y:S02]  /*152b0*/  IMAD.MOV.U32 R5, RZ, RZ, R23 ;  /* 0x000000ffff057224 */ /* 0x001fe400078e0017 */
[----:B------:R-:W-:Y:S02]  /*152c0*/  IMAD.MOV R22, RZ, RZ, -R22 ;  /* 0x000000ffff167224 */ /* 0x000fe400078e0a16 */
[----:B------:R-:W-:Y:S01]  /*152d0*/  @!P3 IMAD.MOV R5, RZ, RZ, -R5 ;  /* 0x000000ffff05b224 */ /* 0x000fe200078e0a05 */
[C---:B------:R-:W-:Y:S01]  /*152e0*/  ISETP.GT.U32.AND P3, PT, R9.reuse, R13, PT ;  /* 0x0000000d0900720c */ /* 0x040fe20003f64070 */
[--C-:B------:R-:W-:Y:S01]  /*152f0*/  @!P5 IMAD.IADD R2, R2, 0x1, -R9.reuse ;  /* 0x000000010202d824 */ /* 0x100fe200078e0a09 */
[C---:B------:R-:W-:Y:S01]  /*15300*/  ISETP.GT.U32.AND P5, PT, R9.reuse, R18, PT ;  /* 0x000000120900720c */ /* 0x040fe20003fa4070 */
[--C-:B------:R-:W-:Y:S01]  /*15310*/  @!P0 IMAD.IADD R14, R14, 0x1, -R9.reuse ;  /* 0x000000010e0e8824 */ /* 0x100fe200078e0a09 */
[C---:B------:R-:W-:Y:S01]  /*15320*/  ISETP.GT.U32.AND P0, PT, R9.reuse, R4, PT ;  /* 0x000000040900720c */ /* 0x040fe20003f04070 */
[----:B------:R-:W-:Y:S01]  /*15330*/  IMAD R20, R9, R22, R20 ;  /* 0x0000001609147224 */ /* 0x000fe200078e0214 */
[----:B------:R0:W-:Y:S01]  /*15340*/  STL [R1+0x1b0], R5 ;  /* 0x0001b00501007387 */ /* 0x0001e20000100800 */
[----:B------:R-:W-:Y:S01]  /*15350*/  @!P4 IMAD.IADD R16, R16, 0x1, -R9 ;  /* 0x000000011010c824 */ /* 0x000fe200078e0a09 */
[----:B------:R-:W-:Y:S01]  /*15360*/  IADD3 R22, R0, 0x65, RZ ;  /* 0x0000006500167810 */ /* 0x000fe20007ffe0ff */
[----:B------:R-:W-:Y:S01]  /*15370*/  IMAD.HI.U32 R24, R29, R12, RZ ;  /* 0x0000000c1d187227 */ /* 0x000fe200078e00ff */
[----:B------:R-:W-:-:S03]  /*15380*/  ISETP.GT.U32.AND P4, PT, R9, R20, PT ;  /* 0x000000140900720c */ /* 0x000fc60003f84070 */
[--C-:B------:R-:W-:Y:S01]  /*15390*/  @!P3 IMAD.IADD R13, R13, 0x1, -R9.reuse ;  /* 0x000000010d0db824 */ /* 0x100fe200078e0a09 */
[----:B------:R-:W-:Y:S01]  /*153a0*/  ISETP.GE.AND P3, PT, R19, RZ, PT ;  /* 0x000000ff1300720c */ /* 0x000fe20003f66270 */
[--C-:B------:R-:W-:Y:S01]  /*153b0*/  @!P5 IMAD.IADD R18, R18, 0x1, -R9.reuse ;  /* 0x000000011212d824 */ /* 0x100fe200078e0a09 */
[----:B------:R-:W-:Y:S01]  /*153c0*/  ISETP.GE.AND P5, PT, R11, RZ, PT ;  /* 0x000000ff0b00720c */ /* 0x000fe20003fa6270 */
[--C-:B------:R-:W-:Y:S01]  /*153d0*/  @!P0 IMAD.IADD R4, R4, 0x1, -R9.reuse ;  /* 0x0000000104048824 */ /* 0x100fe200078e0a09 */
[C---:B------:R-:W-:Y:S01]  /*153e0*/  ISETP.GT.U32.AND P0, PT, R9.reuse, R13, PT ;  /* 0x0000000d0900720c */ /* 0x040fe20003f04070 */
[----:B------:R-:W-:Y:S01]  /*153f0*/  IMAD.MOV.U32 R6, RZ, RZ, R2 ;  /* 0x000000ffff067224 */ /* 0x000fe200078e0002 */
[C---:B------:R-:W-:Y:S01]  /*15400*/  IADD3 R11, R0.reuse, 0x6c, RZ ;  /* 0x0000006c000b7810 */ /* 0x040fe20007ffe0ff */
[----:B------:R-:W-:Y:S01]  /*15410*/  IMAD.MOV R24, RZ, RZ, -R24 ;  /* 0x000000ffff187224 */ /* 0x000fe200078e0a18 */
[C---:B------:R-:W-:Y:S01]  /*15420*/  IADD3 R19, R0.reuse, 0x64, RZ ;  /* 0x0000006400137810 */ /* 0x040fe20007ffe0ff */
[----:B------:R-:W-:Y:S01]  /*15430*/  @!P2 IMAD.MOV R6, RZ, RZ, -R6 ;  /* 0x000000ffff06a224 */ /* 0x000fe200078e0a06 */
[C---:B------:R-:W-:Y:S01]  /*15440*/  ISETP.GT.U32.AND P2, PT, R9.reuse, R18, PT ;  /* 0x000000120900720c */ /* 0x040fe20003f44070 */
[C---:B------:R-:W-:Y:S01]  /*15450*/  IMAD R24, R9.reuse, R24, R12 ;  /* 0x0000001809187224 */ /* 0x040fe200078e020c */
[----:B------:R-:W-:Y:S01]  /*15460*/  IADD3 R12, R0, 0x6d, RZ ;  /* 0x0000006d000c7810 */ /* 0x000fe20007ffe0ff */
[----:B------:R-:W-:Y:S01]  /*15470*/  @!P4 IMAD.IADD R20, R20, 0x1, -R9 ;  /* 0x000000011414c824 */ /* 0x000fe200078e0a09 */
[----:B------:R-:W-:Y:S01]  /*15480*/  ISETP.GT.U32.AND P4, PT, R9, R4, PT ;  /* 0x000000040900720c */ /* 0x000fe20003f84070 */
[----:B0-----:R-:W-:Y:S01]  /*15490*/  IMAD.MOV.U32 R5, RZ, RZ, R14 ;  /* 0x000000ffff057224 */ /* 0x001fe200078e000e */
[----:B------:R-:W-:Y:S01]  /*154a0*/  IABS R14, R12 ;  /* 0x0000000c000e7213 */ /* 0x000fe20000000000 */
[----:B------:R-:W-:Y:S01]  /*154b0*/  IMAD.HI.U32 R23, R29, R21, RZ ;  /* 0x000000151d177227 */ /* 0x000fe200078e00ff */
[----:B------:R-:W-:Y:S01]  /*154c0*/  STL [R1+0x1a4], R6 ;  /* 0x0001a40601007387 */ /* 0x000fe20000100800 */
[----:B------:R-:W-:-:S02]  /*154d0*/  IABS R2, R11 ;  /* 0x0000000b00027213 */ /* 0x000fc40000000000 */
[----:B------:R-:W-:Y:S01]  /*154e0*/  @!P1 IMAD.MOV R5, RZ, RZ, -R5 ;  /* 0x000000ffff059224 */ /* 0x000fe200078e0a05 */
[----:B------:R-:W-:Y:S01]  /*154f0*/  ISETP.GT.U32.AND P1, PT, R9, R20, PT ;  /* 0x000000140900720c */ /* 0x000fe20003f24070 */
[----:B------:R-:W-:Y:S01]  /*15500*/  @!P0 IMAD.IADD R13, R13, 0x1, -R9 ;  /* 0x000000010d0d8824 */ /* 0x000fe200078e0a09 */
[----:B------:R-:W-:Y:S01]  /*15510*/  ISETP.GE.AND P0, PT, R8, RZ, PT ;  /* 0x000000ff0800720c */ /* 0x000fe20003f06270 */
[----:B------:R-:W-:Y:S01]  /*15520*/  IMAD.MOV.U32 R8, RZ, RZ, R14 ;  /* 0x000000ffff087224 */ /* 0x000fe200078e000e */
[----:B------:R0:W-:Y:S01]  /*15530*/  STL [R1+0x1a0], R5 ;  /* 0x0001a00501007387 */ /* 0x0001e20000100800 */
[----:B------:R-:W-:Y:S02]  /*15540*/  IMAD.MOV R23, RZ, RZ, -R23 ;  /* 0x000000ffff177224 */ /* 0x000fe400078e0a17 */
[----:B------:R-:W-:Y:S01]  /*15550*/  @!P2 IMAD.IADD R18, R18, 0x1, -R9 ;  /* 0x000000011212a824 */ /* 0x000fe200078e0a09 */
[----:B------:R-:W-:Y:S01]  /*15560*/  ISETP.GT.U32.AND P2, PT, R9, R24, PT ;  /* 0x000000180900720c */ /* 0x000fe20003f44070 */
[----:B------:R-:W-:-:S04]  /*15570*/  IMAD.HI.U32 R14, R29, R8, RZ ;  /* 0x000000081d0e7227 */ /* 0x000fc800078e00ff */
[----:B------:R-:W-:Y:S02]  /*15580*/  IMAD R21, R9, R23, R21 ;  /* 0x0000001709157224 */ /* 0x000fe400078e0215 */
[----:B0-----:R-:W-:Y:S01]  /*15590*/  IMAD.MOV.U32 R5, RZ, RZ, R16 ;  /* 0x000000ffff057224 */ /* 0x001fe200078e0010 */
[----:B------:R-:W-:Y:S01]  /*155a0*/  IADD3 R16, R0, 0x69, RZ ;  /* 0x0000006900107810 */ /* 0x000fe20007ffe0ff */
[----:B------:R-:W-:Y:S01]  /*155b0*/  @!P4 IMAD.IADD R4, R4, 0x1, -R9 ;  /* 0x000000010404c824 */ /* 0x000fe200078e0a09 */
[----:B------:R-:W-:Y:S01]  /*155c0*/  ISETP.GE.AND P4, PT, R3, RZ, PT ;  /* 0x000000ff0300720c */ /* 0x000fe20003f86270 */
[----:B------:R-:W-:-:S04]  /*155d0*/  IMAD.HI.U32 R3, R29, R2, RZ ;  /* 0x000000021d037227 */ /* 0x000fc800078e00ff */
[----:B------:R-:W-:Y:S02]  /*155e0*/  IMAD.MOV R14, RZ, RZ, -R14 ;  /* 0x000000ffff0e7224 */ /* 0x000fe400078e0a0e */
[----:B------:R-:W-:Y:S01]  /*155f0*/  @!P6 IMAD.MOV R5, RZ, RZ, -R5 ;  /* 0x000000ffff05e224 */ /* 0x000fe200078e0a05 */
[----:B------:R-:W-:Y:S01]  /*15600*/  ISETP.GT.U32.AND P6, PT, R9, R21, PT ;  /* 0x000000150900720c */ /* 0x000fe20003fc4070 */
[----:B------:R-:W-:Y:S02]  /*15610*/  IMAD.MOV.U32 R6, RZ, RZ, R13 ;  /* 0x000000ffff067224 */ /* 0x000fe400078e000d */
[----:B------:R-:W-:Y:S01]  /*15620*/  @!P1 IMAD.IADD R20, R20, 0x1, -R9 ;  /* 0x0000000114149824 */ /* 0x000fe200078e0a09 */
[----:B------:R0:W-:Y:S01]  /*15630*/  STL [R1+0x19c], R5 ;  /* 0x00019c0501007387 */ /* 0x0001e20000100800 */
[----:B------:R-:W-:Y:S01]  /*15640*/  IMAD.MOV R3, RZ, RZ, -R3 ;  /* 0x000000ffff037224 */ /* 0x000fe200078e0a03 */
[----:B------:R-:W-:Y:S01]  /*15650*/  ISETP.GE.AND P1, PT, R15, RZ, PT ;  /* 0x000000ff0f00720c */ /* 0x000fe20003f26270 */
[----:B------:R-:W-:Y:S01]  /*15660*/  IMAD R13, R9, R14, R8 ;  /* 0x0000000e090d7224 */ /* 0x000fe200078e0208 */
[----:B------:R-:W-:Y:S01]  /*15670*/  IADD3 R15, R0, 0x67, RZ ;  /* 0x00000067000f7810 */ /* 0x000fe20007ffe0ff */
[----:B------:R-:W-:Y:S01]  /*15680*/  @!P3 IMAD.MOV R6, RZ, RZ, -R6 ;  /* 0x000000ffff06b224 */ /* 0x000fe200078e0a06 */
[----:B------:R-:W-:Y:S01]  /*15690*/  ISETP.GE.AND P3, PT, R12, RZ, PT ;  /* 0x000000ff0c00720c */ /* 0x000fe20003f66270 */
[----:B------:R-:W-:-:S02]  /*156a0*/  @!P2 IMAD.IADD R24, R24, 0x1, -R9 ;  /* 0x000000011818a824 */ /* 0x000fc400078e0a09 */
[C---:B------:R-:W-:Y:S01]  /*156b0*/  IMAD R2, R9.reuse, R3, R2 ;  /* 0x0000000309027224 */ /* 0x040fe200078e0202 */
[----:B------:R-:W-:Y:S01]  /*156c0*/  STL [R1+0x194], R6 ;  /* 0x0001940601007387 */ /* 0x000fe20000100800 */
[----:B0-----:R-:W-:Y:S01]  /*156d0*/  IMAD.MOV.U32 R5, RZ, RZ, R18 ;  /* 0x000000ffff057224 */ /* 0x001fe200078e0012 */
[----:B------:R-:W-:Y:S01]  /*156e0*/  IADD3 R3, R0, 0x6a, RZ ;  /* 0x0000006a00037810 */ /* 0x000fe20007ffe0ff */
[----:B------:R-:W-:Y:S02]  /*156f0*/  IMAD.MOV.U32 R12, RZ, RZ, R20 ;  /* 0x000000ffff0c7224 */ /* 0x000fe400078e0014 */
[----:B------:R-:W-:Y:S01]  /*15700*/  @!P0 IMAD.MOV R4, RZ, RZ, -R4 ;  /* 0x000000ffff048224 */ /* 0x000fe200078e0a04 */
[C---:B------:R-:W-:Y:S01]  /*15710*/  ISETP.GT.U32.AND P0, PT, R9.reuse, R13, PT ;  /* 0x0000000d0900720c */ /* 0x040fe20003f04070 */
[----:B------:R-:W-:Y:S01]  /*15720*/  @!P5 IMAD.MOV R5, RZ, RZ, -R5 ;  /* 0x000000ffff05d224 */ /* 0x000fe200078e0a05 */
[C---:B------:R-:W-:Y:S01]  /*15730*/  ISETP.GT.U32.AND P5, PT, R9.reuse, R24, PT ;  /* 0x000000180900720c */ /* 0x040fe20003fa4070 */
[----:B------:R-:W-:Y:S01]  /*15740*/  @!P4 IMAD.MOV R12, RZ, RZ, -R12 ;  /* 0x000000ffff0cc224 */ /* 0x000fe200078e0a0c */
[----:B------:R-:W-:Y:S01]  /*15750*/  ISETP.GT.U32.AND P4, PT, R9, R2, PT ;  /* 0x000000020900720c */ /* 0x000fe20003f84070 */
[----:B------:R-:W-:Y:S01]  /*15760*/  @!P6 IMAD.IADD R21, R21, 0x1, -R9 ;  /* 0x000000011515e824 */ /* 0x000fe200078e0a09 */
[----:B------:R-:W-:Y:S01]  /*15770*/  STL [R1+0x190], R5 ;  /* 0x0001900501007387 */ /* 0x000fe20000100800 */
[----:B------:R-:W-:-:S02]  /*15780*/  ISETP.GE.AND P6, PT, R17, RZ, PT ;  /* 0x000000ff1100720c */ /* 0x000fc40003fc6270 */
[----:B------:R-:W-:Y:S01]  /*15790*/  IABS R8, R3 ;  /* 0x0000000300087213 */ /* 0x000fe20000000000 */
[----:B------:R0:W-:Y:S01]  /*157a0*/  STL [R1+0x170], R4 ;  /* 0x0001700401007387 */ /* 0x0001e20000100800 */
[----:B------:R-:W-:Y:S02]  /*157b0*/  ISETP.GT.U32.AND P2, PT, R9, R21, PT ;  /* 0x000000150900720c */ /* 0x000fe40003f44070 */
[--C-:B------:R-:W-:Y:S01]  /*157c0*/  @!P0 IMAD.IADD R13, R13, 0x1, -R9.reuse ;  /* 0x000000010d0d8824 */ /* 0x100fe200078e0a09 */
[----:B------:R-:W-:Y:S01]  /*157d0*/  ISETP.GE.AND P0, PT, R3, RZ, PT ;  /* 0x000000ff0300720c */ /* 0x000fe20003f06270 */
[--C-:B------:R-:W-:Y:S01]  /*157e0*/  @!P5 IMAD.IADD R24, R24, 0x1, -R9.reuse ;  /* 0x000000011818d824 */ /* 0x100fe200078e0a09 */
[----:B------:R-:W-:Y:S01]  /*157f0*/  STL [R1+0x1bc4], R12 ;  /* 0x001bc40c01007387 */ /* 0x000fe20000100800 */
[----:B------:R-:W-:Y:S01]  /*15800*/  @!P4 IMAD.IADD R2, R2, 0x1, -R9 ;  /* 0x000000010202c824 */ /* 0x000fe200078e0a09 */
[----:B------:R-:W-:Y:S01]  /*15810*/  ISETP.GT.U32.AND P4, PT, R9, R13, PT ;  /* 0x0000000d0900720c */ /* 0x000fe20003f84070 */
[----:B------:R-:W-:Y:S01]  /*15820*/  IMAD.HI.U32 R3, R29, R8, RZ ;  /* 0x000000081d037227 */ /* 0x000fe200078e00ff */
[----:B0-----:R-:W-:-:S03]  /*15830*/  IADD3 R4, R0, 0x6b, RZ ;  /* 0x0000006b00047810 */ /* 0x001fc60007ffe0ff */
[----:B------:R-:W-:Y:S01]  /*15840*/  IMAD.MOV R3, RZ, RZ, -R3 ;  /* 0x000000ffff037224 */ /* 0x000fe200078e0a03 */
[----:B------:R-:W-:Y:S01]  /*15850*/  IABS R17, R4 ;  /* 0x0000000400117213 */ /* 0x000fe20000000000 */
[----:B------:R-:W-:Y:S01]  /*15860*/  @!P2 IMAD.IADD R21, R21, 0x1, -R9 ;  /* 0x000000011515a824 */ /* 0x000fe200078e0a09 */
[----:B------:R-:W-:Y:S01]  /*15870*/  ISETP.GE.AND P5, PT, R4, RZ, PT ;  /* 0x000000ff0400720c */ /* 0x000fe20003fa6270 */
[----:B------:R-:W-:Y:S01]  /*15880*/  IMAD R8, R9, R3, R8 ;  /* 0x0000000309087224 */ /* 0x000fe200078e0208 */
[----:B------:R-:W-:Y:S01]  /*15890*/  ISETP.GE.AND P2, PT, R11, RZ, PT ;  /* 0x000000ff0b00720c */ /* 0x000fe20003f46270 */
[----:B------:R-:W-:Y:S01]  /*158a0*/  IMAD.HI.U32 R4, R29, R17, RZ ;  /* 0x000000111d047227 */ /* 0x000fe200078e00ff */
[C---:B------:R-:W-:Y:S02]  /*158b0*/  IADD3 R11, R0.reuse, 0x68, RZ ;  /* 0x00000068000b7810 */ /* 0x040fe40007ffe0ff */
[----:B------:R-:W-:Y:S01]  /*158c0*/  IADD3 R3, R0, 0x66, RZ ;  /* 0x0000006600037810 */ /* 0x000fe20007ffe0ff */
[----:B------:R-:W-:-:S02]  /*158d0*/  IMAD.MOV R4, RZ, RZ, -R4 ;  /* 0x000000ffff047224 */ /* 0x000fc400078e0a04 */
[----:B------:R-:W-:Y:S01]  /*158e0*/  IMAD.MOV.U32 R5, RZ, RZ, R21 ;  /* 0x000000ffff057224 */ /* 0x000fe200078e0015 */
[----:B------:R-:W-:Y:S01]  /*158f0*/  IABS R14, R3 ;  /* 0x00000003000e7213 */ /* 0x000fe20000000000 */
[----:B------:R-:W-:Y:S02]  /*15900*/  IMAD R17, R9, R4, R17 ;  /* 0x0000000409117224 */ /* 0x000fe400078e0211 */
[----:B------:R-:W-:Y:S02]  /*15910*/  @!P4 IMAD.IADD R13, R13, 0x1, -R9 ;  /* 0x000000010d0dc824 */ /* 0x000fe400078e0a09 */
[----:B------:R-:W-:Y:S01]  /*15920*/  @!P1 IMAD.MOV R5, RZ, RZ, -R5 ;  /* 0x000000ffff059224 */ /* 0x000fe200078e0a05 */
[C---:B------:R-:W-:Y:S01]  /*15930*/  ISETP.GT.U32.AND P4, PT, R9.reuse, R17, PT ;  /* 0x000000110900720c */ /* 0x040fe20003f84070 */
[----:B------:R-:W-:Y:S01]  /*15940*/  IMAD.MOV.U32 R6, RZ, RZ, R13 ;  /* 0x000000ffff067224 */ /* 0x000fe200078e000d */
[C---:B------:R-:W-:Y:S02]  /*15950*/  ISETP.GT.U32.AND P1, PT, R9.reuse, R2, PT ;  /* 0x000000020900720c */ /* 0x040fe40003f24070 */
[----:B------:R0:W-:Y:S01]  /*15960*/  STL [R1+0x174], R5 ;  /* 0x0001740501007387 */ /* 0x0001e20000100800 */
[----:B------:R-:W-:Y:S01]  /*15970*/  @!P3 IMAD.MOV R6, RZ, RZ, -R6 ;  /* 0x000000ffff06b224 */ /* 0x000fe200078e0a06 */
[----:B------:R-:W-:-:S07]  /*15980*/  ISETP.GT.U32.AND P3, PT, R9, R8, PT ;  /* 0x000000080900720c */ /* 0x000fce0003f64070 */
[--C-:B------:R-:W-:Y:S02]  /*15990*/  @!P4 IMAD.IADD R17, R17, 0x1, -R9.reuse ;  /* 0x000000011111c824 */ /* 0x100fe400078e0a09 */
[----:B0-----:R-:W-:Y:S02]  /*159a0*/  IMAD.MOV.U32 R5, RZ, RZ, R24 ;  /* 0x000000ffff057224 */ /* 0x001fe400078e0018 */
[----:B------:R-:W-:Y:S01]  /*159b0*/  @!P1 IMAD.IADD R2, R2, 0x1, -R9 ;  /* 0x0000000102029824 */ /* 0x000fe200078e0a09 */
[----:B------:R-:W-:Y:S01]  /*159c0*/  ISETP.GT.U32.AND P4, PT, R9, R17, PT ;  /* 0x000000110900720c */ /* 0x000fe20003f84070 */
[----:B------:R-:W-:Y:S01]  /*159d0*/  @!P6 IMAD.MOV R5, RZ, RZ, -R5 ;  /* 0x000000ffff05e224 */ /* 0x000fe200078e0a05 */
[----:B------:R-:W-:Y:S01]  /*159e0*/  ISETP.GE.AND P6, PT, R16, RZ, PT ;  /* 0x000000ff1000720c */ /* 0x000fe20003fc6270 */
[----:B------:R-:W-:Y:S01]  /*159f0*/  @!P3 IMAD.IADD R8, R8, 0x1, -R9 ;  /* 0x000000010808b824 */ /* 0x000fe200078e0a09 */
[----:B------:R-:W-:Y:S02]  /*15a00*/  IABS R16, R16 ;  /* 0x0000001000107213 */ /* 0x000fe40000000000 */
[----:B------:R0:W-:Y:S01]  /*15a10*/  STL [R1+0x178], R5 ;  /* 0x0001780501007387 */ /* 0x0001e20000100800 */
[----:B------:R-:W-:-:S02]  /*15a20*/  ISETP.GE.AND P1, PT, R11, RZ, PT ;  /* 0x000000ff0b00720c */ /* 0x000fc40003f26270 */
[----:B------:R-:W-:Y:S01]  /*15a30*/  IMAD.HI.U32 R4, R29, R16, RZ ;  /* 0x000000101d047227 */ /* 0x000fe200078e00ff */
[----:B------:R-:W-:Y:S01]  /*15a40*/  IABS R11, R11 ;  /* 0x0000000b000b7213 */ /* 0x000fe20000000000 */
[----:B------:R-:W-:Y:S01]  /*15a50*/  STL [R1+0x17c], R6 ;  /* 0x00017c0601007387 */ /* 0x000fe20000100800 */
[C---:B------:R-:W-:Y:S01]  /*15a60*/  ISETP.GT.U32.AND P3, PT, R9.reuse, R8, PT ;  /* 0x000000080900720c */ /* 0x040fe20003f64070 */
[----:B------:R-:W-:Y:S02]  /*15a70*/  IMAD.MOV R4, RZ, RZ, -R4 ;  /* 0x000000ffff047224 */ /* 0x000fe400078e0a04 */
[----:B------:R-:W-:Y:S02]  /*15a80*/  IMAD.MOV.U32 R13, RZ, RZ, R11 ;  /* 0x000000ffff0d7224 */ /* 0x000fe400078e000b */
[----:B0-----:R-:W-:Y:S02]  /*15a90*/  IMAD.MOV.U32 R5, RZ, RZ, R2 ;  /* 0x000000ffff057224 */ /* 0x001fe400078e0002 */
[----:B------:R-:W-:-:S02]  /*15aa0*/  IMAD R16, R9, R4, R16 ;  /* 0x0000000409107224 */ /* 0x000fc400078e0210 */
[----:B------:R-:W-:Y:S01]  /*15ab0*/  @!P2 IMAD.MOV R5, RZ, RZ, -R5 ;  /* 0x000000ffff05a224 */ /* 0x000fe200078e0a05 */
[----:B------:R-:W-:Y:S01]  /*15ac0*/  ISETP.GE.AND P2, PT, R15, RZ, PT ;  /* 0x000000ff0f00720c */ /* 0x000fe20003f46270 */
[----:B------:R-:W-:Y:S01]  /*15ad0*/  @!P4 IMAD.IADD R17, R17, 0x1, -R9 ;  /* 0x000000011111c824 */ /* 0x000fe200078e0a09 */
[----:B------:R-:W-:Y:S01]  /*15ae0*/  IABS R15, R15 ;  /* 0x0000000f000f7213 */ /* 0x000fe20000000000 */
[----:B------:R-:W-:Y:S01]  /*15af0*/  IMAD.HI.U32 R2, R29, R13, RZ ;  /* 0x0000000d1d027227 */ /* 0x000fe200078e00ff */
[----:B------:R-:W-:Y:S01]  /*15b00*/  ISETP.GT.U32.AND P4, PT, R9, R16, PT ;  /* 0x000000100900720c */ /* 0x000fe20003f84070 */
[----:B------:R0:W-:Y:S02]  /*15b10*/  STL [R1+0x18c], R5 ;  /* 0x00018c0501007387 */ /* 0x0001e40000100800 */
[----:B------:R-:W-:-:S04]  /*15b20*/  IMAD.HI.U32 R4, R29, R15, RZ ;  /* 0x0000000f1d047227 */ /* 0x000fc800078e00ff */
[----:B------:R-:W-:-:S04]  /*15b30*/  IMAD.HI.U32 R11, R29, R14, RZ ;  /* 0x0000000e1d0b7227 */ /* 0x000fc800078e00ff */
[----:B------:R-:W-:Y:S02]  /*15b40*/  IMAD.MOV R4, RZ, RZ, -R4 ;  /* 0x000000ffff047224 */ /* 0x000fe400078e0a04 */
[----:B------:R-:W-:Y:S02]  /*15b50*/  IMAD.MOV R2, RZ, RZ, -R2 ;  /* 0x000000ffff027224 */ /* 0x000fe400078e0a02 */
[----:B------:R-:W-:Y:S02]  /*15b60*/  IMAD.MOV R11, RZ, RZ, -R11 ;  /* 0x000000ffff0b7224 */ /* 0x000fe400078e0a0b */
[C---:B------:R-:W-:Y:S02]  /*15b70*/  IMAD R15, R9.reuse, R4, R15 ;  /* 0x00000004090f7224 */ /* 0x040fe400078e020f */
[C---:B------:R-:W-:Y:S01]  /*15b80*/  IMAD R13, R9.reuse, R2, R13 ;  /* 0x00000002090d7224 */ /* 0x040fe200078e020d */
[----:B------:R-:W-:Y:S01]  /*15b90*/  IABS R2, R22 ;  /* 0x0000001600027213 */ /* 0x000fe20000000000 */
[----:B0-----:R-:W-:Y:S01]  /*15ba0*/  IMAD.MOV.U32 R5, RZ, RZ, R17 ;  /* 0x000000ffff057224 */ /* 0x001fe200078e0011 */
[----:B------:R-:W-:Y:S01]  /*15bb0*/  IABS R17, R19 ;  /* 0x0000001300117213 */ /* 0x000fe20000000000 */
[C---:B------:R-:W-:Y:S01]  /*15bc0*/  IMAD R14, R9.reuse, R11, R14 ;  /* 0x0000000b090e7224 */ /* 0x040fe200078e020e */
[----:B------:R-:W-:Y:S01]  /*15bd0*/  IADD3 R11, R0, 0x63, RZ ;  /* 0x00000063000b7810 */ /* 0x000fe20007ffe0ff */
[----:B------:R-:W-:Y:S01]  /*15be0*/  @!P3 IMAD.IADD R8, R8, 0x1, -R9 ;  /* 0x000000010808b824 */ /* 0x000fe200078e0a09 */
[C---:B------:R-:W-:Y:S01]  /*15bf0*/  ISETP.GT.U32.AND P3, PT, R9.reuse, R15, PT ;  /* 0x0000000f0900720c */ /* 0x040fe20003f64070 */
[----:B------:R-:W-:Y:S01]  /*15c00*/  @!P5 IMAD.MOV R5, RZ, RZ, -R5 ;  /* 0x000000ffff05d224 */ /* 0x000fe200078e0a05 */
[C---:B------:R-:W-:Y:S01]  /*15c10*/  ISETP.GT.U32.AND P5, PT, R9.reuse, R13, PT ;  /* 0x0000000d0900720c */ /* 0x040fe20003fa4070 */
        /* <DEDUP_REMOVED lines=9> */
[C---:B------:R-:W-:Y:S01]  /*15cb0*/  ISETP.GT.U32.AND P5, PT, R9.reuse, R16, PT ;  /* 0x000000100900720c */ /* 0x040fe20003fa4070 */
        /* <DEDUP_REMOVED lines=10> */
[C---:B------:R-:W-:Y:S01]  /*15d60*/  IMAD R17, R9.reuse, R8, R17 ;  /* 0x0000000809117224 */ /* 0x040fe200078e0211 */
[----:B------:R-:W-:Y:S01]  /*15d70*/  IADD3 R8, R0, 0x61, RZ ;  /* 0x0000006100087810 */ /* 0x000fe20007ffe0ff */
[--C-:B------:R-:W-:Y:S01]  /*15d80*/  @!P5 IMAD.IADD R16, R16, 0x1, -R9.reuse ;  /* 0x000000011010d824 */ /* 0x100fe200078e0a09 */
[----:B------:R-:W-:Y:S01]  /*15d90*/  ISETP.GT.U32.AND P5, PT, R9, R2, PT ;  /* 0x000000020900720c */ /* 0x000fe20003fa4070 */
[--C-:B------:R-:W-:Y:S01]  /*15da0*/  @!P4 IMAD.IADD R15, R15, 0x1, -R9.reuse ;  /* 0x000000010f0fc824 */ /* 0x100fe200078e0a09 */
[----:B------:R-:W-:Y:S01]  /*15db0*/  ISETP.GT.U32.AND P4, PT, R9, R17, PT ;  /* 0x000000110900720c */ /* 0x000fe20003f84070 */
[--C-:B------:R-:W-:Y:S01]  /*15dc0*/  @!P3 IMAD.IADD R13, R13, 0x1, -R9.reuse ;  /* 0x000000010d0db824 */ /* 0x100fe200078e0a09 */
[----:B------:R-:W-:Y:S01]  /*15dd0*/  IABS R20, R4 ;  /* 0x0000000400147213 */ /* 0x000fe20000000000 */
[----:B------:R0:W-:Y:S01]  /*15de0*/  STL [R1+0x184], R5 ;  /* 0x0001840501007387 */ /* 0x0001e20000100800 */
[----:B------:R-:W-:Y:S01]  /*15df0*/  IMAD.MOV.U32 R6, RZ, RZ, R16 ;  /* 0x000000ffff067224 */ /* 0x000fe200078e0010 */
[----:B------:R-:W-:Y:S01]  /*15e00*/  ISETP.GE.AND P3, PT, R3, RZ, PT ;  /* 0x000000ff0300720c */ /* 0x000fe20003f66270 */
[----:B------:R-:W-:Y:S01]  /*15e10*/  @!P0 IMAD.IADD R14, R14, 0x1, -R9 ;  /* 0x000000010e0e8824 */ /* 0x000fe200078e0a09 */
[----:B------:R-:W-:Y:S01]  /*15e20*/  ISETP.GE.AND P0, PT, R22, RZ, PT ;  /* 0x000000ff1600720c */ /* 0x000fe20003f06270 */
[----:B------:R-:W-:Y:S01]  /*15e30*/  IMAD.HI.U32 R3, R29, R20, RZ ;  /* 0x000000141d037227 */ /* 0x000fe200078e00ff */
[----:B------:R-:W-:-:S03]  /*15e40*/  IABS R22, R8 ;  /* 0x0000000800167213 */ /* 0x000fc60000000000 */
[----:B------:R-:W-:Y:S01]  /*15e50*/  @!P5 IMAD.IADD R2, R2, 0x1, -R9 ;  /* 0x000000010202d824 */ /* 0x000fe200078e0a09 */
[----:B------:R-:W-:Y:S01]  /*15e60*/  ISETP.GE.AND P5, PT, R19, RZ, PT ;  /* 0x000000ff1300720c */ /* 0x000fe20003fa6270 */
[----:B0-----:R-:W-:Y:S02]  /*15e70*/  IMAD.MOV.U32 R5, RZ, RZ, R13 ;  /* 0x000000ffff057224 */ /* 0x001fe400078e000d */
[----:B------:R-:W-:Y:S01]  /*15e80*/  @!P4 IMAD.IADD R17, R17, 0x1, -R9 ;  /* 0x000000011111c824 */ /* 0x000fe200078e0a09 */
[C---:B------:R-:W-:Y:S01]  /*15e90*/  ISETP.GT.U32.AND P4, PT, R9.reuse, R2, PT ;  /* 0x000000020900720c */ /* 0x040fe20003f84070 */
[----:B------:R-:W-:Y:S02]  /*15ea0*/  @!P6 IMAD.MOV R6, RZ, RZ, -R6 ;  /* 0x000000ffff06e224 */ /* 0x000fe400078e0a06 */
[----:B------:R-:W-:Y:S02]  /*15eb0*/  IMAD.MOV.U32 R19, RZ, RZ, R22 ;  /* 0x000000ffff137224 */ /* 0x000fe400078e0016 */
[----:B------:R-:W-:Y:S01]  /*15ec0*/  @!P1 IMAD.MOV R5, RZ, RZ, -R5 ;  /* 0x000000ffff059224 */ /* 0x000fe200078e0a05 */
[----:B------:R-:W-:Y:S01]  /*15ed0*/  ISETP.GT.U32.AND P1, PT, R9, R17, PT ;  /* 0x000000110900720c */ /* 0x000fe20003f24070 */
[----:B------:R-:W-:Y:S01]  /*15ee0*/  IMAD.MOV R3, RZ, RZ, -R3 ;  /* 0x000000ffff037224 */ /* 0x000fe200078e0a03 */
[----:B------:R-:W-:Y:S01]  /*15ef0*/  STL [R1+0x15c], R6 ;  /* 0x00015c0601007387 */ /* 0x000fe20000100800 */
[----:B------:R-:W-:-:S03]  /*15f00*/  IMAD.HI.U32 R16, R29, R19, RZ ;  /* 0x000000131d107227 */ /* 0x000fc600078e00ff */
[----:B------:R0:W-:Y:S01]  /*15f10*/  STL [R1+0x160], R5 ;  /* 0x0001600501007387 */ /* 0x0001e20000100800 */
[C---:B------:R-:W-:Y:S01]  /*15f20*/  IMAD R20, R9.reuse, R3, R20 ;  /* 0x0000000309147224 */ /* 0x040fe200078e0214 */
[C---:B------:R-:W-:Y:S01]  /*15f30*/  IADD3 R3, R0.reuse, 0x60, RZ ;  /* 0x0000006000037810 */ /* 0x040fe20007ffe0ff */
[----:B------:R-:W-:Y:S02]  /*15f40*/  IMAD.MOV R18, RZ, RZ, -R18 ;  /* 0x000000ffff127224 */ /* 0x000fe400078e0a12 */
[----:B------:R-:W-:Y:S01]  /*15f50*/  IMAD.MOV R13, RZ, RZ, -R16 ;  /* 0x000000ffff0d7224 */ /* 0x000fe200078e0a10 */
[----:B------:R-:W-:Y:S01]  /*15f60*/  IABS R16, R3 ;  /* 0x0000000300107213 */ /* 0x000fe20000000000 */
[C---:B------:R-:W-:Y:S02]  /*15f70*/  IMAD R21, R9.reuse, R18, R21 ;  /* 0x0000001209157224 */ /* 0x040fe400078e0215 */
[C---:B------:R-:W-:Y:S01]  /*15f80*/  IMAD R19, R9.reuse, R13, R19 ;  /* 0x0000000d09137224 */ /* 0x040fe200078e0213 */
[----:B------:R-:W-:Y:S01]  /*15f90*/  IADD3 R13, R0, 0x5e, RZ ;  /* 0x0000005e000d7810 */ /* 0x000fe20007ffe0ff */
[----:B0-----:R-:W-:Y:S01]  /*15fa0*/  IMAD.MOV.U32 R5, RZ, RZ, R14 ;  /* 0x000000ffff057224 */ /* 0x001fe200078e000e */
[C---:B------:R-:W-:Y:S01]  /*15fb0*/  ISETP.GT.U32.AND P6, PT, R9.reuse, R21, PT ;  /* 0x000000150900720c */ /* 0x040fe20003fc4070 */
[----:B------:R-:W-:Y:S01]  /*15fc0*/  IMAD.MOV.U32 R6, RZ, RZ, R15 ;  /* 0x000000ffff067224 */ /* 0x000fe200078e000f */
[----:B------:R-:W-:Y:S01]  /*15fd0*/  IABS R18, R13 ;  /* 0x0000000d00127213 */ /* 0x000fe20000000000 */
[----:B------:R-:W-:Y:S01]  /*15fe0*/  @!P3 IMAD.MOV R5, RZ, RZ, -R5 ;  /* 0x000000ffff05b224 */ /* 0x000fe200078e0a05 */
[----:B------:R-:W-:Y:S01]  /*15ff0*/  ISETP.GT.U32.AND P3, PT, R9, R20, PT ;  /* 0x000000140900720c */ /* 0x000fe20003f64070 */
[--C-:B------:R-:W-:Y:S01]  /*16000*/  @!P1 IMAD.IADD R17, R17, 0x1, -R9.reuse ;  /* 0x0000000111119824 */ /* 0x100fe200078e0a09 */
        /* <DEDUP_REMOVED lines=8> */
[--C-:B------:R-:W-:Y:S01]  /*16090*/  @!P6 IMAD.IADD R21, R21, 0x1, -R9.reuse ;  /* 0x000000011515e824 */ /* 0x100fe200078e0a09 */
[----:B------:R1:W-:Y:S01]  /*160a0*/  STL [R1+0x168], R5 ;  /* 0x0001680501007387 */ /* 0x0003e20000100800 */
[--C-:B------:R-:W-:Y:S01]  /*160b0*/  @!P3 IMAD.IADD R20, R20, 0x1, -R9.reuse ;  /* 0x000000011414b824 */ /* 0x100fe200078e0a09 */
[----:B------:R-:W-:Y:S01]  /*160c0*/  ISETP.GE.AND P6, PT, R8, RZ, PT ;  /* 0x000000ff0800720c */ /* 0x000fe20003fc6270 */
[----:B------:R-:W-:Y:S01]  /*160d0*/  @!P1 IMAD.IADD R19, R19, 0x1, -R9 ;  /* 0x0000000113139824 */ /* 0x000fe200078e0a09 */
[----:B------:R-:W-:Y:S01]  /*160e0*/  IABS R8, R4 ;  /* 0x0000000400087213 */ /* 0x000fe20000000000 */
[----:B------:R-:W-:Y:S01]  /*160f0*/  IMAD.MOV R11, RZ, RZ, -R11 ;  /* 0x000000ffff0b7224 */ /* 0x000fe200078e0a0b */
[C---:B------:R-:W-:Y:S01]  /*16100*/  ISETP.GT.U32.AND P3, PT, R9.reuse, R21, PT ;  /* 0x000000150900720c */ /* 0x040fe20003f64070 */
[----:B0-----:R-:W-:Y:S01]  /*16110*/  IMAD.MOV.U32 R6, RZ, RZ, R17 ;  /* 0x000000ffff067224 */ /* 0x001fe200078e0011 */
[----:B------:R-:W-:Y:S01]  /*16120*/  ISETP.GT.U32.AND P1, PT, R9, R19, PT ;  /* 0x000000130900720c */ /* 0x000fe20003f24070 */
[----:B------:R-:W-:-:S04]  /*16130*/  IMAD.HI.U32 R14, R29, R8, RZ ;  /* 0x000000081d0e7227 */ /* 0x000fc800078e00ff */
[----:B-1----:R-:W-:Y:S01]  /*16140*/  IMAD.MOV.U32 R5, RZ, RZ, R2 ;  /* 0x000000ffff057224 */ /* 0x002fe200078e0002 */
[----:B------:R-:W-:Y:S01]  /*16150*/  IADD3 R2, R0, 0x5d, RZ ;  /* 0x0000005d00027810 */ /* 0x000fe20007ffe0ff */
        /* <DEDUP_REMOVED lines=8> */
[----:B------:R-:W-:Y:S01]  /*161e0*/  ISETP.GT.U32.AND P3, PT, R9, R16, PT ;  /* 0x000000100900720c */ /* 0x000fe20003f64070 */
[----:B------:R-:W-:-:S02]  /*161f0*/  @!P5 IMAD.MOV R6, RZ, RZ, -R6 ;  /* 0x000000ffff06d224 */ /* 0x000fc400078e0a06 */
[----:B------:R-:W-:-:S03]  /*16200*/  IMAD.HI.U32 R22, R29, R18, RZ ;  /* 0x000000121d167227 */ /* 0x000fc600078e00ff */
[----:B------:R1:W-:Y:S01]  /*16210*/  STL [R1+0xd4], R6 ;  /* 0x0000d40601007387 */ /* 0x0003e20000100800 */
[----:B------:R-:W-:Y:S01]  /*16220*/  @!P0 IMAD.IADD R20, R20, 0x1, -R9 ;  /* 0x0000000114148824 */ /* 0x000fe200078e0a09 */
[----:B------:R-:W-:Y:S01]  /*16230*/  ISETP.GE.AND P0, PT, R3, RZ, PT ;  /* 0x000000ff0300720c */ /* 0x000fe20003f06270 */
[C---:B------:R-:W-:Y:S01]  /*16240*/  IMAD R3, R9.reuse, R14, R8 ;  /* 0x0000000e09037224 */ /* 0x040fe200078e0208 */
[----:B------:R-:W-:Y:S01]  /*16250*/  IADD3 R8, R0, 0x5c, RZ ;  /* 0x0000005c00087810 */ /* 0x000fe20007ffe0ff */
[----:B0-----:R-:W-:Y:S02]  /*16260*/  IMAD.MOV.U32 R5, RZ, RZ, R21 ;  /* 0x000000ffff057224 */ /* 0x001fe400078e0015 */
[----:B------:R-:W-:Y:S01]  /*16270*/  @!P3 IMAD.IADD R16, R16, 0x1, -R9 ;  /* 0x000000011010b824 */ /* 0x000fe200078e0a09 */
[----:B------:R-:W-:Y:S01]  /*16280*/  ISETP.GT.U32.AND P1, PT, R9, R3, PT ;  /* 0x000000030900720c */ /* 0x000fe20003f24070 */
[----:B------:R-:W-:Y:S01]  /*16290*/  @!P2 IMAD.MOV R5, RZ, RZ, -R5 ;  /* 0x000000ffff05a224 */ /* 0x000fe200078e0a05 */
[----:B------:R-:W-:Y:S01]  /*162a0*/  IABS R15, R8 ;  /* 0x00000008000f7213 */ /* 0x000fe20000000000 */
[----:B-1----:R-:W-:Y:S01]  /*162b0*/  IMAD.MOV.U32 R6, RZ, RZ, R20 ;  /* 0x000000ffff067224 */ /* 0x002fe200078e0014 */
[----:B------:R-:W-:Y:S01]  /*162c0*/  ISETP.GE.AND P3, PT, R4, RZ, PT ;  /* 0x000000ff0400720c */ /* 0x000fe20003f66270 */
[----:B------:R-:W-:Y:S01]  /*162d0*/  IMAD.MOV R22, RZ, RZ, -R22 ;  /* 0x000000ffff167224 */ /* 0x000fe200078e0a16 */
[----:B------:R0:W-:Y:S01]  /*162e0*/  STL [R1+0xd8], R5 ;  /* 0x0000d80501007387 */ /* 0x0001e20000100800 */
[----:B------:R-:W-:Y:S01]  /*162f0*/  IMAD.HI.U32 R17, R29, R15, RZ ;  /* 0x0000000f1d117227 */ /* 0x000fe200078e00ff */
[----:B------:R-:W-:-:S03]  /*16300*/  IADD3 R4, R0, 0x5b, RZ ;  /* 0x0000005b00047810 */ /* 0x000fc60007ffe0ff */
[----:B------:R-:W-:Y:S02]  /*16310*/  IMAD.MOV R17, RZ, RZ, -R17 ;  /* 0x000000ffff117224 */ /* 0x000fe400078e0a11 */
[----:B------:R-:W-:Y:S01]  /*16320*/  @!P1 IMAD.IADD R3, R3, 0x1, -R9 ;  /* 0x0000000103039824 */ /* 0x000fe200078e0a09 */
[----:B------:R-:W-:Y:S01]  /*16330*/  ISETP.GT.U32.AND P1, PT, R9, R16, PT ;  /* 0x000000100900720c */ /* 0x000fe20003f24070 */
[----:B------:R-:W-:Y:S01]  /*16340*/  @!P4 IMAD.MOV R6, RZ, RZ, -R6 ;  /* 0x000000ffff06c224 */ /* 0x000fe200078e0a06 */
[----:B------:R-:W-:Y:S01]  /*16350*/  ISETP.GE.AND P4, PT, R13, RZ, PT ;  /* 0x000000ff0d00720c */ /* 0x000fe20003f86270 */
[C---:B------:R-:W-:Y:S01]  /*16360*/  IMAD R13, R9.reuse, R17, R15 ;  /* 0x00000011090d7224 */ /* 0x040fe200078e020f */
[C---:B------:R-:W-:Y:S01]  /*16370*/  ISETP.GT.U32.AND P2, PT, R9.reuse, R3, PT ;  /* 0x000000030900720c */ /* 0x040fe20003f44070 */
[----:B------:R-:W-:Y:S01]  /*16380*/  IMAD R18, R9, R22, R18 ;  /* 0x0000001609127224 */ /* 0x000fe200078e0212 */
[----:B------:R-:W-:Y:S01]  /*16390*/  STL [R1+0xe0], R6 ;  /* 0x0000e00601007387 */ /* 0x000fe20000100800 */
[----:B0-----:R-:W-:Y:S01]  /*163a0*/  IMAD.MOV.U32 R5, RZ, RZ, R19 ;  /* 0x000000ffff057224 */ /* 0x001fe200078e0013 */
[----:B------:R-:W-:Y:S01]  /*163b0*/  IADD3 R22, R0, 0x46, RZ ;  /* 0x0000004600167810 */ /* 0x000fe20007ffe0ff */
[----:B------:R-:W-:Y:S01]  /*163c0*/  IMAD.HI.U32 R14, R29, R11, RZ ;  /* 0x0000000b1d0e7227 */ /* 0x000fe200078e00ff */
[----:B------:R-:W-:-:S02]  /*163d0*/  ISETP.GT.U32.AND P5, PT, R9, R18, PT ;  /* 0x000000120900720c */ /* 0x000fc40003fa4070 */
[----:B------:R-:W-:Y:S01]  /*163e0*/  IABS R23, R22 ;  /* 0x0000001600177213 */ /* 0x000fe20000000000 */
[----:B------:R-:W-:Y:S02]  /*163f0*/  @!P6 IMAD.MOV R5, RZ, RZ, -R5 ;  /* 0x000000ffff05e224 */ /* 0x000fe400078e0a05 */
[----:B------:R-:W-:Y:S02]  /*16400*/  IMAD.MOV R14, RZ, RZ, -R14 ;  /* 0x000000ffff0e7224 */ /* 0x000fe400078e0a0e */
[--C-:B------:R-:W-:Y:S01]  /*16410*/  @!P2 IMAD.IADD R3, R3, 0x1, -R9.reuse ;  /* 0x000000010303a824 */ /* 0x100fe200078e0a09 */
[C---:B------:R-:W-:Y:S01]  /*16420*/  ISETP.GT.U32.AND P2, PT, R9.reuse, R13, PT ;  /* 0x0000000d0900720c */ /* 0x040fe20003f44070 */
[----:B------:R-:W-:Y:S01]  /*16430*/  @!P1 IMAD.IADD R16, R16, 0x1, -R9 ;  /* 0x0000000110109824 */ /* 0x000fe200078e0a09 */
[----:B------:R0:W-:Y:S01]  /*16440*/  STL [R1+0x148], R5 ;  /* 0x0001480501007387 */ /* 0x0001e20000100800 */
[----:B------:R-:W-:Y:S01]  /*16450*/  IMAD R11, R9, R14, R11 ;  /* 0x0000000e090b7224 */ /* 0x000fe200078e020b */
[----:B------:R-:W-:Y:S01]  /*16460*/  ISETP.GE.AND P1, PT, R2, RZ, PT ;  /* 0x000000ff0200720c */ /* 0x000fe20003f26270 */
[----:B------:R-:W-:Y:S01]  /*16470*/  @!P5 IMAD.IADD R18, R18, 0x1, -R9 ;  /* 0x000000011212d824 */ /* 0x000fe200078e0a09 */
[----:B------:R-:W-:Y:S01]  /*16480*/  IADD3 R2, R0, 0x5a, RZ ;  /* 0x0000005a00027810 */ /* 0x000fe20007ffe0ff */
[----:B------:R-:W-:Y:S01]  /*16490*/  IMAD.HI.U32 R26, R29, R23, RZ ;  /* 0x000000171d1a7227 */ /* 0x000fe200078e00ff */
[----:B------:R-:W-:-:S02]  /*164a0*/  ISETP.GT.U32.AND P6, PT, R9, R11, PT ;  /* 0x0000000b0900720c */ /* 0x000fc40003fc4070 */
[----:B------:R-:W-:Y:S01]  /*164b0*/  IABS R17, R2 ;  /* 0x0000000200117213 */ /* 0x000fe20000000000 */
[----:B------:R-:W-:Y:S01]  /*164c0*/  IMAD.MOV R26, RZ, RZ, -R26 ;  /* 0x000000ffff1a7224 */ /* 0x000fe200078e0a1a */
[----:B------:R-:W-:Y:S01]  /*164d0*/  IABS R14, R4 ;  /* 0x00000004000e7213 */ /* 0x000fe20000000000 */
[----:B0-----:R-:W-:Y:S01]  /*164e0*/  IMAD.MOV.U32 R5, RZ, RZ, R16 ;  /* 0x000000ffff057224 */ /* 0x001fe200078e0010 */
[----:B------:R-:W-:Y:S01]  /*164f0*/  ISETP.GE.AND P5, PT, R8, RZ, PT ;  /* 0x000000ff0800720c */ /* 0x000fe20003fa6270 */
[----:B------:R-:W-:Y:S01]  /*16500*/  @!P2 IMAD.IADD R13, R13, 0x1, -R9 ;  /* 0x000000010d0da824 */ /* 0x000fe200078e0a09 */
[----:B------:R-:W-:Y:S01]  /*16510*/  IADD3 R8, R0, 0x59, RZ ;  /* 0x0000005900087810 */ /* 0x000fe20007ffe0ff */
[----:B------:R-:W-:Y:S01]  /*16520*/  @!P0 IMAD.MOV R5, RZ, RZ, -R5 ;  /* 0x000000ffff058224 */ /* 0x000fe200078e0a05 */
[----:B------:R-:W-:Y:S01]  /*16530*/  ISETP.GT.U32.AND P0, PT, R9, R18, PT ;  /* 0x000000120900720c */ /* 0x000fe20003f04070 */
[----:B------:R-:W-:Y:S01]  /*16540*/  IMAD.HI.U32 R15, R29, R14, RZ ;  /* 0x0000000e1d0f7227 */ /* 0x000fe200078e00ff */
[----:B------:R-:W-:-:S02]  /*16550*/  ISETP.GT.U32.AND P2, PT, R9, R13, PT ;  /* 0x0000000d0900720c */ /* 0x000fc40003f44070 */
[----:B------:R0:W-:Y:S01]  /*16560*/  STL [R1+0x14c], R5 ;  /* 0x00014c0501007387 */ /* 0x0001e20000100800 */
[----:B------:R-:W-:Y:S01]  /*16570*/  IMAD.MOV R15, RZ, RZ, -R15 ;  /* 0x000000ffff0f7224 */ /* 0x000fe200078e0a0f */
[----:B------:R-:W-:Y:S01]  /*16580*/  IABS R16, R8 ;  /* 0x0000000800107213 */ /* 0x000fe20000000000 */
[----:B------:R-:W-:Y:S02]  /*16590*/  @!P6 IMAD.IADD R11, R11, 0x1, -R9 ;  /* 0x000000010b0be824 */ /* 0x000fe400078e0a09 */
[----:B------:R-:W-:Y:S02]  /*165a0*/  IMAD R14, R9, R15, R14 ;  /* 0x0000000f090e7224 */ /* 0x000fe400078e020e */
[----:B------:R-:W-:Y:S01]  /*165b0*/  IMAD.HI.U32 R19, R29, R16, RZ ;  /* 0x000000101d137227 */ /* 0x000fe200078e00ff */
[----:B------:R-:W-:-:S03]  /*165c0*/  ISETP.GT.U32.AND P6, PT, R9, R11, PT ;  /* 0x0000000b0900720c */ /* 0x000fc60003fc4070 */
[----:B0-----:R-:W-:Y:S02]  /*165d0*/  IMAD.MOV.U32 R5, RZ, RZ, R3 ;  /* 0x000000ffff057224 */ /* 0x001fe400078e0003 */
[----:B------:R-:W-:-:S04]  /*165e0*/  IMAD.HI.U32 R3, R29, R17, RZ ;  /* 0x000000111d037227 */ /* 0x000fc800078e00ff */
[----:B------:R-:W-:Y:S02]  /*165f0*/  IMAD.MOV R3, RZ, RZ, -R3 ;  /* 0x000000ffff037224 */ /* 0x000fe400078e0a03 */
[----:B------:R-:W-:Y:S02]  /*16600*/  @!P2 IMAD.IADD R13, R13, 0x1, -R9 ;  /* 0x000000010d0da824 */ /* 0x000fe400078e0a09 */
[C---:B------:R-:W-:Y:S01]  /*16610*/  IMAD R17, R9.reuse, R3, R17 ;  /* 0x0000000309117224 */ /* 0x040fe200078e0211 */
[----:B------:R-:W-:Y:S01]  /*16620*/  IADD3 R3, R0, 0x58, RZ ;  /* 0x0000005800037810 */ /* 0x000fe20007ffe0ff */
[----:B------:R-:W-:Y:S01]  /*16630*/  @!P0 IMAD.IADD R18, R18, 0x1, -R9 ;  /* 0x0000000112128824 */ /* 0x000fe200078e0a09 */
[C---:B------:R-:W-:Y:S01]  /*16640*/  ISETP.GT.U32.AND P0, PT, R9.reuse, R14, PT ;  /* 0x0000000e0900720c */ /* 0x040fe20003f04070 */
[----:B------:R-:W-:Y:S01]  /*16650*/  @!P3 IMAD.MOV R5, RZ, RZ, -R5 ;  /* 0x000000ffff05b224 */ /* 0x000fe200078e0a05 */
[----:B------:R-:W-:Y:S01]  /*16660*/  ISETP.GT.U32.AND P2, PT, R9, R17, PT ;  /* 0x000000110900720c */ /* 0x000fe20003f44070 */
[----:B------:R-:W-:Y:S01]  /*16670*/  @!P6 IMAD.IADD R11, R11, 0x1, -R9 ;  /* 0x000000010b0be824 */ /* 0x000fe200078e0a09 */
[----:B------:R-:W-:Y:S01]  /*16680*/  ISETP.GE.AND P6, PT, R2, RZ, PT ;  /* 0x000000ff0200720c */ /* 0x000fe20003fc6270 */
[----:B------:R-:W-:Y:S01]  /*16690*/  IMAD.MOV R19, RZ, RZ, -R19 ;  /* 0x000000ffff137224 */ /* 0x000fe200078e0a13 */
[----:B------:R0:W-:Y:S01]  /*166a0*/  STL [R1+0x158], R5 ;  /* 0x0001580501007387 */ /* 0x0001e20000100800 */
[----:B------:R-:W-:Y:S01]  /*166b0*/  IABS R2, R3 ;  /* 0x0000000300027213 */ /* 0x000fe20000000000 */
[----:B------:R-:W-:Y:S01]  /*166c0*/  IMAD.MOV.U32 R6, RZ, RZ, R11 ;  /* 0x000000ffff067224 */ /* 0x000fe200078e000b */
[----:B------:R-:W-:Y:S01]  /*166d0*/  ISETP.GE.AND P3, PT, R4, RZ, PT ;  /* 0x000000ff0400720c */ /* 0x000fe20003f66270 */
[C---:B------:R-:W-:Y:S01]  /*166e0*/  IMAD R16, R9.reuse, R19, R16 ;  /* 0x0000001309107224 */ /* 0x040fe200078e0210 */
[C---:B------:R-:W-:Y:S01]  /*166f0*/  IADD3 R4, R0.reuse, 0x57, RZ ;  /* 0x0000005700047810 */ /* 0x040fe20007ffe0ff */
[----:B------:R-:W-:Y:S01]  /*16700*/  @!P1 IMAD.MOV R6, RZ, RZ, -R6 ;  /* 0x000000ffff069224 */ /* 0x000fe200078e0a06 */
[----:B------:R-:W-:Y:S01]  /*16710*/  IADD3 R19, R0, 0x53, RZ ;  /* 0x0000005300137810 */ /* 0x000fe20007ffe0ff */
[--C-:B------:R-:W-:Y:S01]  /*16720*/  @!P0 IMAD.IADD R14, R14, 0x1, -R9.reuse ;  /* 0x000000010e0e8824 */ /* 0x100fe200078e0a09 */
[----:B------:R-:W-:Y:S01]  /*16730*/  ISETP.GT.U32.AND P1, PT, R9, R16, PT ;  /* 0x000000100900720c */ /* 0x000fe20003f24070 */
[----:B0-----:R-:W-:Y:S01]  /*16740*/  IMAD.MOV.U32 R5, RZ, RZ, R18 ;  /* 0x000000ffff057224 */ /* 0x001fe200078e0012 */
[----:B------:R-:W-:Y:S01]  /*16750*/  IABS R15, R4 ;  /* 0x00000004000f7213 */ /* 0x000fe20000000000 */
[----:B------:R-:W-:Y:S01]  /*16760*/  @!P2 IMAD.IADD R17, R17, 0x1, -R9 ;  /* 0x000000011111a824 */ /* 0x000fe200078e0a09 */
[----:B------:R-:W-:Y:S01]  /*16770*/  ISETP.GT.U32.AND P0, PT, R9, R14, PT ;  /* 0x0000000e0900720c */ /* 0x000fe20003f04070 */
[----:B------:R-:W-:Y:S01]  /*16780*/  @!P4 IMAD.MOV R5, RZ, RZ, -R5 ;  /* 0x000000ffff05c224 */ /* 0x000fe200078e0a05 */
[----:B------:R-:W-:Y:S01]  /*16790*/  ISETP.GE.AND P4, PT, R8, RZ, PT ;  /* 0x000000ff0800720c */ /* 0x000fe20003f86270 */
[----:B------:R-:W-:Y:S01]  /*167a0*/  IMAD.HI.U32 R8, R29, R2, RZ ;  /* 0x000000021d087227 */ /* 0x000fe200078e00ff */
[----:B------:R-:W-:-:S02]  /*167b0*/  ISETP.GT.U32.AND P2, PT, R9, R17, PT ;  /* 0x000000110900720c */ /* 0x000fc40003f44070 */
[----:B------:R0:W-:Y:S01]  /*167c0*/  STL [R1+0x154], R5 ;  /* 0x0001540501007387 */ /* 0x0001e20000100800 */
[----:B------:R-:W-:Y:S02]  /*167d0*/  IMAD.MOV R8, RZ, RZ, -R8 ;  /* 0x000000ffff087224 */ /* 0x000fe400078e0a08 */
[----:B------:R-:W-:Y:S01]  /*167e0*/  IMAD.HI.U32 R11, R29, R15, RZ ;  /* 0x0000000f1d0b7227 */ /* 0x000fe200078e00ff */
[----:B------:R1:W-:Y:S03]  /*167f0*/  STL [R1+0x12c], R6 ;  /* 0x00012c0601007387 */ /* 0x0003e60000100800 */
[----:B------:R-:W-:Y:S02]  /*16800*/  IMAD R2, R9, R8, R2 ;  /* 0x0000000809027224 */ /* 0x000fe400078e0202 */
[----:B------:R-:W-:Y:S02]  /*16810*/  IMAD.MOV R11, RZ, RZ, -R11 ;  /* 0x000000ffff0b7224 */ /* 0x000fe400078e0a0b */
[--C-:B------:R-:W-:Y:S01]  /*16820*/  @!P2 IMAD.IADD R17, R17, 0x1, -R9.reuse ;  /* 0x000000011111a824 */ /* 0x100fe200078e0a09 */
[C---:B------:R-:W-:Y:S01]  /*16830*/  ISETP.GT.U32.AND P2, PT, R9.reuse, R2, PT ;  /* 0x000000020900720c */ /* 0x040fe20003f44070 */
[--C-:B------:R-:W-:Y:S01]  /*16840*/  @!P0 IMAD.IADD R14, R14, 0x1, -R9.reuse ;  /* 0x000000010e0e8824 */ /* 0x100fe200078e0a09 */
[----:B------:R-:W-:Y:S01]  /*16850*/  ISETP.GE.AND P0, PT, R4, RZ, PT ;  /* 0x000000ff0400720c */ /* 0x000fe20003f06270 */
[----:B------:R-:W-:Y:S01]  /*16860*/  @!P1 IMAD.IADD R16, R16, 0x1, -R9 ;  /* 0x0000000110109824 */ /* 0x000fe200078e0a09 */
[C---:B------:R-:W-:Y:S01]  /*16870*/  IADD3 R4, R0.reuse, 0x54, RZ ;  /* 0x0000005400047810 */ /* 0x040fe20007ffe0ff */
[----:B0-----:R-:W-:Y:S01]  /*16880*/  IMAD.MOV.U32 R5, RZ, RZ, R13 ;  /* 0x000000ffff057224 */ /* 0x001fe200078e000d */
[C---:B------:R-:W-:Y:S01]  /*16890*/  IADD3 R13, R0.reuse, 0x56, RZ ;  /* 0x00000056000d7810 */ /* 0x040fe20007ffe0ff */
[C---:B------:R-:W-:Y:S01]  /*168a0*/  IMAD R15, R9.reuse, R11, R15 ;  /* 0x0000000b090f7224 */ /* 0x040fe200078e020f */
[----:B------:R-:W-:Y:S01]  /*168b0*/  ISETP.GT.U32.AND P1, PT, R9, R16, PT ;  /* 0x000000100900720c */ /* 0x000fe20003f24070 */
[----:B-1----:R-:W-:Y:S01]  /*168c0*/  IMAD.MOV.U32 R6, RZ, RZ, R14 ;  /* 0x000000ffff067224 */ /* 0x002fe200078e000e */
[----:B------:R-:W-:Y:S01]  /*168d0*/  IADD3 R11, R0, 0x55, RZ ;  /* 0x00000055000b7810 */ /* 0x000fe20007ffe0ff */
[----:B------:R-:W-:Y:S01]  /*168e0*/  @!P5 IMAD.MOV R5, RZ, RZ, -R5 ;  /* 0x000000ffff05d224 */ /* 0x000fe200078e0a05 */
[----:B------:R-:W-:Y:S01]  /*168f0*/  ISETP.GE.AND P5, PT, R3, RZ, PT ;  /* 0x000000ff0300720c */ /* 0x000fe20003fa6270 */
[----:B------:R-:W-:Y:S01]  /*16900*/  @!P3 IMAD.MOV R6, RZ, RZ, -R6 ;  /* 0x000000ffff06b224 */ /* 0x000fe200078e0a06 */
[C---:B------:R-:W-:Y:S01]  /*16910*/  ISETP.GT.U32.AND P3, PT, R9.reuse, R15, PT ;  /* 0x0000000f0900720c */ /* 0x040fe20003f64070 */
[----:B------:R-:W-:Y:S01]  /*16920*/  @!P2 IMAD.IADD R2, R2, 0x1, -R9 ;  /* 0x000000010202a824 */ /* 0x000fe200078e0a09 */
[----:B------:R0:W-:Y:S01]  /*16930*/  STL [R1+0x130], R5 ;  /* 0x0001300501007387 */ /* 0x0001e20000100800 */
[----:B------:R-:W-:Y:S01]  /*16940*/  IABS R3, R13 ;  /* 0x0000000d00037213 */ /* 0x000fe20000000000 */
[C---:B------:R-:W-:Y:S01]  /*16950*/  IMAD R23, R9.reuse, R26, R23 ;  /* 0x0000001a09177224 */ /* 0x040fe200078e0217 */
[----:B------:R-:W-:Y:S01]  /*16960*/  IABS R8, R11 ;  /* 0x0000000b00087213 */ /* 0x000fe20000000000 */
[----:B------:R-:W-:Y:S01]  /*16970*/  STL [R1+0x144], R6 ;  /* 0x0001440601007387 */ /* 0x000fe20000100800 */
[----:B------:R-:W-:Y:S01]  /*16980*/  ISETP.GT.U32.AND P2, PT, R9, R2, PT ;  /* 0x000000020900720c */ /* 0x000fe20003f44070 */
[----:B------:R-:W-:Y:S01]  /*16990*/  @!P1 IMAD.IADD R16, R16, 0x1, -R9 ;  /* 0x0000000110109824 */ /* 0x000fe200078e0a09 */
[----:B------:R-:W-:Y:S01]  /*169a0*/  ISETP.GE.AND P1, PT, R11, RZ, PT ;  /* 0x000000ff0b00720c */ /* 0x000fe20003f26270 */
[----:B------:R-:W-:Y:S01]  /*169b0*/  IMAD.HI.U32 R11, R29, R8, RZ ;  /* 0x000000081d0b7227 */ /* 0x000fe200078e00ff */
[----:B------:R-:W-:-:S03]  /*169c0*/  IABS R14, R4 ;  /* 0x00000004000e7213 */ /* 0x000fc60000000000 */
[----:B0-----:R-:W-:Y:S02]  /*169d0*/  IMAD.MOV.U32 R5, RZ, RZ, R17 ;  /* 0x000000ffff057224 */ /* 0x001fe400078e0011 */
        /* <DEDUP_REMOVED lines=11> */
[C---:B------:R-:W-:Y:S01]  /*16a90*/  ISETP.GT.U32.AND P2, PT, R9.reuse, R3, PT ;  /* 0x000000030900720c */ /* 0x040fe20003f44070 */
[----:B0-----:R-:W-:Y:S01]  /*16aa0*/  IMAD.MOV.U32 R5, RZ, RZ, R16 ;  /* 0x000000ffff057224 */ /* 0x001fe200078e0010 */
[----:B------:R-:W-:Y:S01]  /*16ab0*/  IADD3 R16, R0, 0x52, RZ ;  /* 0x0000005200107810 */ /* 0x000fe20007ffe0ff */
[----:B------:R-:W-:Y:S02]  /*16ac0*/  IMAD.MOV R13, RZ, RZ, -R13 ;  /* 0x000000ffff0d7224 */ /* 0x000fe400078e0a0d */
[----:B------:R-:W-:Y:S01]  /*16ad0*/  @!P4 IMAD.MOV R5, RZ, RZ, -R5 ;  /* 0x000000ffff05c224 */ /* 0x000fe200078e0a05 */
[----:B------:R-:W-:Y:S01]  /*16ae0*/  ISETP.GE.AND P4, PT, R4, RZ, PT ;  /* 0x000000ff0400720c */ /* 0x000fe20003f86270 */
[----:B------:R-:W-:Y:S01]  /*16af0*/  IMAD R4, R9, R11, R8 ;  /* 0x0000000b09047224 */ /* 0x000fe200078e0208 */
[----:B------:R-:W-:Y:S01]  /*16b00*/  IABS R17, R16 ;  /* 0x0000001000117213 */ /* 0x000fe20000000000 */
[--C-:B------:R-:W-:Y:S01]  /*16b10*/  @!P3 IMAD.IADD R15, R15, 0x1, -R9.reuse ;  /* 0x000000010f0fb824 */ /* 0x100fe200078e0a09 */
[----:B------:R0:W-:Y:S01]  /*16b20*/  STL [R1+0x138], R5 ;  /* 0x0001380501007387 */ /* 0x0001e20000100800 */
[----:B------:R-:W-:Y:S01]  /*16b30*/  IMAD R14, R9, R13, R14 ;  /* 0x0000000d090e7224 */ /* 0x000fe200078e020e */
[----:B------:R-:W-:Y:S01]  /*16b40*/  ISETP.GE.AND P3, PT, R19, RZ, PT ;  /* 0x000000ff1300720c */ /* 0x000fe20003f66270 */
[----:B------:R-:W-:Y:S01]  /*16b50*/  @!P2 IMAD.IADD R3, R3, 0x1, -R9 ;  /* 0x000000010303a824 */ /* 0x000fe200078e0a09 */
[----:B------:R-:W-:Y:S01]  /*16b60*/  IABS R19, R19 ;  /* 0x0000001300137213 */ /* 0x000fe20000000000 */
[----:B------:R-:W-:Y:S01]  /*16b70*/  IMAD.HI.U32 R18, R29, R17, RZ ;  /* 0x000000111d127227 */ /* 0x000fe200078e00ff */
[----:B------:R-:W-:-:S02]  /*16b80*/  IADD3 R8, R0, 0x51, RZ ;  /* 0x0000005100087810 */ /* 0x000fc40007ffe0ff */
[----:B------:R-:W-:Y:S01]  /*16b90*/  ISETP.GT.U32.AND P2, PT, R9, R3, PT ;  /* 0x000000030900720c */ /* 0x000fe20003f44070 */
[----:B------:R-:W-:Y:S01]  /*16ba0*/  IMAD.HI.U32 R20, R29, R19, RZ ;  /* 0x000000131d147227 */ /* 0x000fe200078e00ff */
[----:B------:R-:W-:Y:S02]  /*16bb0*/  IADD3 R13, R0, 0x50, RZ ;  /* 0x00000050000d7810 */ /* 0x000fe40007ffe0ff */
[----:B------:R-:W-:Y:S01]  /*16bc0*/  IABS R11, R8 ;  /* 0x00000008000b7213 */ /* 0x000fe20000000000 */
[----:B0-----:R-:W-:Y:S01]  /*16bd0*/  IMAD.MOV.U32 R5, RZ, RZ, R2 ;  /* 0x000000ffff057224 */ /* 0x001fe200078e0002 */
[----:B------:R-:W-:Y:S01]  /*16be0*/  IABS R2, R13 ;  /* 0x0000000d00027213 */ /* 0x000fe20000000000 */
[----:B------:R-:W-:Y:S02]  /*16bf0*/  IMAD.MOV R20, RZ, RZ, -R20 ;  /* 0x000000ffff147224 */ /* 0x000fe400078e0a14 */
[----:B------:R-:W-:Y:S01]  /*16c00*/  @!P5 IMAD.MOV R5, RZ, RZ, -R5 ;  /* 0x000000ffff05d224 */ /* 0x000fe200078e0a05 */
[----:B------:R-:W-:Y:S01]  /*16c10*/  ISETP.GT.U32.AND P5, PT, R9, R4, PT ;  /* 0x000000040900720c */ /* 0x000fe20003fa4070 */
[----:B------:R-:W-:-:S02]  /*16c20*/  IMAD.MOV R18, RZ, RZ, -R18 ;  /* 0x000000ffff127224 */ /* 0x000fc400078e0a12 */
[----:B------:R-:W-:Y:S01]  /*16c30*/  @!P2 IMAD.IADD R3, R3, 0x1, -R9 ;  /* 0x000000010303a824 */ /* 0x000fe200078e0a09 */
[----:B------:R0:W-:Y:S01]  /*16c40*/  STL [R1+0x13c], R5 ;  /* 0x00013c0501007387 */ /* 0x0001e20000100800 */
[----:B------:R-:W-:Y:S01]  /*16c50*/  ISETP.GE.AND P2, PT, R16, RZ, PT ;  /* 0x000000ff1000720c */ /* 0x000fe20003f46270 */
[----:B------:R-:W-:Y:S02]  /*16c60*/  IMAD R16, R9, R20, R19 ;  /* 0x0000001409107224 */ /* 0x000fe400078e0213 */
[----:B------:R-:W-:Y:S02]  /*16c70*/  IMAD.MOV.U32 R6, RZ, RZ, R3 ;  /* 0x000000ffff067224 */ /* 0x000fe400078e0003 */
[----:B------:R-:W-:-:S04]  /*16c80*/  IMAD.HI.U32 R19, R29, R2, RZ ;  /* 0x000000021d137227 */ /* 0x000fc800078e00ff */
[----:B0-----:R-:W-:Y:S02]  /*16c90*/  IMAD.MOV.U32 R5, RZ, RZ, R15 ;  /* 0x000000ffff057224 */ /* 0x001fe400078e000f */
[----:B------:R-:W-:Y:S02]  /*16ca0*/  @!P5 IMAD.IADD R4, R4, 0x1, -R9 ;  /* 0x000000010404d824 */ /* 0x000fe400078e0a09 */
[----:B------:R-:W-:Y:S01]  /*16cb0*/  @!P0 IMAD.MOV R5, RZ, RZ, -R5 ;  /* 0x000000ffff058224 */ /* 0x000fe200078e0a05 */
[----:B------:R-:W-:Y:S01]  /*16cc0*/  ISETP.GT.U32.AND P0, PT, R9, R14, PT ;  /* 0x0000000e0900720c */ /* 0x000fe20003f04070 */
[----:B------:R-:W-:Y:S01]  /*16cd0*/  IMAD.HI.U32 R15, R29, R11, RZ ;  /* 0x0000000b1d0f7227 */ /* 0x000fe200078e00ff */
[----:B------:R-:W-:Y:S02]  /*16ce0*/  ISETP.GT.U32.AND P5, PT, R9, R4, PT ;  /* 0x000000040900720c */ /* 0x000fe40003fa4070 */
[----:B------:R0:W-:Y:S01]  /*16cf0*/  STL [R1+0x134], R5 ;  /* 0x0001340501007387 */ /* 0x0001e20000100800 */
[----:B------:R-:W-:-:S02]  /*16d00*/  @!P6 IMAD.MOV R6, RZ, RZ, -R6 ;  /* 0x000000ffff06e224 */ /* 0x000fc400078e0a06 */
[C---:B------:R-:W-:Y:S02]  /*16d10*/  IMAD R17, R9.reuse, R18, R17 ;  /* 0x0000001209117224 */ /* 0x040fe400078e0211 */
[----:B------:R-:W-:Y:S01]  /*16d20*/  IMAD.MOV R18, RZ, RZ, -R15 ;  /* 0x000000ffff127224 */ /* 0x000fe200078e0a0f */
[----:B------:R-:W-:Y:S01]  /*16d30*/  STL [R1+0x128], R6 ;  /* 0x0001280601007387 */ /* 0x000fe20000100800 */
[----:B------:R-:W-:Y:S01]  /*16d40*/  IMAD.MOV R15, RZ, RZ, -R19 ;  /* 0x000000ffff0f7224 */ /* 0x000fe200078e0a13 */
[C---:B------:R-:W-:Y:S01]  /*16d50*/  ISETP.GT.U32.AND P6, PT, R9.reuse, R17, PT ;  /* 0x000000110900720c */ /* 0x040fe20003fc4070 */
[--C-:B------:R-:W-:Y:S01]  /*16d60*/  @!P0 IMAD.IADD R14, R14, 0x1, -R9.reuse ;  /* 0x000000010e0e8824 */ /* 0x100fe200078e0a09 */
[----:B------:R-:W-:Y:S01]  /*16d70*/  IADD3 R19, R0, 0x48, RZ ;  /* 0x0000004800137810 */ /* 0x000fe20007ffe0ff */
[----:B------:R-:W-:Y:S01]  /*16d80*/  @!P5 IMAD.IADD R4, R4, 0x1, -R9 ;  /* 0x000000010404d824 */ /* 0x000fe200078e0a09 */
[C---:B------:R-:W-:Y:S01]  /*16d90*/  ISETP.GT.U32.AND P5, PT, R9.reuse, R16, PT ;  /* 0x000000100900720c */ /* 0x040fe20003fa4070 */
[C---:B------:R-:W-:Y:S01]  /*16da0*/  IMAD R2, R9.reuse, R15, R2 ;  /* 0x0000000f09027224 */ /* 0x040fe200078e0202 */
[C---:B------:R-:W-:Y:S01]  /*16db0*/  ISETP.GT.U32.AND P0, PT, R9.reuse, R14, PT ;  /* 0x0000000e0900720c */ /* 0x040fe20003f04070 */
[----:B0-----:R-:W-:Y:S01]  /*16dc0*/  IMAD.MOV.U32 R5, RZ, RZ, R4 ;  /* 0x000000ffff057224 */ /* 0x001fe200078e0004 */
[C---:B------:R-:W-:Y:S01]  /*16dd0*/  IADD3 R4, R0.reuse, 0x4f, RZ ;  /* 0x0000004f00047810 */ /* 0x040fe20007ffe0ff */
[----:B------:R-:W-:Y:S01]  /*16de0*/  IMAD R3, R9, R18, R11 ;  /* 0x0000001209037224 */ /* 0x000fe200078e020b */
[----:B------:R-:W-:Y:S01]  /*16df0*/  IADD3 R11, R0, 0x4d, RZ ;  /* 0x0000004d000b7810 */ /* 0x000fe20007ffe0ff */
[----:B------:R-:W-:Y:S01]  /*16e00*/  @!P1 IMAD.MOV R5, RZ, RZ, -R5 ;  /* 0x000000ffff059224 */ /* 0x000fe200078e0a05 */
[----:B------:R-:W-:Y:S01]  /*16e10*/  ISETP.GE.AND P1, PT, R8, RZ, PT ;  /* 0x000000ff0800720c */ /* 0x000fe20003f26270 */
[----:B------:R-:W-:Y:S01]  /*16e20*/  @!P6 IMAD.IADD R17, R17, 0x1, -R9 ;  /* 0x000000011111e824 */ /* 0x000fe200078e0a09 */
[----:B------:R-:W-:-:S02]  /*16e30*/  IADD3 R8, R0, 0x4e, RZ ;  /* 0x0000004e00087810 */ /* 0x000fc40007ffe0ff */
[----:B------:R0:W-:Y:S01]  /*16e40*/  STL [R1+0x124], R5 ;  /* 0x0001240501007387 */ /* 0x0001e20000100800 */
[--C-:B------:R-:W-:Y:S01]  /*16e50*/  @!P5 IMAD.IADD R16, R16, 0x1, -R9.reuse ;  /* 0x000000011010d824 */ /* 0x100fe200078e0a09 */
[----:B------:R-:W-:Y:S01]  /*16e60*/  IABS R15, R4 ;  /* 0x00000004000f7213 */ /* 0x000fe20000000000 */
[----:B------:R-:W-:Y:S01]  /*16e70*/  @!P0 IMAD.IADD R14, R14, 0x1, -R9 ;  /* 0x000000010e0e8824 */ /* 0x000fe200078e0a09 */
[C---:B------:R-:W-:Y:S02]  /*16e80*/  ISETP.GT.U32.AND P0, PT, R9.reuse, R3, PT ;  /* 0x000000030900720c */ /* 0x040fe40003f04070 */
[----:B------:R-:W-:Y:S01]  /*16e90*/  ISETP.GT.U32.AND P5, PT, R9, R16, PT ;  /* 0x000000100900720c */ /* 0x000fe20003fa4070 */
[----:B------:R-:W-:Y:S01]  /*16ea0*/  IMAD.HI.U32 R18, R29, R15, RZ ;  /* 0x0000000f1d127227 */ /* 0x000fe200078e00ff */
[----:B------:R-:W-:Y:S02]  /*16eb0*/  ISETP.GT.U32.AND P6, PT, R9, R17, PT ;  /* 0x000000110900720c */ /* 0x000fe40003fc4070 */
[----:B------:R-:W-:Y:S01]  /*16ec0*/  IABS R20, R11 ;  /* 0x0000000b00147213 */ /* 0x000fe20000000000 */
[----:B0-----:R-:W-:Y:S01]  /*16ed0*/  IMAD.MOV.U32 R5, RZ, RZ, R14 ;  /* 0x000000ffff057224 */ /* 0x001fe200078e000e */
[----:B------:R-:W-:Y:S01]  /*16ee0*/  IABS R14, R8 ;  /* 0x00000008000e7213 */ /* 0x000fe20000000000 */
[----:B------:R-:W-:-:S02]  /*16ef0*/  IMAD.MOV R18, RZ, RZ, -R18 ;  /* 0x000000ffff127224 */ /* 0x000fc400078e0a12 */
[----:B------:R-:W-:Y:S01]  /*16f00*/  @!P4 IMAD.MOV R5, RZ, RZ, -R5 ;  /* 0x000000ffff05c224 */ /* 0x000fe200078e0a05 */
[----:B------:R-:W-:Y:S01]  /*16f10*/  ISETP.GT.U32.AND P4, PT, R9, R2, PT ;  /* 0x000000020900720c */ /* 0x000fe20003f84070 */
[--C-:B------:R-:W-:Y:S02]  /*16f20*/  @!P0 IMAD.IADD R3, R3, 0x1, -R9.reuse ;  /* 0x0000000103038824 */ /* 0x100fe400078e0a09 */
[----:B------:R-:W-:Y:S01]  /*16f30*/  @!P5 IMAD.IADD R16, R16, 0x1, -R9 ;  /* 0x000000011010d824 */ /* 0x000fe200078e0a09 */
[----:B------:R-:W-:Y:S01]  /*16f40*/  ISETP.GE.AND P5, PT, R13, RZ, PT ;  /* 0x000000ff0d00720c */ /* 0x000fe20003fa6270 */
[----:B------:R-:W-:Y:S01]  /*16f50*/  IMAD.HI.U32 R13, R29, R14, RZ ;  /* 0x0000000e1d0d7227 */ /* 0x000fe200078e00ff */
[C---:B------:R-:W-:Y:S01]  /*16f60*/  ISETP.GT.U32.AND P0, PT, R9.reuse, R3, PT ;  /* 0x000000030900720c */ /* 0x040fe20003f04070 */
[----:B------:R0:W-:Y:S02]  /*16f70*/  STL [R1+0xf8], R5 ;  /* 0x0000f80501007387 */ /* 0x0001e40000100800 */
[----:B------:R-:W-:-:S02]  /*16f80*/  IMAD R15, R9, R18, R15 ;  /* 0x00000012090f7224 */ /* 0x000fc400078e020f */
[----:B------:R-:W-:Y:S02]  /*16f90*/  IMAD.MOV R13, RZ, RZ, -R13 ;  /* 0x000000ffff0d7224 */ /* 0x000fe400078e0a0d */
[--C-:B------:R-:W-:Y:S02]  /*16fa0*/  @!P4 IMAD.IADD R2, R2, 0x1, -R9.reuse ;  /* 0x000000010202c824 */ /* 0x100fe400078e0a09 */
[----:B------:R-:W-:Y:S01]  /*16fb0*/  @!P6 IMAD.IADD R17, R17, 0x1, -R9 ;  /* 0x000000011111e824 */ /* 0x000fe200078e0a09 */
[C---:B------:R-:W-:Y:S01]  /*16fc0*/  ISETP.GT.U32.AND P6, PT, R9.reuse, R15, PT ;  /* 0x0000000f0900720c */ /* 0x040fe20003fc4070 */
[C---:B------:R-:W-:Y:S01]  /*16fd0*/  IMAD R14, R9.reuse, R13, R14 ;  /* 0x0000000d090e7224 */ /* 0x040fe200078e020e */
[----:B------:R-:W-:Y:S01]  /*16fe0*/  ISETP.GT.U32.AND P4, PT, R9, R2, PT ;  /* 0x000000020900720c */ /* 0x000fe20003f84070 */
[----:B------:R-:W-:Y:S02]  /*16ff0*/  IMAD.MOV.U32 R6, RZ, RZ, R16 ;  /* 0x000000ffff067224 */ /* 0x000fe400078e0010 */
[----:B0-----:R-:W-:-:S02]  /*17000*/  IMAD.MOV.U32 R5, RZ, RZ, R17 ;  /* 0x000000ffff057224 */ /* 0x001fc400078e0011 */
[----:B------:R-:W-:Y:S01]  /*17010*/  @!P3 IMAD.MOV R6, RZ, RZ, -R6 ;  /* 0x000000ffff06b224 */ /* 0x000fe200078e0a06 */
[----:B------:R-:W-:Y:S01]  /*17020*/  ISETP.GE.AND P3, PT, R4, RZ, PT ;  /* 0x000000ff0400720c */ /* 0x000fe20003f66270 */
[----:B------:R-:W-:Y:S01]  /*17030*/  @!P0 IMAD.IADD R3, R3, 0x1, -R9 ;  /* 0x0000000103038824 */ /* 0x000fe200078e0a09 */
[----:B------:R-:W-:Y:S01]  /*17040*/  IADD3 R4, R0, 0x4c, RZ ;  /* 0x0000004c00047810 */ /* 0x000fe20007ffe0ff */
[----:B------:R-:W-:Y:S01]  /*17050*/  @!P2 IMAD.MOV R5, RZ, RZ, -R5 ;  /* 0x000000ffff05a224 */ /* 0x000fe200078e0a05 */
[----:B------:R0:W-:Y:S01]  /*17060*/  STL [R1+0xfc], R6 ;  /* 0x0000fc0601007387 */ /* 0x0001e20000100800 */
[--C-:B------:R-:W-:Y:S01]  /*17070*/  @!P6 IMAD.IADD R15, R15, 0x1, -R9.reuse ;  /* 0x000000010f0fe824 */ /* 0x100fe200078e0a09 */
[----:B------:R-:W-:Y:S01]  /*17080*/  ISETP.GE.AND P2, PT, R8, RZ, PT ;  /* 0x000000ff0800720c */ /* 0x000fe20003f46270 */
[----:B------:R-:W-:Y:S01]  /*17090*/  @!P4 IMAD.IADD R2, R2, 0x1, -R9 ;  /* 0x000000010202c824 */ /* 0x000fe200078e0a09 */
[C---:B------:R-:W-:Y:S01]  /*170a0*/  ISETP.GT.U32.AND P4, PT, R9.reuse, R14, PT ;  /* 0x0000000e0900720c */ /* 0x040fe20003f84070 */
[----:B------:R1:W-:Y:S01]  /*170b0*/  STL [R1+0x108], R5 ;  /* 0x0001080501007387 */ /* 0x0003e20000100800 */
[----:B------:R-:W-:Y:S01]  /*170c0*/  ISETP.GT.U32.AND P6, PT, R9, R15, PT ;  /* 0x0000000f0900720c */ /* 0x000fe20003fc4070 */
[----:B------:R-:W-:Y:S01]  /*170d0*/  IMAD.HI.U32 R16, R29, R20, RZ ;  /* 0x000000141d107227 */ /* 0x000fe200078e00ff */
[----:B------:R-:W-:-:S02]  /*170e0*/  IABS R8, R4 ;  /* 0x0000000400087213 */ /* 0x000fc40000000000 */
[----:B------:R-:W-:Y:S01]  /*170f0*/  ISETP.GE.AND P0, PT, R11, RZ, PT ;  /* 0x000000ff0b00720c */ /* 0x000fe20003f06270 */
[----:B0-----:R-:W-:Y:S01]  /*17100*/  IMAD.MOV.U32 R6, RZ, RZ, R3 ;  /* 0x000000ffff067224 */ /* 0x001fe200078e0003 */
[C---:B------:R-:W-:Y:S01]  /*17110*/  IADD3 R3, R0.reuse, 0x4b, RZ ;  /* 0x0000004b00037810 */ /* 0x040fe20007ffe0ff */
[----:B------:R-:W-:Y:S01]  /*17120*/  IMAD.HI.U32 R13, R29, R8, RZ ;  /* 0x000000081d0d7227 */ /* 0x000fe200078e00ff */
[----:B------:R-:W-:Y:S02]  /*17130*/  IADD3 R11, R0, 0x49, RZ ;  /* 0x00000049000b7810 */ /* 0x000fe40007ffe0ff */
[----:B------:R-:W-:Y:S01]  /*17140*/  IABS R18, R3 ;  /* 0x0000000300127213 */ /* 0x000fe20000000000 */
[----:B------:R-:W-:Y:S02]  /*17150*/  @!P4 IMAD.IADD R14, R14, 0x1, -R9 ;  /* 0x000000010e0ec824 */ /* 0x000fe400078e0a09 */
[----:B-1----:R-:W-:Y:S01]  /*17160*/  IMAD.MOV.U32 R5, RZ, RZ, R2 ;  /* 0x000000ffff057224 */ /* 0x002fe200078e0002 */
[----:B------:R-:W-:Y:S01]  /*17170*/  IADD3 R2, R0, 0x4a, RZ ;  /* 0x0000004a00027810 */ /* 0x000fe20007ffe0ff */
[----:B------:R-:W-:Y:S01]  /*17180*/  IMAD.MOV R13, RZ, RZ, -R13 ;  /* 0x000000ffff0d7224 */ /* 0x000fe200078e0a0d */
[----:B------:R-:W-:Y:S01]  /*17190*/  ISETP.GT.U32.AND P4, PT, R9, R14, PT ;  /* 0x0000000e0900720c */ /* 0x000fe20003f84070 */
[----:B------:R-:W-:Y:S01]  /*171a0*/  @!P5 IMAD.MOV R5, RZ, RZ, -R5 ;  /* 0x000000ffff05d224 */ /* 0x000fe200078e0a05 */
[----:B------:R-:W-:Y:S01]  /*171b0*/  ISETP.GE.AND P5, PT, R3, RZ, PT ;  /* 0x000000ff0300720c */ /* 0x000fe20003fa6270 */
[----:B------:R-:W-:-:S04]  /*171c0*/  IMAD.HI.U32 R3, R29, R18, RZ ;  /* 0x000000121d037227 */ /* 0x000fc800078e00ff */
[----:B------:R-:W-:Y:S01]  /*171d0*/  @!P1 IMAD.MOV R6, RZ, RZ, -R6 ;  /* 0x000000ffff069224 */ /* 0x000fe200078e0a06 */
[----:B------:R-:W-:Y:S01]  /*171e0*/  ISETP.GE.AND P1, PT, R4, RZ, PT ;  /* 0x000000ff0400720c */ /* 0x000fe20003f26270 */
[----:B------:R-:W-:Y:S01]  /*171f0*/  @!P6 IMAD.IADD R15, R15, 0x1, -R9 ;  /* 0x000000010f0fe824 */ /* 0x000fe200078e0a09 */
[----:B------:R-:W-:Y:S01]  /*17200*/  IABS R4, R2 ;  /* 0x0000000200047213 */ /* 0x000fe20000000000 */
[----:B------:R-:W-:Y:S01]  /*17210*/  IMAD.MOV R3, RZ, RZ, -R3 ;  /* 0x000000ffff037224 */ /* 0x000fe200078e0a03 */
[----:B------:R0:W-:Y:S01]  /*17220*/  STL [R1+0x10c], R6 ;  /* 0x00010c0601007387 */ /* 0x0001e20000100800 */
[C---:B------:R-:W-:Y:S02]  /*17230*/  IMAD R8, R9.reuse, R13, R8 ;  /* 0x0000000d09087224 */ /* 0x040fe400078e0208 */
[----:B------:R-:W-:Y:S01]  /*17240*/  IMAD.MOV R16, RZ, RZ, -R16 ;  /* 0x000000ffff107224 */ /* 0x000fe200078e0a10 */
[----:B------:R1:W-:Y:S01]  /*17250*/  STL [R1+0x114], R5 ;  /* 0x0001140501007387 */ /* 0x0003e20000100800 */
[----:B------:R-:W-:-:S02]  /*17260*/  IMAD R18, R9, R3, R18 ;  /* 0x0000000309127224 */ /* 0x000fc400078e0212 */
[----:B------:R-:W-:Y:S01]  /*17270*/  @!P4 IMAD.IADD R14, R14, 0x1, -R9 ;  /* 0x000000010e0ec824 */ /* 0x000fe200078e0a09 */
[C---:B------:R-:W-:Y:S01]  /*17280*/  ISETP.GT.U32.AND P4, PT, R9.reuse, R8, PT ;  /* 0x000000080900720c */ /* 0x040fe20003f84070 */
[----:B------:R-:W-:Y:S01]  /*17290*/  IMAD R20, R9, R16, R20 ;  /* 0x0000001009147224 */ /* 0x000fe200078e0214 */
[----:B------:R-:W-:Y:S01]  /*172a0*/  IABS R16, R11 ;  /* 0x0000000b00107213 */ /* 0x000fe20000000000 */
[----:B0-----:R-:W-:Y:S01]  /*172b0*/  IMAD.MOV.U32 R6, RZ, RZ, R15 ;  /* 0x000000ffff067224 */ /* 0x001fe200078e000f */
[----:B------:R-:W-:Y:S01]  /*172c0*/  IADD3 R15, R0, 0x44, RZ ;  /* 0x00000044000f7810 */ /* 0x000fe20007ffe0ff */
[----:B------:R-:W-:Y:S01]  /*172d0*/  IMAD.HI.U32 R13, R29, R4, RZ ;  /* 0x000000041d0d7227 */ /* 0x000fe200078e00ff */
[----:B------:R-:W-:-:S03]  /*172e0*/  ISETP.GT.U32.AND P6, PT, R9, R20, PT ;  /* 0x000000140900720c */ /* 0x000fc60003fc4070 */
[----:B------:R-:W-:Y:S01]  /*172f0*/  @!P3 IMAD.MOV R6, RZ, RZ, -R6 ;  /* 0x000000ffff06b224 */ /* 0x000fe200078e0a06 */
[----:B------:R-:W-:Y:S01]  /*17300*/  ISETP.GT.U32.AND P3, PT, R9, R18, PT ;  /* 0x000000120900720c */ /* 0x000fe20003f64070 */
[----:B------:R-:W-:-:S03]  /*17310*/  IMAD.HI.U32 R3, R29, R16, RZ ;  /* 0x000000101d037227 */ /* 0x000fc600078e00ff */
[----:B------:R-:W-:Y:S01]  /*17320*/  STL [R1+0x100], R6 ;  /* 0x0001000601007387 */ /* 0x000fe20000100800 */
[--C-:B------:R-:W-:Y:S02]  /*17330*/  @!P4 IMAD.IADD R8, R8, 0x1, -R9.reuse ;  /* 0x000000010808c824 */ /* 0x100fe400078e0a09 */
[----:B-1----:R-:W-:Y:S01]  /*17340*/  IMAD.MOV.U32 R5, RZ, RZ, R14 ;  /* 0x000000ffff057224 */ /* 0x002fe200078e000e */
[----:B------:R-:W-:Y:S01]  /*17350*/  IABS R14, R15 ;  /* 0x0000000f000e7213 */ /* 0x000fe20000000000 */
[----:B------:R-:W-:Y:S01]  /*17360*/  @!P6 IMAD.IADD R20, R20, 0x1, -R9 ;  /* 0x000000011414e824 */ /* 0x000fe200078e0a09 */
[C---:B------:R-:W-:Y:S01]  /*17370*/  ISETP.GT.U32.AND P4, PT, R9.reuse, R8, PT ;  /* 0x000000080900720c */ /* 0x040fe20003f84070 */
[----:B------:R-:W-:Y:S02]  /*17380*/  IMAD.MOV R13, RZ, RZ, -R13 ;  /* 0x000000ffff0d7224 */ /* 0x000fe400078e0a0d */
[----:B------:R-:W-:Y:S01]  /*17390*/  @!P3 IMAD.IADD R18, R18, 0x1, -R9 ;  /* 0x000000011212b824 */ /* 0x000fe200078e0a09 */
[----:B------:R-:W-:Y:S01]  /*173a0*/  ISETP.GT.U32.AND P6, PT, R9, R20, PT ;  /* 0x000000140900720c */ /* 0x000fe20003fc4070 */
[----:B------:R-:W-:-:S02]  /*173b0*/  IMAD.MOV R3, RZ, RZ, -R3 ;  /* 0x000000ffff037224 */ /* 0x000fc400078e0a03 */
[----:B------:R-:W-:Y:S01]  /*173c0*/  @!P2 IMAD.MOV R5, RZ, RZ, -R5 ;  /* 0x000000ffff05a224 */ /* 0x000fe200078e0a05 */
[C---:B------:R-:W-:Y:S01]  /*173d0*/  ISETP.GT.U32.AND P3, PT, R9.reuse, R18, PT ;  /* 0x000000120900720c */ /* 0x040fe20003f64070 */
[C---:B------:R-:W-:Y:S01]  /*173e0*/  IMAD R16, R9.reuse, R3, R16 ;  /* 0x0000000309107224 */ /* 0x040fe200078e0210 */
[----:B------:R-:W-:Y:S01]  /*173f0*/  ISETP.GE.AND P2, PT, R2, RZ, PT ;  /* 0x000000ff0200720c */ /* 0x000fe20003f46270 */
[C---:B------:R-:W-:Y:S01]  /*17400*/  IMAD R2, R9.reuse, R13, R4 ;  /* 0x0000000d09027224 */ /* 0x040fe200078e0204 */
[----:B------:R-:W-:Y:S01]  /*17410*/  IADD3 R3, R0, 0x47, RZ ;  /* 0x0000004700037810 */ /* 0x000fe20007ffe0ff */
[--C-:B------:R-:W-:Y:S01]  /*17420*/  @!P4 IMAD.IADD R8, R8, 0x1, -R9.reuse ;  /* 0x000000010808c824 */ /* 0x100fe200078e0a09 */
[----:B------:R-:W-:Y:S01]  /*17430*/  IABS R13, R19 ;  /* 0x00000013000d7213 */ /* 0x000fe20000000000 */
[----:B------:R0:W-:Y:S01]  /*17440*/  STL [R1+0x104], R5 ;  /* 0x0001040501007387 */ /* 0x0001e20000100800 */
[----:B------:R-:W-:Y:S01]  /*17450*/  IABS R25, R3 ;  /* 0x0000000300197213 */ /* 0x000fe20000000000 */
[----:B------:R-:W-:Y:S01]  /*17460*/  @!P6 IMAD.IADD R20, R20, 0x1, -R9 ;  /* 0x000000011414e824 */ /* 0x000fe200078e0a09 */
[----:B------:R-:W-:Y:S01]  /*17470*/  ISETP.GT.U32.AND P4, PT, R9, R2, PT ;  /* 0x000000020900720c */ /* 0x000fe20003f84070 */
[----:B------:R-:W-:Y:S01]  /*17480*/  IMAD.HI.U32 R17, R29, R13, RZ ;  /* 0x0000000d1d117227 */ /* 0x000fe200078e00ff */
[----:B------:R-:W-:-:S02]  /*17490*/  IADD3 R4, R0, 0x45, RZ ;  /* 0x0000004500047810 */ /* 0x000fc40007ffe0ff */
[----:B------:R-:W-:Y:S01]  /*174a0*/  ISETP.GE.AND P6, PT, R11, RZ, PT ;  /* 0x000000ff0b00720c */ /* 0x000fe20003fc6270 */
[----:B------:R-:W-:Y:S01]  /*174b0*/  @!P3 IMAD.IADD R18, R18, 0x1, -R9 ;  /* 0x000000011212b824 */ /* 0x000fe200078e0a09 */
[----:B------:R-:W-:Y:S01]  /*174c0*/  ISETP.GT.U32.AND P3, PT, R9, R16, PT ;  /* 0x000000100900720c */ /* 0x000fe20003f64070 */
[----:B------:R-:W-:Y:S01]  /*174d0*/  IMAD.MOV R17, RZ, RZ, -R17 ;  /* 0x000000ffff117224 */ /* 0x000fe200078e0a11 */
[----:B------:R-:W-:Y:S01]  /*174e0*/  IABS R11, R4 ;  /* 0x00000004000b7213 */ /* 0x000fe20000000000 */
[----:B------:R-:W-:-:S04]  /*174f0*/  IMAD.HI.U32 R24, R29, R25, RZ ;  /* 0x000000191d187227 */ /* 0x000fc800078e00ff */
[C---:B------:R-:W-:Y:S02]  /*17500*/  IMAD R13, R9.reuse, R17, R13 ;  /* 0x00000011090d7224 */ /* 0x040fe400078e020d */
[----:B------:R-:W-:Y:S02]  /*17510*/  IMAD.MOV R24, RZ, RZ, -R24 ;  /* 0x000000ffff187224 */ /* 0x000fe400078e0a18 */
[----:B0-----:R-:W-:Y:S02]  /*17520*/  IMAD.MOV.U32 R5, RZ, RZ, R20 ;  /* 0x000000ffff057224 */ /* 0x001fe400078e0014 */
[----:B------:R-:W-:Y:S01]  /*17530*/  @!P4 IMAD.IADD R2, R2, 0x1, -R9 ;  /* 0x000000010202c824 */ /* 0x000fe200078e0a09 */
[C---:B------:R-:W-:Y:S01]  /*17540*/  ISETP.GT.U32.AND P4, PT, R9.reuse, R13, PT ;  /* 0x0000000d0900720c */ /* 0x040fe20003f84070 */
[----:B------:R-:W-:Y:S02]  /*17550*/  IMAD R24, R9, R24, R25 ;  /* 0x0000001809187224 */ /* 0x000fe400078e0219 */
[----:B------:R-:W-:-:S02]  /*17560*/  @!P0 IMAD.MOV R5, RZ, RZ, -R5 ;  /* 0x000000ffff058224 */ /* 0x000fc400078e0a05 */
[----:B------:R-:W-:Y:S01]  /*17570*/  @!P3 IMAD.IADD R16, R16, 0x1, -R9 ;  /* 0x000000011010b824 */ /* 0x000fe200078e0a09 */
[----:B------:R-:W-:Y:S01]  /*17580*/  ISETP.GT.U32.AND P3, PT, R9, R24, PT ;  /* 0x000000180900720c */ /* 0x000fe20003f64070 */
[----:B------:R-:W-:Y:S01]  /*17590*/  IMAD.HI.U32 R21, R29, R11, RZ ;  /* 0x0000000b1d157227 */ /* 0x000fe200078e00ff */
[----:B------:R0:W-:Y:S02]  /*175a0*/  STL [R1+0xf4], R5 ;  /* 0x0000f40501007387 */ /* 0x0001e40000100800 */
[----:B------:R-:W-:Y:S01]  /*175b0*/  ISETP.GT.U32.AND P0, PT, R9, R16, PT ;  /* 0x000000100900720c */ /* 0x000fe20003f04070 */
[----:B------:R-:W-:-:S04]  /*175c0*/  IMAD.HI.U32 R17, R29, R14, RZ ;  /* 0x0000000e1d117227 */ /* 0x000fc800078e00ff */
[----:B------:R-:W-:Y:S01]  /*175d0*/  @!P4 IMAD.IADD R13, R13, 0x1, -R9 ;  /* 0x000000010d0dc824 */ /* 0x000fe200078e0a09 */
[C---:B------:R-:W-:Y:S01]  /*175e0*/  ISETP.GT.U32.AND P4, PT, R9.reuse, R2, PT ;  /* 0x000000020900720c */ /* 0x040fe20003f84070 */
[----:B------:R-:W-:Y:S02]  /*175f0*/  IMAD.MOV R21, RZ, RZ, -R21 ;  /* 0x000000ffff157224 */ /* 0x000fe400078e0a15 */
[----:B0-----:R-:W-:Y:S02]  /*17600*/  IMAD.MOV.U32 R5, RZ, RZ, R8 ;  /* 0x000000ffff057224 */ /* 0x001fe400078e0008 */
[----:B------:R-:W-:Y:S01]  /*17610*/  @!P3 IMAD.IADD R24, R24, 0x1, -R9 ;  /* 0x000000011818b824 */ /* 0x000fe200078e0a09 */
[C---:B------:R-:W-:Y:S01]  /*17620*/  ISETP.GT.U32.AND P3, PT, R9.reuse, R13, PT ;  /* 0x0000000d0900720c */ /* 0x040fe20003f64070 */
[----:B------:R-:W-:Y:S02]  /*17630*/  @!P1 IMAD.MOV R5, RZ, RZ, -R5 ;  /* 0x000000ffff059224 */ /* 0x000fe400078e0a05 */
[----:B------:R-:W-:Y:S01]  /*17640*/  IMAD.MOV R17, RZ, RZ, -R17 ;  /* 0x000000ffff117224 */ /* 0x000fe200078e0a11 */
[C---:B------:R-:W-:Y:S01]  /*17650*/  ISETP.GT.U32.AND P1, PT, R9.reuse, R24, PT ;  /* 0x000000180900720c */ /* 0x040fe20003f24070 */
[C---:B------:R-:W-:Y:S01]  /*17660*/  IMAD R11, R9.reuse, R21, R11 ;  /* 0x00000015090b7224 */ /* 0x040fe200078e020b */
[----:B------:R0:W-:Y:S01]  /*17670*/  STL [R1+0xf0], R5 ;  /* 0x0000f00501007387 */ /* 0x0001e20000100800 */
[C---:B------:R-:W-:Y:S01]  /*17680*/  IMAD R17, R9.reuse, R17, R14 ;  /* 0x0000001109117224 */ /* 0x040fe200078e020e */
[----:B------:R-:W-:Y:S01]  /*17690*/  IADD3 R21, R0, 0x43, RZ ;  /* 0x0000004300157810 */ /* 0x000fe20007ffe0ff */
[--C-:B------:R-:W-:Y:S01]  /*176a0*/  @!P4 IMAD.IADD R2, R2, 0x1, -R9.reuse ;  /* 0x000000010202c824 */ /* 0x100fe200078e0a09 */
[----:B------:R-:W-:Y:S01]  /*176b0*/  ISETP.GT.U32.AND P4, PT, R9, R11, PT ;  /* 0x0000000b0900720c */ /* 0x000fe20003f84070 */
[--C-:B------:R-:W-:Y:S01]  /*176c0*/  @!P0 IMAD.IADD R16, R16, 0x1, -R9.reuse ;  /* 0x0000000110108824 */ /* 0x100fe200078e0a09 */
[C---:B------:R-:W-:Y:S01]  /*176d0*/  IADD3 R14, R0.reuse, 0x42, RZ ;  /* 0x00000042000e7810 */ /* 0x040fe20007ffe0ff */
[----:B------:R-:W-:Y:S01]  /*176e0*/  @!P3 IMAD.IADD R13, R13, 0x1, -R9 ;  /* 0x000000010d0db824 */ /* 0x000fe200078e0a09 */
[----:B------:R-:W-:Y:S01]  /*176f0*/  IABS R20, R21 ;  /* 0x0000001500147213 */ /* 0x000fe20000000000 */
[----:B------:R-:W-:Y:S01]  /*17700*/  IMAD.MOV.U32 R6, RZ, RZ, R2 ;  /* 0x000000ffff067224 */ /* 0x000fe200078e0002 */
[----:B------:R-:W-:Y:S01]  /*17710*/  ISETP.GT.U32.AND P3, PT, R9, R17, PT ;  /* 0x000000110900720c */ /* 0x000fe20003f64070 */
[----:B0-----:R-:W-:Y:S01]  /*17720*/  IMAD.MOV.U32 R5, RZ, RZ, R18 ;  /* 0x000000ffff057224 */ /* 0x001fe200078e0012 */
[----:B------:R-:W-:Y:S01]  /*17730*/  IABS R8, R14 ;  /* 0x0000000e00087213 */ /* 0x000fe20000000000 */
[----:B------:R-:W-:Y:S01]  /*17740*/  @!P2 IMAD.MOV R6, RZ, RZ, -R6 ;  /* 0x000000ffff06a224 */ /* 0x000fe200078e0a06 */
[----:B------:R-:W-:Y:S01]  /*17750*/  ISETP.GE.AND P0, PT, R19, RZ, PT ;  /* 0x000000ff1300720c */ /* 0x000fe20003f06270 */
[----:B------:R-:W-:Y:S01]  /*17760*/  @!P5 IMAD.MOV R5, RZ, RZ, -R5 ;  /* 0x000000ffff05d224 */ /* 0x000fe200078e0a05 */
[----:B------:R-:W-:Y:S01]  /*17770*/  ISETP.GT.U32.AND P5, PT, R9, R23, PT ;  /* 0x000000170900720c */ /* 0x000fe20003fa4070 */
[----:B------:R-:W-:Y:S01]  /*17780*/  IMAD.HI.U32 R19, R29, R20, RZ ;  /* 0x000000141d137227 */ /* 0x000fe200078e00ff */
[----:B------:R-:W-:-:S02]  /*17790*/  IADD3 R2, R0, 0x41, RZ ;  /* 0x0000004100027810 */ /* 0x000fc40007ffe0ff */
[----:B------:R0:W-:Y:S01]  /*177a0*/  STL [R1+0xe4], R5 ;  /* 0x0000e40501007387 */ /* 0x0001e20000100800 */
[----:B------:R-:W-:-:S03]  /*177b0*/  IMAD.HI.U32 R18, R29, R8, RZ ;  /* 0x000000081d127227 */ /* 0x000fc600078e00ff */
[----:B------:R1:W-:Y:S01]  /*177c0*/  STL [R1+0xd0], R6 ;  /* 0x0000d00601007387 */ /* 0x0003e20000100800 */
[----:B------:R-:W-:Y:S02]  /*177d0*/  IMAD.MOV R19, RZ, RZ, -R19 ;  /* 0x000000ffff137224 */ /* 0x000fe400078e0a13 */
[--C-:B------:R-:W-:Y:S01]  /*177e0*/  @!P1 IMAD.IADD R24, R24, 0x1, -R9.reuse ;  /* 0x0000000118189824 */ /* 0x100fe200078e0a09 */
[----:B------:R-:W-:Y:S01]  /*177f0*/  ISETP.GE.AND P1, PT, R3, RZ, PT ;  /* 0x000000ff0300720c */ /* 0x000fe20003f26270 */
[--C-:B------:R-:W-:Y:S01]  /*17800*/  @!P5 IMAD.IADD R23, R23, 0x1, -R9.reuse ;  /* 0x000000011717d824 */ /* 0x100fe200078e0a09 */
[----:B------:R-:W-:Y:S01]  /*17810*/  ISETP.GE.AND P5, PT, R22, RZ, PT ;  /* 0x000000ff1600720c */ /* 0x000fe20003fa6270 */
[----:B0-----:R-:W-:Y:S02]  /*17820*/  IMAD.MOV.U32 R5, RZ, RZ, R16 ;  /* 0x000000ffff057224 */ /* 0x001fe400078e0010 */
[--C-:B------:R-:W-:Y:S01]  /*17830*/  @!P4 IMAD.IADD R11, R11, 0x1, -R9.reuse ;  /* 0x000000010b0bc824 */ /* 0x100fe200078e0a09 */
[C---:B------:R-:W-:Y:S01]  /*17840*/  ISETP.GT.U32.AND P2, PT, R9.reuse, R23, PT ;  /* 0x000000170900720c */ /* 0x040fe20003f44070 */
[----:B------:R-:W-:Y:S01]  /*17850*/  IMAD.MOV R18, RZ, RZ, -R18 ;  /* 0x000000ffff127224 */ /* 0x000fe200078e0a12 */
[----:B------:R-:W-:Y:S01]  /*17860*/  ISETP.GE.AND P4, PT, R4, RZ, PT ;  /* 0x000000ff0400720c */ /* 0x000fe20003f86270 */
[----:B------:R-:W-:Y:S01]  /*17870*/  IMAD R4, R9, R19, R20 ;  /* 0x0000001309047224 */ /* 0x000fe200078e0214 */
[C---:B------:R-:W-:Y:S01]  /*17880*/  IADD3 R20, R0.reuse, 0x3f, RZ ;  /* 0x0000003f00147810 */ /* 0x040fe20007ffe0ff */
[----:B------:R-:W-:Y:S01]  /*17890*/  @!P3 IMAD.IADD R17, R17, 0x1, -R9 ;  /* 0x000000011111b824 */ /* 0x000fe200078e0a09 */
[C---:B------:R-:W-:Y:S01]  /*178a0*/  ISETP.GT.U32.AND P3, PT, R9.reuse, R11, PT ;  /* 0x0000000b0900720c */ /* 0x040fe20003f64070 */
[----:B-1----:R-:W-:Y:S01]  /*178b0*/  IMAD.MOV.U32 R6, RZ, RZ, R13 ;  /* 0x000000ffff067224 */ /* 0x002fe200078e000d */
[----:B------:R-:W-:Y:S01]  /*178c0*/  IADD3 R19, R0, 0x3b, RZ ;  /* 0x0000003b00137810 */ /* 0x000fe20007ffe0ff */
[----:B------:R-:W-:Y:S01]  /*178d0*/  @!P6 IMAD.MOV R5, RZ, RZ, -R5 ;  /* 0x000000ffff05e224 */ /* 0x000fe200078e0a05 */
[C---:B------:R-:W-:Y:S01]  /*178e0*/  ISETP.GT.U32.AND P6, PT, R9.reuse, R17, PT ;  /* 0x000000110900720c */ /* 0x040fe20003fc4070 */
[C---:B------:R-:W-:Y:S01]  /*178f0*/  IMAD R3, R9.reuse, R18, R8 ;  /* 0x0000001209037224 */ /* 0x040fe200078e0208 */
[----:B------:R-:W-:Y:S01]  /*17900*/  IABS R18, R2 ;  /* 0x0000000200127213 */ /* 0x000fe20000000000 */
[----:B------:R-:W-:Y:S01]  /*17910*/  @!P0 IMAD.MOV R6, RZ, RZ, -R6 ;  /* 0x000000ffff068224 */ /* 0x000fe200078e0a06 */
[----:B------:R-:W-:Y:S01]  /*17920*/  ISETP.GT.U32.AND P0, PT, R9, R4, PT ;  /* 0x000000040900720c */ /* 0x000fe20003f04070 */
[----:B------:R0:W-:Y:S01]  /*17930*/  STL [R1+0xcc], R5 ;  /* 0x0000cc0501007387 */ /* 0x0001e20000100800 */
[----:B------:R-:W-:Y:S01]  /*17940*/  @!P2 IMAD.IADD R23, R23, 0x1, -R9 ;  /* 0x000000011717a824 */ /* 0x000fe200078e0a09 */
[----:B------:R-:W-:-:S02]  /*17950*/  ISETP.GT.U32.AND P2, PT, R9, R3, PT ;  /* 0x000000030900720c */ /* 0x000fc40003f44070 */
[--C-:B------:R-:W-:Y:S01]  /*17960*/  @!P3 IMAD.IADD R11, R11, 0x1, -R9.reuse ;  /* 0x000000010b0bb824 */ /* 0x100fe200078e0a09 */
[----:B------:R-:W-:Y:S01]  /*17970*/  IADD3 R8, R0, 0x40, RZ ;  /* 0x0000004000087810 */ /* 0x000fe20007ffe0ff */
[----:B------:R-:W-:Y:S01]  /*17980*/  STL [R1+0xc8], R6 ;  /* 0x0000c80601007387 */ /* 0x000fe20000100800 */
[----:B------:R-:W-:Y:S01]  /*17990*/  ISETP.GE.AND P3, PT, R21, RZ, PT ;  /* 0x000000ff1500720c */ /* 0x000fe20003f66270 */
[--C-:B------:R-:W-:Y:S01]  /*179a0*/  @!P6 IMAD.IADD R17, R17, 0x1, -R9.reuse ;  /* 0x000000011111e824 */ /* 0x100fe200078e0a09 */
[----:B------:R-:W-:Y:S01]  /*179b0*/  IABS R13, R8 ;  /* 0x00000008000d7213 */ /* 0x000fe20000000000 */
[----:B0-----:R-:W-:Y:S01]  /*179c0*/  IMAD.MOV.U32 R5, RZ, RZ, R24 ;  /* 0x000000ffff057224 */ /* 0x001fe200078e0018 */
[----:B------:R-:W-:Y:S01]  /*179d0*/  ISETP.GE.AND P6, PT, R14, RZ, PT ;  /* 0x000000ff0e00720c */ /* 0x000fe20003fc6270 */
[----:B------:R-:W-:Y:S01]  /*179e0*/  @!P0 IMAD.IADD R4, R4, 0x1, -R9 ;  /* 0x0000000104048824 */ /* 0x000fe200078e0a09 */
[----:B------:R-:W-:Y:S01]  /*179f0*/  ISETP.GE.AND P0, PT, R2, RZ, PT ;  /* 0x000000ff0200720c */ /* 0x000fe20003f06270 */
[----:B------:R-:W-:Y:S01]  /*17a00*/  @!P1 IMAD.MOV R5, RZ, RZ, -R5 ;  /* 0x000000ffff059224 */ /* 0x000fe200078e0a05 */
[----:B------:R-:W-:Y:S01]  /*17a10*/  ISETP.GE.AND P1, PT, R15, RZ, PT ;  /* 0x000000ff0f00720c */ /* 0x000fe20003f26270 */
[----:B------:R-:W-:Y:S01]  /*17a20*/  IMAD.HI.U32 R15, R29, R18, RZ ;  /* 0x000000121d0f7227 */ /* 0x000fe200078e00ff */
[----:B------:R-:W-:-:S02]  /*17a30*/  IABS R22, R19 ;  /* 0x0000001300167213 */ /* 0x000fc40000000000 */
[----:B------:R0:W-:Y:S01]  /*17a40*/  STL [R1+0xc0], R5 ;  /* 0x0000c00501007387 */ /* 0x0001e20000100800 */
[----:B------:R-:W-:Y:S02]  /*17a50*/  IMAD.MOV R16, RZ, RZ, -R15 ;  /* 0x000000ffff107224 */ /* 0x000fe400078e0a0f */
[----:B------:R-:W-:Y:S01]  /*17a60*/  @!P2 IMAD.IADD R3, R3, 0x1, -R9 ;  /* 0x000000010303a824 */ /* 0x000fe200078e0a09 */
[C---:B------:R-:W-:Y:S01]  /*17a70*/  ISETP.GT.U32.AND P2, PT, R9.reuse, R4, PT ;  /* 0x000000040900720c */ /* 0x040fe20003f44070 */
[C---:B------:R-:W-:Y:S02]  /*17a80*/  IMAD R18, R9.reuse, R16, R18 ;  /* 0x0000001009127224 */ /* 0x040fe400078e0212 */
[----:B------:R-:W-:Y:S02]  /*17a90*/  IMAD.MOV.U32 R16, RZ, RZ, R17 ;  /* 0x000000ffff107224 */ /* 0x000fe400078e0011 */
[----:B------:R-:W-:Y:S01]  /*17aa0*/  IMAD.MOV.U32 R15, RZ, RZ, R11 ;  /* 0x000000ffff0f7224 */ /* 0x000fe200078e000b */
[----:B------:R-:W-:Y:S01]  /*17ab0*/  IADD3 R11, R0, 0x3e, RZ ;  /* 0x0000003e000b7810 */ /* 0x000fe20007ffe0ff */
[----:B------:R-:W-:Y:S01]  /*17ac0*/  @!P1 IMAD.MOV R16, RZ, RZ, -R16 ;  /* 0x000000ffff109224 */ /* 0x000fe200078e0a10 */
[C---:B------:R-:W-:Y:S01]  /*17ad0*/  ISETP.GT.U32.AND P1, PT, R9.reuse, R18, PT ;  /* 0x000000120900720c */ /* 0x040fe20003f24070 */
[----:B------:R-:W-:Y:S01]  /*17ae0*/  @!P4 IMAD.MOV R15, RZ, RZ, -R15 ;  /* 0x000000ffff0fc224 */ /* 0x000fe200078e0a0f */
[----:B------:R-:W-:Y:S01]  /*17af0*/  ISETP.GT.U32.AND P4, PT, R9, R3, PT ;  /* 0x000000030900720c */ /* 0x000fe20003f84070 */
[----:B------:R-:W-:-:S04]  /*17b00*/  IMAD.HI.U32 R2, R29, R13, RZ ;  /* 0x0000000d1d027227 */ /* 0x000fc800078e00ff */
[----:B------:R-:W-:Y:S02]  /*17b10*/  IMAD.MOV R2, RZ, RZ, -R2 ;  /* 0x000000ffff027224 */ /* 0x000fe400078e0a02 */
[----:B------:R-:W-:Y:S01]  /*17b20*/  @!P2 IMAD.IADD R4, R4, 0x1, -R9 ;  /* 0x000000010404a824 */ /* 0x000fe200078e0a09 */
[----:B------:R-:W-:Y:S01]  /*17b30*/  ISETP.GE.AND P2, PT, R20, RZ, PT ;  /* 0x000000ff1400720c */ /* 0x000fe20003f46270 */
[----:B------:R-:W-:Y:S01]  /*17b40*/  IMAD.MOV.U32 R14, RZ, RZ, R23 ;  /* 0x000000ffff0e7224 */ /* 0x000fe200078e0017 */
[----:B------:R-:W-:Y:S01]  /*17b50*/  IABS R20, R20 ;  /* 0x0000001400147213 */ /* 0x000fe20000000000 */
[----:B------:R-:W-:Y:S01]  /*17b60*/  IMAD R23, R9, R2, R13 ;  /* 0x0000000209177224 */ /* 0x000fe200078e020d */
[----:B------:R-:W-:Y:S01]  /*17b70*/  IADD3 R2, R0, 0x3d, RZ ;  /* 0x0000003d00027810 */ /* 0x000fe20007ffe0ff */
[----:B0-----:R-:W-:Y:S02]  /*17b80*/  IMAD.MOV.U32 R5, RZ, RZ, R4 ;  /* 0x000000ffff057224 */ /* 0x001fe400078e0004 */
[--C-:B------:R-:W-:Y:S01]  /*17b90*/  @!P1 IMAD.IADD R18, R18, 0x1, -R9.reuse ;  /* 0x0000000112129824 */ /* 0x100fe200078e0a09 */
[----:B------:R-:W-:Y:S01]  /*17ba0*/  IABS R17, R2 ;  /* 0x0000000200117213 */ /* 0x000fe20000000000 */
[----:B------:R-:W-:Y:S01]  /*17bb0*/  @!P4 IMAD.IADD R3, R3, 0x1, -R9 ;  /* 0x000000010303c824 */ /* 0x000fe200078e0a09 */
[C---:B------:R-:W-:Y:S01]  /*17bc0*/  ISETP.GT.U32.AND P4, PT, R9.reuse, R23, PT ;  /* 0x000000170900720c */ /* 0x040fe20003f84070 */
[----:B------:R-:W-:Y:S01]  /*17bd0*/  @!P3 IMAD.MOV R5, RZ, RZ, -R5 ;  /* 0x000000ffff05b224 */ /* 0x000fe200078e0a05 */
[----:B------:R-:W-:Y:S01]  /*17be0*/  ISETP.GT.U32.AND P3, PT, R9, R18, PT ;  /* 0x000000120900720c */ /* 0x000fe20003f64070 */
[----:B------:R-:W-:Y:S01]  /*17bf0*/  IMAD.HI.U32 R13, R29, R20, RZ ;  /* 0x000000141d0d7227 */ /* 0x000fe200078e00ff */
[----:B------:R-:W-:-:S03]  /*17c00*/  ISETP.GE.AND P1, PT, R11, RZ, PT ;  /* 0x000000ff0b00720c */ /* 0x000fc60003f26270 */
[----:B------:R-:W-:Y:S02]  /*17c10*/  IMAD.MOV R13, RZ, RZ, -R13 ;  /* 0x000000ffff0d7224 */ /* 0x000fe400078e0a0d */
[----:B------:R-:W-:Y:S01]  /*17c20*/  @!P5 IMAD.MOV R14, RZ, RZ, -R14 ;  /* 0x000000ffff0ed224 */ /* 0x000fe200078e0a0e */
[----:B------:R-:W-:Y:S01]  /*17c30*/  ISETP.GE.AND P5, PT, R8, RZ, PT ;  /* 0x000000ff0800720c */ /* 0x000fe20003fa6270 */
[----:B------:R-:W-:Y:S01]  /*17c40*/  IMAD R20, R9, R13, R20 ;  /* 0x0000000d09147224 */ /* 0x000fe200078e0214 */
[----:B------:R-:W-:Y:S01]  /*17c50*/  IABS R8, R11 ;  /* 0x0000000b00087213 */ /* 0x000fe20000000000 */
[--C-:B------:R-:W-:Y:S01]  /*17c60*/  @!P4 IMAD.IADD R23, R23, 0x1, -R9.reuse ;  /* 0x000000011717c824 */ /* 0x100fe200078e0a09 */
[----:B------:R-:W-:Y:S01]  /*17c70*/  STL [R1+0x1bb8], R14 ;  /* 0x001bb80e01007387 */ /* 0x000fe20000100800 */
[----:B------:R-:W-:Y:S01]  /*17c80*/  @!P3 IMAD.IADD R18, R18, 0x1, -R9 ;  /* 0x000000011212b824 */ /* 0x000fe200078e0a09 */
[----:B------:R-:W-:Y:S01]  /*17c90*/  ISETP.GT.U32.AND P3, PT, R9, R20, PT ;  /* 0x000000140900720c */ /* 0x000fe20003f64070 */
[----:B------:R-:W-:Y:S01]  /*17ca0*/  IMAD.HI.U32 R11, R29, R8, RZ ;  /* 0x000000081d0b7227 */ /* 0x000fe200078e00ff */
[----:B------:R-:W-:Y:S01]  /*17cb0*/  ISETP.GT.U32.AND P4, PT, R9, R23, PT ;  /* 0x000000170900720c */ /* 0x000fe20003f84070 */
[----:B------:R-:W-:Y:S01]  /*17cc0*/  STL [R1+0x1bbc], R15 ;  /* 0x001bbc0f01007387 */ /* 0x000fe20000100800 */
[----:B------:R-:W-:Y:S01]  /*17cd0*/  IADD3 R13, R0, 0x3a, RZ ;  /* 0x0000003a000d7810 */ /* 0x000fe20007ffe0ff */
[----:B------:R-:W-:-:S02]  /*17ce0*/  IMAD.HI.U32 R4, R29, R17, RZ ;  /* 0x000000111d047227 */ /* 0x000fc400078e00ff */
[----:B------:R0:W-:Y:S01]  /*17cf0*/  STL [R1+0x70], R5 ;  /* 0x0000700501007387 */ /* 0x0001e20000100800 */
[----:B------:R-:W-:Y:S01]  /*17d00*/  IABS R21, R13 ;  /* 0x0000000d00157213 */ /* 0x000fe20000000000 */
[----:B------:R-:W-:Y:S02]  /*17d10*/  IMAD.MOV R11, RZ, RZ, -R11 ;  /* 0x000000ffff0b7224 */ /* 0x000fe400078e0a0b */
[----:B------:R-:W-:Y:S01]  /*17d20*/  @!P6 IMAD.MOV R3, RZ, RZ, -R3 ;  /* 0x000000ffff03e224 */ /* 0x000fe200078e0a03 */
[----:B------:R-:W-:Y:S01]  /*17d30*/  ISETP.GE.AND P6, PT, R2, RZ, PT ;  /* 0x000000ff0200720c */ /* 0x000fe20003fc6270 */
[----:B------:R-:W-:Y:S01]  /*17d40*/  IMAD.MOV R4, RZ, RZ, -R4 ;  /* 0x000000ffff047224 */ /* 0x000fe200078e0a04 */
[----:B------:R-:W-:Y:S01]  /*17d50*/  IADD3 R2, R0, 0x3c, RZ ;  /* 0x0000003c00027810 */ /* 0x000fe20007ffe0ff */
[----:B------:R-:W-:Y:S01]  /*17d60*/  IMAD R8, R9, R11, R8 ;  /* 0x0000000b09087224 */ /* 0x000fe200078e0208 */
[----:B------:R1:W-:Y:S01]  /*17d70*/  STL [R1+0xbc], R3 ;  /* 0x0000bc0301007387 */ /* 0x0003e20000100800 */
[----:B0-----:R-:W-:Y:S01]  /*17d80*/  IMAD.MOV.U32 R5, RZ, RZ, R18 ;  /* 0x000000ffff057224 */ /* 0x001fe200078e0012 */
[----:B------:R-:W-:Y:S01]  /*17d90*/  IABS R11, R2 ;  /* 0x00000002000b7213 */ /* 0x000fe20000000000 */
[----:B------:R-:W-:-:S02]  /*17da0*/  @!P3 IMAD.IADD R20, R20, 0x1, -R9 ;  /* 0x000000011414b824 */ /* 0x000fc400078e0a09 */
[C---:B------:R-:W-:Y:S02]  /*17db0*/  IMAD R17, R9.reuse, R4, R17 ;  /* 0x0000000409117224 */ /* 0x040fe400078e0211 */
[----:B------:R-:W-:Y:S01]  /*17dc0*/  @!P0 IMAD.MOV R5, RZ, RZ, -R5 ;  /* 0x000000ffff058224 */ /* 0x000fe200078e0a05 */
[----:B------:R-:W-:Y:S01]  /*17dd0*/  ISETP.GT.U32.AND P0, PT, R9, R20, PT ;  /* 0x000000140900720c */ /* 0x000fe20003f04070 */
[----:B------:R-:W-:Y:S01]  /*17de0*/  @!P4 IMAD.IADD R23, R23, 0x1, -R9 ;  /* 0x000000011717c824 */ /* 0x000fe200078e0a09 */
[----:B------:R-:W-:Y:S01]  /*17df0*/  ISETP.GT.U32.AND P4, PT, R9, R8, PT ;  /* 0x000000080900720c */ /* 0x000fe20003f84070 */
[----:B------:R-:W-:Y:S01]  /*17e00*/  IMAD.HI.U32 R18, R29, R11, RZ ;  /* 0x0000000b1d127227 */ /* 0x000fe200078e00ff */
[----:B------:R-:W-:Y:S01]  /*17e10*/  ISETP.GT.U32.AND P3, PT, R9, R17, PT ;  /* 0x000000110900720c */ /* 0x000fe20003f64070 */
[----:B------:R0:W-:Y:S01]  /*17e20*/  STL [R1+0xb8], R5 ;  /* 0x0000b80501007387 */ /* 0x0001e20000100800 */
[----:B-1----:R-:W-:Y:S01]  /*17e30*/  IADD3 R3, R0, 0x39, RZ ;  /* 0x0000003900037810 */ /* 0x002fe20007ffe0ff */
[----:B------:R-:W-:-:S03]  /*17e40*/  IMAD.MOV R18, RZ, RZ, -R18 ;  /* 0x000000ffff127224 */ /* 0x000fc600078e0a12 */
[----:B------:R-:W-:-:S03]  /*17e50*/  IABS R4, R3 ;  /* 0x0000000300047213 */ /* 0x000fc60000000000 */
[----:B------:R-:W-:Y:S02]  /*17e60*/  @!P0 IMAD.IADD R20, R20, 0x1, -R9 ;  /* 0x0000000114148824 */ /* 0x000fe400078e0a09 */
[----:B0-----:R-:W-:Y:S02]  /*17e70*/  IMAD.MOV.U32 R5, RZ, RZ, R23 ;  /* 0x000000ffff057224 */ /* 0x001fe400078e0017 */
[----:B------:R-:W-:Y:S02]  /*17e80*/  @!P4 IMAD.IADD R8, R8, 0x1, -R9 ;  /* 0x000000010808c824 */ /* 0x000fe400078e0a09 */
[----:B------:R-:W-:Y:S01]  /*17e90*/  @!P5 IMAD.MOV R5, RZ, RZ, -R5 ;  /* 0x000000ffff05d224 */ /* 0x000fe200078e0a05 */
[----:B------:R-:W-:Y:S01]  /*17ea0*/  ISETP.GE.AND P5, PT, R2, RZ, PT ;  /* 0x000000ff0200720c */ /* 0x000fe20003fa6270 */
[C---:B------:R-:W-:Y:S01]  /*17eb0*/  IMAD R2, R9.reuse, R18, R11 ;  /* 0x0000001209027224 */ /* 0x040fe200078e020b */
[----:B------:R-:W-:Y:S01]  /*17ec0*/  ISETP.GT.U32.AND P4, PT, R9, R8, PT ;  /* 0x000000080900720c */ /* 0x000fe20003f84070 */
[----:B------:R-:W-:Y:S01]  /*17ed0*/  @!P3 IMAD.IADD R17, R17, 0x1, -R9 ;  /* 0x000000011111b824 */ /* 0x000fe200078e0a09 */
[----:B------:R0:W-:Y:S01]  /*17ee0*/  STL [R1+0xb4], R5 ;  /* 0x0000b40501007387 */ /* 0x0001e20000100800 */
[----:B------:R-:W-:Y:S01]  /*17ef0*/  IMAD.HI.U32 R23, R29, R22, RZ ;  /* 0x000000161d177227 */ /* 0x000fe200078e00ff */
[----:B------:R-:W-:-:S02]  /*17f00*/  ISETP.GT.U32.AND P0, PT, R9, R2, PT ;  /* 0x000000020900720c */ /* 0x000fc40003f04070 */
[----:B------:R-:W-:Y:S01]  /*17f10*/  ISETP.GT.U32.AND P3, PT, R9, R17, PT ;  /* 0x000000110900720c */ /* 0x000fe20003f64070 */
[----:B------:R-:W-:-:S04]  /*17f20*/  IMAD.HI.U32 R11, R29, R21, RZ ;  /* 0x000000151d0b7227 */ /* 0x000fc800078e00ff */
[----:B------:R-:W-:-:S04]  /*17f30*/  IMAD.HI.U32 R18, R29, R4, RZ ;  /* 0x000000041d127227 */ /* 0x000fc800078e00ff */
[----:B0-----:R-:W-:Y:S02]  /*17f40*/  IMAD.MOV.U32 R5, RZ, RZ, R20 ;  /* 0x000000ffff057224 */ /* 0x001fe400078e0014 */
[----:B------:R-:W-:Y:S02]  /*17f50*/  @!P0 IMAD.IADD R2, R2, 0x1, -R9 ;  /* 0x0000000102028824 */ /* 0x000fe400078e0a09 */
[----:B------:R-:W-:Y:S02]  /*17f60*/  IMAD.MOV R23, RZ, RZ, -R23 ;  /* 0x000000ffff177224 */ /* 0x000fe400078e0a17 */
[----:B------:R-:W-:Y:S01]  /*17f70*/  IMAD.MOV R11, RZ, RZ, -R11 ;  /* 0x000000ffff0b7224 */ /* 0x000fe200078e0a0b */
[----:B------:R-:W-:Y:S01]  /*17f80*/  ISETP.GT.U32.AND P0, PT, R9, R2, PT ;  /* 0x000000020900720c */ /* 0x000fe20003f04070 */
[----:B------:R-:W-:Y:S01]  /*17f90*/  @!P4 IMAD.IADD R8, R8, 0x1, -R9 ;  /* 0x000000010808c824 */ /* 0x000fe200078e0a09 */
[----:B------:R-:W-:Y:S01]  /*17fa0*/  ISETP.GE.AND P4, PT, R19, RZ, PT ;  /* 0x000000ff1300720c */ /* 0x000fe20003f86270 */
[----:B------:R-:W-:-:S02]  /*17fb0*/  @!P2 IMAD.MOV R5, RZ, RZ, -R5 ;  /* 0x000000ffff05a224 */ /* 0x000fc400078e0a05 */
[C---:B------:R-:W-:Y:S02]  /*17fc0*/  IMAD R19, R9.reuse, R23, R22 ;  /* 0x0000001709137224 */ /* 0x040fe400078e0216 */
[----:B------:R-:W-:Y:S01]  /*17fd0*/  IMAD.MOV R18, RZ, RZ, -R18 ;  /* 0x000000ffff127224 */ /* 0x000fe200078e0a12 */
[----:B------:R0:W-:Y:S01]  /*17fe0*/  STL [R1+0x98], R5 ;  /* 0x0000980501007387 */ /* 0x0001e20000100800 */
[----:B------:R-:W-:Y:S01]  /*17ff0*/  IMAD R21, R9, R11, R21 ;  /* 0x0000000b09157224 */ /* 0x000fe200078e0215 */
[----:B------:R-:W-:Y:S01]  /*18000*/  IADD3 R11, R0, 0x38, RZ ;  /* 0x00000038000b7810 */ /* 0x000fe20007ffe0ff */
[--C-:B------:R-:W-:Y:S01]  /*18010*/  @!P3 IMAD.IADD R17, R17, 0x1, -R9.reuse ;  /* 0x000000011111b824 */ /* 0x100fe200078e0a09 */
[C---:B------:R-:W-:Y:S01]  /*18020*/  ISETP.GT.U32.AND P2, PT, R9.reuse, R19, PT ;  /* 0x000000130900720c */ /* 0x040fe20003f44070 */
[C---:B------:R-:W-:Y:S01]  /*18030*/  IMAD R4, R9.reuse, R18, R4 ;  /* 0x0000001209047224 */ /* 0x040fe200078e0204 */
[----:B------:R-:W-:Y:S01]  /*18040*/  IABS R18, R11 ;  /* 0x0000000b00127213 */ /* 0x000fe20000000000 */
[----:B------:R-:W-:Y:S01]  /*18050*/  IMAD.MOV.U32 R6, RZ, RZ, R8 ;  /* 0x000000ffff067224 */ /* 0x000fe200078e0008 */
[----:B------:R-:W-:Y:S01]  /*18060*/  ISETP.GT.U32.AND P3, PT, R9, R21, PT ;  /* 0x000000150900720c */ /* 0x000fe20003f64070 */
[----:B------:R-:W-:Y:S01]  /*18070*/  @!P0 IMAD.IADD R2, R2, 0x1, -R9 ;  /* 0x0000000102028824 */ /* 0x000fe200078e0a09 */
[----:B------:R-:W-:Y:S01]  /*18080*/  ISETP.GE.AND P0, PT, R3, RZ, PT ;  /* 0x000000ff0300720c */ /* 0x000fe20003f06270 */
[----:B0-----:R-:W-:-:S02]  /*18090*/  IMAD.MOV.U32 R5, RZ, RZ, R17 ;  /* 0x000000ffff057224 */ /* 0x001fc400078e0011 */
[----:B------:R-:W-:Y:S01]  /*180a0*/  IMAD.MOV.U32 R8, RZ, RZ, R18 ;  /* 0x000000ffff087224 */ /* 0x000fe200078e0012 */
[C---:B------:R-:W-:Y:S01]  /*180b0*/  IADD3 R18, R0.reuse, 0x37, RZ ;  /* 0x0000003700127810 */ /* 0x040fe20007ffe0ff */
[----:B------:R-:W-:Y:S01]  /*180c0*/  @!P6 IMAD.MOV R5, RZ, RZ, -R5 ;  /* 0x000000ffff05e224 */ /* 0x000fe200078e0a05 */
[----:B------:R-:W-:Y:S01]  /*180d0*/  ISETP.GT.U32.AND P6, PT, R9, R4, PT ;  /* 0x000000040900720c */ /* 0x000fe20003fc4070 */
[--C-:B------:R-:W-:Y:S01]  /*180e0*/  @!P2 IMAD.IADD R19, R19, 0x1, -R9.reuse ;  /* 0x000000011313a824 */ /* 0x100fe200078e0a09 */
[----:B------:R-:W-:Y:S01]  /*180f0*/  IABS R3, R18 ;  /* 0x0000001200037213 */ /* 0x000fe20000000000 */
[----:B------:R-:W-:Y:S01]  /*18100*/  @!P1 IMAD.MOV R6, RZ, RZ, -R6 ;  /* 0x000000ffff069224 */ /* 0x000fe200078e0a06 */
[----:B------:R-:W-:Y:S01]  /*18110*/  ISETP.GE.AND P2, PT, R11, RZ, PT ;  /* 0x000000ff0b00720c */ /* 0x000fe20003f46270 */
[----:B------:R-:W-:Y:S01]  /*18120*/  @!P3 IMAD.IADD R21, R21, 0x1, -R9 ;  /* 0x000000011515b824 */ /* 0x000fe200078e0a09 */
[----:B------:R-:W-:Y:S01]  /*18130*/  ISETP.GE.AND P1, PT, R13, RZ, PT ;  /* 0x000000ff0d00720c */ /* 0x000fe20003f26270 */
[----:B------:R-:W-:Y:S01]  /*18140*/  IMAD.MOV.U32 R11, RZ, RZ, R3 ;  /* 0x000000ffff0b7224 */ /* 0x000fe200078e0003 */
[----:B------:R-:W-:Y:S01]  /*18150*/  ISETP.GT.U32.AND P3, PT, R9, R19, PT ;  /* 0x000000130900720c */ /* 0x000fe20003f64070 */
[----:B------:R-:W-:Y:S01]  /*18160*/  IMAD.HI.U32 R13, R29, R8, RZ ;  /* 0x000000081d0d7227 */ /* 0x000fe200078e00ff */
[----:B------:R-:W-:Y:S01]  /*18170*/  STL [R1+0xa8], R6 ;  /* 0x0000a80601007387 */ /* 0x000fe20000100800 */
[----:B------:R-:W-:-:S02]  /*18180*/  IADD3 R3, R0, 0x36, RZ ;  /* 0x0000003600037810 */ /* 0x000fc40007ffe0ff */
[----:B------:R-:W-:Y:S01]  /*18190*/  @!P6 IMAD.IADD R4, R4, 0x1, -R9 ;  /* 0x000000010404e824 */ /* 0x000fe200078e0a09 */
[----:B------:R-:W-:Y:S01]  /*181a0*/  ISETP.GT.U32.AND P6, PT, R9, R21, PT ;  /* 0x000000150900720c */ /* 0x000fe20003fc4070 */
[----:B------:R-:W-:Y:S01]  /*181b0*/  IMAD.HI.U32 R17, R29, R11, RZ ;  /* 0x0000000b1d117227 */ /* 0x000fe200078e00ff */
[----:B------:R0:W-:Y:S01]  /*181c0*/  STL [R1+0xac], R5 ;  /* 0x0000ac0501007387 */ /* 0x0001e20000100800 */
[----:B------:R-:W-:Y:S02]  /*181d0*/  IABS R20, R3 ;  /* 0x0000000300147213 */ /* 0x000fe40000000000 */
[----:B------:R-:W-:Y:S02]  /*181e0*/  IMAD.MOV R17, RZ, RZ, -R17 ;  /* 0x000000ffff117224 */ /* 0x000fe400078e0a11 */
[----:B------:R-:W-:Y:S02]  /*181f0*/  IMAD.MOV R13, RZ, RZ, -R13 ;  /* 0x000000ffff0d7224 */ /* 0x000fe400078e0a0d */
[----:B------:R-:W-:-:S02]  /*18200*/  IMAD R11, R9, R17, R11 ;  /* 0x00000011090b7224 */ /* 0x000fc400078e020b */
[----:B------:R-:W-:Y:S01]  /*18210*/  IMAD R8, R9, R13, R8 ;  /* 0x0000000d09087224 */ /* 0x000fe200078e0208 */
[C---:B------:R-:W-:Y:S01]  /*18220*/  IADD3 R13, R0.reuse, 0x34, RZ ;  /* 0x00000034000d7810 */ /* 0x040fe20007ffe0ff */
[----:B0-----:R-:W-:Y:S01]  /*18230*/  IMAD.MOV.U32 R5, RZ, RZ, R2 ;  /* 0x000000ffff057224 */ /* 0x001fe200078e0002 */
[----:B------:R-:W-:Y:S01]  /*18240*/  IADD3 R2, R0, 0x35, RZ ;  /* 0x0000003500027810 */ /* 0x000fe20007ffe0ff */
[----:B------:R-:W-:Y:S01]  /*18250*/  @!P6 IMAD.IADD R21, R21, 0x1, -R9 ;  /* 0x000000011515e824 */ /* 0x000fe200078e0a09 */
[C---:B------:R-:W-:Y:S01]  /*18260*/  ISETP.GT.U32.AND P6, PT, R9.reuse, R11, PT ;  /* 0x0000000b0900720c */ /* 0x040fe20003fc4070 */
[----:B------:R-:W-:Y:S01]  /*18270*/  @!P5 IMAD.MOV R5, RZ, RZ, -R5 ;  /* 0x000000ffff05d224 */ /* 0x000fe200078e0a05 */
[----:B------:R-:W-:Y:S01]  /*18280*/  ISETP.GT.U32.AND P5, PT, R9, R4, PT ;  /* 0x000000040900720c */ /* 0x000fe20003fa4070 */
[----:B------:R-:W-:Y:S01]  /*18290*/  @!P3 IMAD.IADD R19, R19, 0x1, -R9 ;  /* 0x000000011313b824 */ /* 0x000fe200078e0a09 */
[----:B------:R-:W-:Y:S02]  /*182a0*/  ISETP.GT.U32.AND P3, PT, R9, R8, PT ;  /* 0x000000080900720c */ /* 0x000fe40003f64070 */
[----:B------:R-:W-:Y:S01]  /*182b0*/  IABS R17, R2 ;  /* 0x0000000200117213 */ /* 0x000fe20000000000 */
[----:B------:R0:W-:Y:S01]  /*182c0*/  STL [R1+0xb0], R5 ;  /* 0x0000b00501007387 */ /* 0x0001e20000100800 */
[----:B------:R-:W-:-:S03]  /*182d0*/  IABS R22, R13 ;  /* 0x0000000d00167213 */ /* 0x000fc60000000000 */
[----:B------:R-:W-:-:S04]  /*182e0*/  IMAD.HI.U32 R23, R29, R17, RZ ;  /* 0x000000111d177227 */ /* 0x000fc800078e00ff */
[--C-:B------:R-:W-:Y:S01]  /*182f0*/  @!P5 IMAD.IADD R4, R4, 0x1, -R9.reuse ;  /* 0x000000010404d824 */ /* 0x100fe200078e0a09 */
[----:B------:R-:W-:Y:S01]  /*18300*/  ISETP.GE.AND P5, PT, R18, RZ, PT ;  /* 0x000000ff1200720c */ /* 0x000fe20003fa6270 */
[--C-:B------:R-:W-:Y:S02]  /*18310*/  @!P6 IMAD.IADD R11, R11, 0x1, -R9.reuse ;  /* 0x000000010b0be824 */ /* 0x100fe400078e0a09 */
[----:B------:R-:W-:Y:S02]  /*18320*/  IMAD.MOV.U32 R18, RZ, RZ, R22 ;  /* 0x000000ffff127224 */ /* 0x000fe400078e0016 */
[----:B------:R-:W-:Y:S01]  /*18330*/  @!P3 IMAD.IADD R8, R8, 0x1, -R9 ;  /* 0x000000010808b824 */ /* 0x000fe200078e0a09 */
[----:B------:R-:W-:Y:S01]  /*18340*/  ISETP.GE.AND P3, PT, R3, RZ, PT ;  /* 0x000000ff0300720c */ /* 0x000fe20003f66270 */
[----:B0-----:R-:W-:Y:S01]  /*18350*/  IMAD.MOV.U32 R5, RZ, RZ, R19 ;  /* 0x000000ffff057224 */ /* 0x001fe200078e0013 */
[----:B------:R-:W-:Y:S01]  /*18360*/  ISETP.GT.U32.AND P6, PT, R9, R11, PT ;  /* 0x0000000b0900720c */ /* 0x000fe20003fc4070 */
[----:B------:R-:W-:-:S04]  /*18370*/  IMAD.HI.U32 R3, R29, R18, RZ ;  /* 0x000000121d037227 */ /* 0x000fc800078e00ff */
[----:B------:R-:W-:Y:S02]  /*18380*/  IMAD.MOV R19, RZ, RZ, -R23 ;  /* 0x000000ffff137224 */ /* 0x000fe400078e0a17 */
[----:B------:R-:W-:Y:S01]  /*18390*/  @!P4 IMAD.MOV R5, RZ, RZ, -R5 ;  /* 0x000000ffff05c224 */ /* 0x000fe200078e0a05 */
[C---:B------:R-:W-:Y:S01]  /*183a0*/  ISETP.GT.U32.AND P4, PT, R9.reuse, R8, PT ;  /* 0x000000080900720c */ /* 0x040fe20003f84070 */
[----:B------:R-:W-:Y:S02]  /*183b0*/  IMAD.MOV R3, RZ, RZ, -R3 ;  /* 0x000000ffff037224 */ /* 0x000fe400078e0a03 */
[----:B------:R-:W-:Y:S01]  /*183c0*/  IMAD R17, R9, R19, R17 ;  /* 0x0000001309117224 */ /* 0x000fe200078e0211 */
[----:B------:R0:W-:Y:S01]  /*183d0*/  STL [R1+0xa0], R5 ;  /* 0x0000a00501007387 */ /* 0x0001e20000100800 */
[----:B------:R-:W-:Y:S01]  /*183e0*/  IMAD.HI.U32 R22, R29, R20, RZ ;  /* 0x000000141d167227 */ /* 0x000fe200078e00ff */
[----:B------:R-:W-:-:S03]  /*183f0*/  IADD3 R19, R0, 0x31, RZ ;  /* 0x0000003100137810 */ /* 0x000fc60007ffe0ff */
[C---:B------:R-:W-:Y:S01]  /*18400*/  IMAD R18, R9.reuse, R3, R18 ;  /* 0x0000000309127224 */ /* 0x040fe200078e0212 */
[----:B------:R-:W-:Y:S01]  /*18410*/  IABS R24, R19 ;  /* 0x0000001300187213 */ /* 0x000fe20000000000 */
[----:B------:R-:W-:Y:S01]  /*18420*/  @!P0 IMAD.MOV R4, RZ, RZ, -R4 ;  /* 0x000000ffff048224 */ /* 0x000fe200078e0a04 */
[----:B------:R-:W-:Y:S01]  /*18430*/  ISETP.GT.U32.AND P0, PT, R9, R17, PT ;  /* 0x000000110900720c */ /* 0x000fe20003f04070 */
[----:B------:R-:W-:Y:S02]  /*18440*/  IMAD.MOV R22, RZ, RZ, -R22 ;  /* 0x000000ffff167224 */ /* 0x000fe400078e0a16 */
[----:B------:R-:W-:Y:S01]  /*18450*/  @!P6 IMAD.IADD R11, R11, 0x1, -R9 ;  /* 0x000000010b0be824 */ /* 0x000fe200078e0a09 */
[C---:B------:R-:W-:Y:S01]  /*18460*/  ISETP.GT.U32.AND P6, PT, R9.reuse, R18, PT ;  /* 0x000000120900720c */ /* 0x040fe20003fc4070 */
[----:B------:R-:W-:Y:S01]  /*18470*/  IMAD R20, R9, R22, R20 ;  /* 0x0000001609147224 */ /* 0x000fe200078e0214 */
[C---:B------:R-:W-:Y:S01]  /*18480*/  IADD3 R22, R0.reuse, 0x33, RZ ;  /* 0x0000003300167810 */ /* 0x040fe20007ffe0ff */
[----:B0-----:R-:W-:Y:S01]  /*18490*/  IMAD.MOV.U32 R5, RZ, RZ, R21 ;  /* 0x000000ffff057224 */ /* 0x001fe200078e0015 */
[----:B------:R-:W-:Y:S01]  /*184a0*/  IADD3 R21, R0, 0x30, RZ ;  /* 0x0000003000157810 */ /* 0x000fe20007ffe0ff */
[----:B------:R-:W-:Y:S01]  /*184b0*/  @!P4 IMAD.IADD R8, R8, 0x1, -R9 ;  /* 0x000000010808c824 */ /* 0x000fe200078e0a09 */
[----:B------:R-:W-:Y:S01]  /*184c0*/  ISETP.GE.AND P4, PT, R2, RZ, PT ;  /* 0x000000ff0200720c */ /* 0x000fe20003f86270 */
[----:B------:R-:W-:Y:S01]  /*184d0*/  @!P1 IMAD.MOV R5, RZ, RZ, -R5 ;  /* 0x000000ffff059224 */ /* 0x000fe200078e0a05 */
[----:B------:R-:W-:Y:S01]  /*184e0*/  IADD3 R2, R0, 0x32, RZ ;  /* 0x0000003200027810 */ /* 0x000fe20007ffe0ff */
[--C-:B------:R-:W-:Y:S01]  /*184f0*/  @!P0 IMAD.IADD R17, R17, 0x1, -R9.reuse ;  /* 0x0000000111118824 */ /* 0x100fe200078e0a09 */
[----:B------:R-:W-:Y:S01]  /*18500*/  ISETP.GT.U32.AND P1, PT, R9, R20, PT ;  /* 0x000000140900720c */ /* 0x000fe20003f24070 */
[----:B------:R-:W-:Y:S01]  /*18510*/  IMAD.HI.U32 R25, R29, R24, RZ ;  /* 0x000000181d197227 */ /* 0x000fe200078e00ff */
[----:B------:R-:W-:Y:S01]  /*18520*/  IABS R3, R2 ;  /* 0x0000000200037213 */ /* 0x000fe20000000000 */
[----:B------:R0:W-:Y:S02]  /*18530*/  STL [R1+0x88], R5 ;  /* 0x0000880501007387 */ /* 0x0001e40000100800 */
[----:B------:R-:W-:Y:S01]  /*18540*/  @!P6 IMAD.IADD R18, R18, 0x1, -R9 ;  /* 0x000000011212e824 */ /* 0x000fe200078e0a09 */
[----:B------:R-:W-:Y:S01]  /*18550*/  ISETP.GT.U32.AND P6, PT, R9, R17, PT ;  /* 0x000000110900720c */ /* 0x000fe20003fc4070 */
[----:B------:R1:W-:Y:S01]  /*18560*/  STL [R1+0x90], R4 ;  /* 0x0000900401007387 */ /* 0x0003e20000100800 */
[----:B------:R-:W-:-:S02]  /*18570*/  IMAD.MOV R25, RZ, RZ, -R25 ;  /* 0x000000ffff197224 */ /* 0x000fc400078e0a19 */
[----:B0-----:R-:W-:Y:S02]  /*18580*/  IMAD.MOV.U32 R5, RZ, RZ, R8 ;  /* 0x000000ffff057224 */ /* 0x001fe400078e0008 */
[----:B------:R-:W-:Y:S01]  /*18590*/  IMAD.HI.U32 R8, R29, R3, RZ ;  /* 0x000000031d087227 */ /* 0x000fe200078e00ff */
[----:B-1----:R-:W-:-:S03]  /*185a0*/  IABS R4, R22 ;  /* 0x0000001600047213 */ /* 0x002fc60000000000 */
[----:B------:R-:W-:Y:S02]  /*185b0*/  IMAD.MOV R8, RZ, RZ, -R8 ;  /* 0x000000ffff087224 */ /* 0x000fe400078e0a08 */
[----:B------:R-:W-:Y:S01]  /*185c0*/  @!P1 IMAD.IADD R20, R20, 0x1, -R9 ;  /* 0x0000000114149824 */ /* 0x000fe200078e0a09 */
[----:B------:R-:W-:Y:S01]  /*185d0*/  ISETP.GE.AND P1, PT, R13, RZ, PT ;  /* 0x000000ff0d00720c */ /* 0x000fe20003f26270 */
[----:B------:R-:W-:Y:S01]  /*185e0*/  IMAD R3, R9, R8, R3 ;  /* 0x0000000809037224 */ /* 0x000fe200078e0203 */
[----:B------:R-:W-:Y:S01]  /*185f0*/  IADD3 R8, R0, 0x2f, RZ ;  /* 0x0000002f00087810 */ /* 0x000fe20007ffe0ff */
[----:B------:R-:W-:Y:S01]  /*18600*/  IMAD.HI.U32 R13, R29, R4, RZ ;  /* 0x000000041d0d7227 */ /* 0x000fe200078e00ff */
[----:B------:R-:W-:-:S03]  /*18610*/  ISETP.GT.U32.AND P0, PT, R9, R20, PT ;  /* 0x000000140900720c */ /* 0x000fc60003f04070 */
[----:B------:R-:W-:Y:S01]  /*18620*/  @!P6 IMAD.IADD R17, R17, 0x1, -R9 ;  /* 0x000000011111e824 */ /* 0x000fe200078e0a09 */
[C---:B------:R-:W-:Y:S01]  /*18630*/  ISETP.GT.U32.AND P6, PT, R9.reuse, R3, PT ;  /* 0x000000030900720c */ /* 0x040fe20003fc4070 */
[----:B------:R-:W-:Y:S02]  /*18640*/  IMAD.MOV R13, RZ, RZ, -R13 ;  /* 0x000000ffff0d7224 */ /* 0x000fe400078e0a0d */
[----:B------:R-:W-:Y:S01]  /*18650*/  @!P2 IMAD.MOV R5, RZ, RZ, -R5 ;  /* 0x000000ffff05a224 */ /* 0x000fe200078e0a05 */
[C---:B------:R-:W-:Y:S01]  /*18660*/  ISETP.GT.U32.AND P2, PT, R9.reuse, R18, PT ;  /* 0x000000120900720c */ /* 0x040fe20003f44070 */
[C---:B------:R-:W-:Y:S01]  /*18670*/  IMAD R4, R9.reuse, R13, R4 ;  /* 0x0000000d09047224 */ /* 0x040fe200078e0204 */
[----:B------:R-:W-:Y:S01]  /*18680*/  IABS R13, R21 ;  /* 0x00000015000d7213 */ /* 0x000fe20000000000 */
[----:B------:R-:W-:Y:S01]  /*18690*/  IMAD.MOV.U32 R6, RZ, RZ, R17 ;  /* 0x000000ffff067224 */ /* 0x000fe200078e0011 */
[----:B------:R0:W-:Y:S01]  /*186a0*/  STL [R1+0x94], R5 ;  /* 0x0000940501007387 */ /* 0x0001e20000100800 */
[----:B------:R-:W-:Y:S01]  /*186b0*/  @!P0 IMAD.IADD R20, R20, 0x1, -R9 ;  /* 0x0000000114148824 */ /* 0x000fe200078e0a09 */
[----:B------:R-:W-:Y:S01]  /*186c0*/  ISETP.GT.U32.AND P0, PT, R9, R4, PT ;  /* 0x000000040900720c */ /* 0x000fe20003f04070 */
[----:B------:R-:W-:-:S04]  /*186d0*/  IMAD.HI.U32 R23, R29, R13, RZ ;  /* 0x0000000d1d177227 */ /* 0x000fc800078e00ff */
[----:B------:R-:W-:Y:S02]  /*186e0*/  @!P6 IMAD.IADD R3, R3, 0x1, -R9 ;  /* 0x000000010303e824 */ /* 0x000fe400078e0a09 */
[----:B------:R-:W-:Y:S02]  /*186f0*/  IMAD.MOV R23, RZ, RZ, -R23 ;  /* 0x000000ffff177224 */ /* 0x000fe400078e0a17 */
[----:B0-----:R-:W-:Y:S01]  /*18700*/  IMAD.MOV.U32 R5, RZ, RZ, R11 ;  /* 0x000000ffff057224 */ /* 0x001fe200078e000b */
[C---:B------:R-:W-:Y:S01]  /*18710*/  ISETP.GT.U32.AND P6, PT, R9.reuse, R3, PT ;  /* 0x000000030900720c */ /* 0x040fe20003fc4070 */
[----:B------:R-:W-:Y:S02]  /*18720*/  IMAD.MOV.U32 R7, RZ, RZ, R20 ;  /* 0x000000ffff077224 */ /* 0x000fe400078e0014 */
[----:B------:R-:W-:Y:S01]  /*18730*/  @!P0 IMAD.IADD R4, R4, 0x1, -R9 ;  /* 0x0000000104048824 */ /* 0x000fe200078e0a09 */
[----:B------:R-:W-:Y:S01]  /*18740*/  ISETP.GE.AND P0, PT, R2, RZ, PT ;  /* 0x000000ff0200720c */ /* 0x000fe20003f06270 */
[----:B------:R-:W-:-:S02]  /*18750*/  IMAD R2, R9, R25, R24 ;  /* 0x0000001909027224 */ /* 0x000fc400078e0218 */
[C---:B------:R-:W-:Y:S01]  /*18760*/  IMAD R11, R9.reuse, R23, R13 ;  /* 0x00000017090b7224 */ /* 0x040fe200078e020d */
[----:B------:R-:W-:Y:S01]  /*18770*/  IADD3 R13, R0, 0x2e, RZ ;  /* 0x0000002e000d7810 */ /* 0x000fe20007ffe0ff */
[----:B------:R-:W-:Y:S01]  /*18780*/  @!P3 IMAD.MOV R7, RZ, RZ, -R7 ;  /* 0x000000ffff07b224 */ /* 0x000fe200078e0a07 */
[C---:B------:R-:W-:Y:S01]  /*18790*/  ISETP.GT.U32.AND P3, PT, R9.reuse, R2, PT ;  /* 0x000000020900720c */ /* 0x040fe20003f64070 */
[----:B------:R-:W-:Y:S01]  /*187a0*/  @!P5 IMAD.MOV R5, RZ, RZ, -R5 ;  /* 0x000000ffff05d224 */ /* 0x000fe200078e0a05 */
[----:B------:R-:W-:Y:S01]  /*187b0*/  ISETP.GT.U32.AND P5, PT, R9, R4, PT ;  /* 0x000000040900720c */ /* 0x000fe20003fa4070 */
[--C-:B------:R-:W-:Y:S01]  /*187c0*/  @!P6 IMAD.IADD R3, R3, 0x1, -R9.reuse ;  /* 0x000000010303e824 */ /* 0x100fe200078e0a09 */
[----:B------:R-:W-:Y:S01]  /*187d0*/  ISETP.GT.U32.AND P6, PT, R9, R11, PT ;  /* 0x0000000b0900720c */ /* 0x000fe20003fc4070 */
[--C-:B------:R-:W-:Y:S01]  /*187e0*/  @!P2 IMAD.IADD R18, R18, 0x1, -R9.reuse ;  /* 0x000000011212a824 */ /* 0x100fe200078e0a09 */
[----:B------:R-:W-:Y:S01]  /*187f0*/  ISETP.GE.AND P2, PT, R22, RZ, PT ;  /* 0x000000ff1600720c */ /* 0x000fe20003f46270 */
[----:B------:R0:W-:Y:S01]  /*18800*/  STL [R1+0x80], R5 ;  /* 0x0000800501007387 */ /* 0x0001e20000100800 */
[----:B------:R-:W-:Y:S01]  /*18810*/  IABS R22, R8 ;  /* 0x0000000800167213 */ /* 0x000fe20000000000 */
[----:B------:R-:W-:Y:S01]  /*18820*/  @!P4 IMAD.MOV R6, RZ, RZ, -R6 ;  /* 0x000000ffff06c224 */ /* 0x000fe200078e0a06 */
[----:B------:R-:W-:Y:S01]  /*18830*/  ISETP.GE.AND P4, PT, R19, RZ, PT ;  /* 0x000000ff1300720c */ /* 0x000fe20003f86270 */
[----:B------:R-:W-:Y:S01]  /*18840*/  STL [R1+0x7c], R7 ;  /* 0x00007c0701007387 */ /* 0x000fe20000100800 */
[----:B------:R-:W-:Y:S01]  /*18850*/  IADD3 R19, R0, 0x2c, RZ ;  /* 0x0000002c00137810 */ /* 0x000fe20007ffe0ff */
[----:B------:R-:W-:Y:S01]  /*18860*/  IMAD.HI.U32 R17, R29, R22, RZ ;  /* 0x000000161d117227 */ /* 0x000fe200078e00ff */
[----:B------:R-:W-:Y:S01]  /*18870*/  IABS R23, c[0x0][0x178] ;  /* 0x00005e0000177a13 */ /* 0x000fe20000000000 */
[----:B------:R1:W-:Y:S02]  /*18880*/  STL [R1+0x78], R6 ;  /* 0x0000780601007387 */ /* 0x0003e40000100800 */
[----:B0-----:R-:W-:Y:S01]  /*18890*/  IMAD.MOV.U32 R5, RZ, RZ, R18 ;  /* 0x000000ffff057224 */ /* 0x001fe200078e0012 */
[----:B------:R-:W-:Y:S01]  /*188a0*/  IABS R18, R13 ;  /* 0x0000000d00127213 */ /* 0x000fe20000000000 */
[----:B------:R-:W-:Y:S01]  /*188b0*/  @!P3 IMAD.IADD R2, R2, 0x1, -R9 ;  /* 0x000000010202b824 */ /* 0x000fe200078e0a09 */
[----:B------:R-:W0:Y:S01]  /*188c0*/  I2F.RP R24, R23 ;  /* 0x0000001700187306 */ /* 0x000e220000209400 */
[----:B------:R-:W-:Y:S01]  /*188d0*/  @!P1 IMAD.MOV R5, RZ, RZ, -R5 ;  /* 0x000000ffff059224 */ /* 0x000fe200078e0a05 */
[----:B------:R-:W-:Y:S01]  /*188e0*/  ISETP.GE.AND P1, PT, R21, RZ, PT ;  /* 0x000000ff1500720c */ /* 0x000fe20003f26270 */
[--C-:B------:R-:W-:Y:S01]  /*188f0*/  @!P6 IMAD.IADD R11, R11, 0x1, -R9.reuse ;  /* 0x000000010b0be824 */ /* 0x100fe200078e0a09 */
[C---:B------:R-:W-:Y:S01]  /*18900*/  ISETP.GT.U32.AND P3, PT, R9.reuse, R2, PT ;  /* 0x000000020900720c */ /* 0x040fe20003f64070 */
[----:B------:R-:W-:Y:S01]  /*18910*/  @!P5 IMAD.IADD R4, R4, 0x1, -R9 ;  /* 0x000000010404d824 */ /* 0x000fe200078e0a09 */
[----:B------:R2:W-:Y:S01]  /*18920*/  STL [R1+0x74], R5 ;  /* 0x0000740501007387 */ /* 0x0005e20000100800 */
[----:B------:R-:W-:Y:S01]  /*18930*/  IMAD.MOV R17, RZ, RZ, -R17 ;  /* 0x000000ffff117224 */ /* 0x000fe200078e0a11 */
[----:B------:R-:W-:Y:S01]  /*18940*/  ISETP.GE.AND P5, PT, R8, RZ, PT ;  /* 0x000000ff0800720c */ /* 0x000fe20003fa6270 */
[----:B-1----:R-:W-:Y:S01]  /*18950*/  IMAD.MOV.U32 R6, RZ, RZ, R4 ;  /* 0x000000ffff067224 */ /* 0x002fe200078e0004 */
[C---:B------:R-:W-:Y:S01]  /*18960*/  ISETP.GT.U32.AND P6, PT, R9.reuse, R11, PT ;  /* 0x0000000b0900720c */ /* 0x040fe20003fc4070 */
[----:B------:R-:W-:-:S02]  /*18970*/  IMAD R8, R9, R17, R22 ;  /* 0x0000001109087224 */ /* 0x000fc400078e0216 */
[----:B------:R-:W-:-:S04]  /*18980*/  IMAD.HI.U32 R4, R29, R18, RZ ;  /* 0x000000121d047227 */ /* 0x000fc800078e00ff */
[----:B--2---:R-:W-:Y:S01]  /*18990*/  IMAD.MOV.U32 R5, RZ, RZ, R3 ;  /* 0x000000ffff057224 */ /* 0x004fe200078e0003 */
[----:B------:R-:W-:Y:S01]  /*189a0*/  IADD3 R3, R0, 0x2d, RZ ;  /* 0x0000002d00037810 */ /* 0x000fe20007ffe0ff */
[----:B------:R-:W-:Y:S02]  /*189b0*/  IMAD.MOV R4, RZ, RZ, -R4 ;  /* 0x000000ffff047224 */ /* 0x000fe400078e0a04 */
[----:B------:R-:W-:Y:S01]  /*189c0*/  @!P0 IMAD.MOV R5, RZ, RZ, -R5 ;  /* 0x000000ffff058224 */ /* 0x000fe200078e0a05 */
[C---:B------:R-:W-:Y:S01]  /*189d0*/  ISETP.GT.U32.AND P0, PT, R9.reuse, R8, PT ;  /* 0x000000080900720c */ /* 0x040fe20003f04070 */
[----:B------:R-:W-:Y:S01]  /*189e0*/  IMAD R18, R9, R4, R18 ;  /* 0x0000000409127224 */ /* 0x000fe200078e0212 */
[----:B------:R-:W-:Y:S01]  /*189f0*/  IABS R17, R3 ;  /* 0x0000000300117213 */ /* 0x000fe20000000000 */
[----:B------:R-:W-:Y:S01]  /*18a00*/  @!P2 IMAD.MOV R6, RZ, RZ, -R6 ;  /* 0x000000ffff06a224 */ /* 0x000fe200078e0a06 */
[----:B------:R-:W-:Y:S01]  /*18a10*/  ISETP.GE.AND P2, PT, R13, RZ, PT ;  /* 0x000000ff0d00720c */ /* 0x000fe20003f46270 */
[--C-:B------:R-:W-:Y:S01]  /*18a20*/  @!P3 IMAD.IADD R2, R2, 0x1, -R9.reuse ;  /* 0x000000010202b824 */ /* 0x100fe200078e0a09 */
[----:B------:R-:W-:Y:S01]  /*18a30*/  ISETP.GE.AND P3, PT, R3, RZ, PT ;  /* 0x000000ff0300720c */ /* 0x000fe20003f66270 */
[--C-:B------:R-:W-:Y:S01]  /*18a40*/  @!P6 IMAD.IADD R11, R11, 0x1, -R9.reuse ;  /* 0x000000010b0be824 */ /* 0x100fe200078e0a09 */
[----:B------:R-:W-:Y:S01]  /*18a50*/  ISETP.GT.U32.AND P6, PT, R9, R18, PT ;  /* 0x000000120900720c */ /* 0x000fe20003fc4070 */
[----:B------:R-:W-:Y:S01]  /*18a60*/  STL [R1+0x40], R6 ;  /* 0x0000400601007387 */ /* 0x000fe20000100800 */
[----:B------:R-:W-:Y:S01]  /*18a70*/  IADD3 R3, R0, 0x2b, RZ ;  /* 0x0000002b00037810 */ /* 0x000fe20007ffe0ff */
[----:B------:R-:W-:Y:S01]  /*18a80*/  IMAD.HI.U32 R21, R29, R17, RZ ;  /* 0x000000111d157227 */ /* 0x000fe200078e00ff */
[----:B------:R-:W-:Y:S01]  /*18a90*/  IABS R13, R19 ;  /* 0x00000013000d7213 */ /* 0x000fe20000000000 */
[----:B------:R1:W-:Y:S01]  /*18aa0*/  STL [R1+0x44], R5 ;  /* 0x0000440501007387 */ /* 0x0003e20000100800 */
[----:B------:R-:W-:Y:S01]  /*18ab0*/  IABS R4, R3 ;  /* 0x0000000300047213 */ /* 0x000fe20000000000 */
[----:B------:R-:W-:-:S02]  /*18ac0*/  @!P0 IMAD.IADD R8, R8, 0x1, -R9 ;  /* 0x0000000108088824 */ /* 0x000fc400078e0a09 */
[----:B------:R-:W-:-:S03]  /*18ad0*/  IMAD.HI.U32 R20, R29, R13, RZ ;  /* 0x0000000d1d147227 */ /* 0x000fc600078e00ff */
[C---:B------:R-:W-:Y:S01]  /*18ae0*/  ISETP.GT.U32.AND P0, PT, R9.reuse, R8, PT ;  /* 0x000000080900720c */ /* 0x040fe20003f04070 */
[----:B------:R-:W-:Y:S02]  /*18af0*/  @!P6 IMAD.IADD R18, R18, 0x1, -R9 ;  /* 0x000000011212e824 */ /* 0x000fe400078e0a09 */
[----:B-1----:R-:W-:Y:S02]  /*18b00*/  IMAD.MOV.U32 R5, RZ, RZ, R2 ;  /* 0x000000ffff057224 */ /* 0x002fe400078e0002 */
[----:B------:R-:W-:Y:S01]  /*18b10*/  IMAD.MOV R2, RZ, RZ, -R21 ;  /* 0x000000ffff027224 */ /* 0x000fe200078e0a15 */
[----:B------:R-:W-:Y:S01]  /*18b20*/  ISETP.GT.U32.AND P6, PT, R9, R18, PT ;  /* 0x000000120900720c */ /* 0x000fe20003fc4070 */
[----:B------:R-:W-:Y:S01]  /*18b30*/  @!P4 IMAD.MOV R5, RZ, RZ, -R5 ;  /* 0x000000ffff05c224 */ /* 0x000fe200078e0a05 */
[----:B------:R-:W-:Y:S01]  /*18b40*/  ISETP.GE.AND P4, PT, R19, RZ, PT ;  /* 0x000000ff1300720c */ /* 0x000fe20003f86270 */
[----:B------:R-:W-:-:S03]  /*18b50*/  IMAD.MOV R20, RZ, RZ, -R20 ;  /* 0x000000ffff147224 */ /* 0x000fc600078e0a14 */
[----:B------:R1:W-:Y:S01]  /*18b60*/  STL [R1+0x4c], R5 ;  /* 0x00004c0501007387 */ /* 0x0003e20000100800 */
[----:B------:R-:W-:-:S06]  /*18b70*/  @!P0 IMAD.IADD R8, R8, 0x1, -R9 ;  /* 0x0000000108088824 */ /* 0x000fcc00078e0a09 */
[----:B------:R-:W-:Y:S02]  /*18b80*/  @!P6 IMAD.IADD R18, R18, 0x1, -R9 ;  /* 0x000000011212e824 */ /* 0x000fe400078e0a09 */
[----:B-1----:R-:W-:Y:S02]  /*18b90*/  IMAD.MOV.U32 R5, RZ, RZ, R11 ;  /* 0x000000ffff057224 */ /* 0x002fe400078e000b */
[----:B------:R-:W-:Y:S01]  /*18ba0*/  IMAD R11, R9, R2, R17 ;  /* 0x00000002090b7224 */ /* 0x000fe200078e0211 */
[C---:B------:R-:W-:Y:S01]  /*18bb0*/  IADD3 R17, R0.reuse, 0x2a, RZ ;  /* 0x0000002a00117810 */ /* 0x040fe20007ffe0ff */
[----:B------:R-:W-:Y:S01]  /*18bc0*/  @!P1 IMAD.MOV R5, RZ, RZ, -R5 ;  /* 0x000000ffff059224 */ /* 0x000fe200078e0a05 */
[----:B------:R-:W-:Y:S01]  /*18bd0*/  ISETP.GE.AND P1, PT, R3, RZ, PT ;  /* 0x000000ff0300720c */ /* 0x000fe20003f26270 */
[----:B------:R-:W-:Y:S01]  /*18be0*/  IMAD.HI.U32 R3, R29, R4, RZ ;  /* 0x000000041d037227 */ /* 0x000fe200078e00ff */
[C---:B------:R-:W-:Y:S02]  /*18bf0*/  ISETP.GT.U32.AND P0, PT, R9.reuse, R11, PT ;  /* 0x0000000b0900720c */ /* 0x040fe40003f04070 */
[----:B------:R1:W-:Y:S01]  /*18c00*/  STL [R1+0x64], R5 ;  /* 0x0000640501007387 */ /* 0x0003e20000100800 */
[----:B------:R-:W-:Y:S01]  /*18c10*/  IMAD.MOV R3, RZ, RZ, -R3 ;  /* 0x000000ffff037224 */ /* 0x000fe200078e0a03 */
[----:B------:R-:W-:Y:S01]  /*18c20*/  IABS R19, R17 ;  /* 0x0000001100137213 */ /* 0x000fe20000000000 */
[C---:B------:R-:W-:Y:S01]  /*18c30*/  IMAD R2, R9.reuse, R20, R13 ;  /* 0x0000001409027224 */ /* 0x040fe200078e020d */
[----:B------:R-:W-:Y:S01]  /*18c40*/  IADD3 R13, R0, 0x29, RZ ;  /* 0x00000029000d7810 */ /* 0x000fe20007ffe0ff */
[----:B------:R-:W-:-:S02]  /*18c50*/  IMAD R4, R9, R3, R4 ;  /* 0x0000000309047224 */ /* 0x000fc400078e0204 */
[----:B------:R-:W-:Y:S01]  /*18c60*/  IMAD.HI.U32 R20, R29, R19, RZ ;  /* 0x000000131d147227 */ /* 0x000fe200078e00ff */
[----:B------:R-:W-:Y:S02]  /*18c70*/  IABS R21, R13 ;  /* 0x0000000d00157213 */ /* 0x000fe40000000000 */
[----:B------:R-:W-:Y:S01]  /*18c80*/  ISETP.GT.U32.AND P6, PT, R9, R4, PT ;  /* 0x000000040900720c */ /* 0x000fe20003fc4070 */
[----:B-1----:R-:W-:Y:S01]  /*18c90*/  IMAD.MOV.U32 R5, RZ, RZ, R8 ;  /* 0x000000ffff057224 */ /* 0x002fe200078e0008 */
[----:B------:R-:W-:Y:S01]  /*18ca0*/  IADD3 R8, R0, 0x28, RZ ;  /* 0x0000002800087810 */ /* 0x000fe20007ffe0ff */
[----:B------:R-:W-:Y:S02]  /*18cb0*/  @!P0 IMAD.IADD R11, R11, 0x1, -R9 ;  /* 0x000000010b0b8824 */ /* 0x000fe400078e0a09 */
[----:B------:R-:W-:Y:S01]  /*18cc0*/  @!P5 IMAD.MOV R5, RZ, RZ, -R5 ;  /* 0x000000ffff05d224 */ /* 0x000fe200078e0a05 */
[C---:B------:R-:W-:Y:S01]  /*18cd0*/  ISETP.GT.U32.AND P5, PT, R9.reuse, R2, PT ;  /* 0x000000020900720c */ /* 0x040fe20003fa4070 */
[----:B------:R-:W-:Y:S01]  /*18ce0*/  IMAD.MOV R20, RZ, RZ, -R20 ;  /* 0x000000ffff147224 */ /* 0x000fe200078e0a14 */
[----:B------:R-:W-:-:S02]  /*18cf0*/  ISETP.GT.U32.AND P0, PT, R9, R11, PT ;  /* 0x0000000b0900720c */ /* 0x000fc40003f04070 */
[----:B------:R1:W-:Y:S01]  /*18d00*/  STL [R1+0x6c], R5 ;  /* 0x00006c0501007387 */ /* 0x0003e20000100800 */
[----:B------:R-:W-:Y:S02]  /*18d10*/  IABS R3, R8 ;  /* 0x0000000800037213 */ /* 0x000fe40000000000 */
[----:B------:R-:W-:-:S05]  /*18d20*/  @!P6 IMAD.IADD R4, R4, 0x1, -R9 ;  /* 0x000000010404e824 */ /* 0x000fca00078e0a09 */
[----:B------:R-:W-:Y:S01]  /*18d30*/  ISETP.GT.U32.AND P6, PT, R9, R4, PT ;  /* 0x000000040900720c */ /* 0x000fe20003fc4070 */
[----:B------:R-:W-:Y:S02]  /*18d40*/  @!P5 IMAD.IADD R2, R2, 0x1, -R9 ;  /* 0x000000010202d824 */ /* 0x000fe400078e0a09 */
[----:B-1----:R-:W-:Y:S02]  /*18d50*/  IMAD.MOV.U32 R5, RZ, RZ, R18 ;  /* 0x000000ffff057224 */ /* 0x002fe400078e0012 */
[----:B------:R-:W-:Y:S01]  /*18d60*/  IMAD.HI.U32 R18, R29, R21, RZ ;  /* 0x000000151d127227 */ /* 0x000fe200078e00ff */
[----:B------:R-:W-:-:S03]  /*18d70*/  ISETP.GT.U32.AND P5, PT, R9, R2, PT ;  /* 0x000000020900720c */ /* 0x000fc60003fa4070 */
[----:B------:R-:W-:Y:S01]  /*18d80*/  @!P2 IMAD.MOV R5, RZ, RZ, -R5 ;  /* 0x000000ffff05a224 */ /* 0x000fe200078e0a05 */
[----:B------:R-:W-:Y:S01]  /*18d90*/  ISETP.GE.AND P2, PT, R17, RZ, PT ;  /* 0x000000ff1100720c */ /* 0x000fe20003f46270 */
[----:B------:R-:W-:-:S03]  /*18da0*/  IMAD.HI.U32 R17, R29, R3, RZ ;  /* 0x000000031d117227 */ /* 0x000fc600078e00ff */
[----:B------:R1:W-:Y:S01]  /*18db0*/  STL [R1+0x68], R5 ;  /* 0x0000680501007387 */ /* 0x0003e20000100800 */
[----:B------:R-:W-:Y:S02]  /*18dc0*/  IMAD.MOV R18, RZ, RZ, -R18 ;  /* 0x000000ffff127224 */ /* 0x000fe400078e0a12 */
[----:B------:R-:W-:Y:S01]  /*18dd0*/  @!P0 IMAD.IADD R11, R11, 0x1, -R9 ;  /* 0x000000010b0b8824 */ /* 0x000fe200078e0a09 */
[----:B------:R-:W-:Y:S01]  /*18de0*/  ISETP.GE.AND P0, PT, R13, RZ, PT ;  /* 0x000000ff0d00720c */ /* 0x000fe20003f06270 */
[----:B------:R-:W-:Y:S02]  /*18df0*/  IMAD.MOV R17, RZ, RZ, -R17 ;  /* 0x000000ffff117224 */ /* 0x000fe400078e0a11 */
[C---:B------:R-:W-:Y:S02]  /*18e00*/  IMAD R21, R9.reuse, R18, R21 ;  /* 0x0000001209157224 */ /* 0x040fe400078e0215 */
[----:B------:R-:W-:Y:S02]  /*18e10*/  IMAD.MOV.U32 R6, RZ, RZ, R11 ;  /* 0x000000ffff067224 */ /* 0x000fe400078e000b */
[C---:B------:R-:W-:Y:S01]  /*18e20*/  IMAD R3, R9.reuse, R17, R3 ;  /* 0x0000001109037224 */ /* 0x040fe200078e0203 */
[----:B------:R-:W-:Y:S01]  /*18e30*/  IADD3 R17, R0, 0x26, RZ ;  /* 0x0000002600117810 */ /* 0x000fe20007ffe0ff */
[----:B------:R-:W-:Y:S01]  /*18e40*/  @!P3 IMAD.MOV R6, RZ, RZ, -R6 ;  /* 0x000000ffff06b224 */ /* 0x000fe200078e0a06 */
[C---:B------:R-:W-:Y:S01]  /*18e50*/  ISETP.GT.U32.AND P3, PT, R9.reuse, R21, PT ;  /* 0x000000150900720c */ /* 0x040fe20003f64070 */
[--C-:B------:R-:W-:Y:S01]  /*18e60*/  @!P6 IMAD.IADD R4, R4, 0x1, -R9.reuse ;  /* 0x000000010404e824 */ /* 0x100fe200078e0a09 */
[C---:B------:R-:W-:Y:S01]  /*18e70*/  ISETP.GT.U32.AND P6, PT, R9.reuse, R3, PT ;  /* 0x000000030900720c */ /* 0x040fe20003fc4070 */
[----:B------:R-:W-:Y:S01]  /*18e80*/  @!P5 IMAD.IADD R2, R2, 0x1, -R9 ;  /* 0x000000010202d824 */ /* 0x000fe200078e0a09 */
[----:B------:R-:W-:Y:S01]  /*18e90*/  IABS R11, R17 ;  /* 0x00000011000b7213 */ /* 0x000fe20000000000 */
[----:B------:R-:W-:Y:S01]  /*18ea0*/  IMAD R13, R9, R20, R19 ;  /* 0x00000014090d7224 */ /* 0x000fe200078e0213 */
[----:B------:R-:W-:Y:S01]  /*18eb0*/  STL [R1+0x58], R6 ;  /* 0x0000580601007387 */ /* 0x000fe20000100800 */
[----:B-1----:R-:W-:Y:S01]  /*18ec0*/  IMAD.MOV.U32 R5, RZ, RZ, R2 ;  /* 0x000000ffff057224 */ /* 0x002fe200078e0002 */
[----:B------:R-:W-:-:S02]  /*18ed0*/  IADD3 R2, R0, 0x27, RZ ;  /* 0x0000002700027810 */ /* 0x000fc40007ffe0ff */
[----:B------:R-:W-:Y:S01]  /*18ee0*/  ISETP.GT.U32.AND P5, PT, R9, R13, PT ;  /* 0x0000000d0900720c */ /* 0x000fe20003fa4070 */
[----:B------:R-:W-:Y:S01]  /*18ef0*/  @!P4 IMAD.MOV R5, RZ, RZ, -R5 ;  /* 0x000000ffff05c224 */ /* 0x000fe200078e0a05 */
[----:B------:R-:W-:Y:S01]  /*18f00*/  IABS R18, R2 ;  /* 0x0000000200127213 */ /* 0x000fe20000000000 */
[--C-:B------:R-:W-:Y:S01]  /*18f10*/  @!P3 IMAD.IADD R21, R21, 0x1, -R9.reuse ;  /* 0x000000011515b824 */ /* 0x100fe200078e0a09 */
[----:B------:R-:W-:Y:S01]  /*18f20*/  ISETP.GE.AND P4, PT, R8, RZ, PT ;  /* 0x000000ff0800720c */ /* 0x000fe20003f86270 */
[--C-:B------:R-:W-:Y:S01]  /*18f30*/  @!P6 IMAD.IADD R3, R3, 0x1, -R9.reuse ;  /* 0x000000010303e824 */ /* 0x100fe200078e0a09 */
[----:B------:R1:W-:Y:S01]  /*18f40*/  STL [R1+0x5c], R5 ;  /* 0x00005c0501007387 */ /* 0x0003e20000100800 */
[----:B------:R-:W-:Y:S01]  /*18f50*/  IMAD.HI.U32 R8, R29, R18, RZ ;  /* 0x000000121d087227 */ /* 0x000fe200078e00ff */
[C---:B------:R-:W-:Y:S02]  /*18f60*/  ISETP.GT.U32.AND P3, PT, R9.reuse, R21, PT ;  /* 0x000000150900720c */ /* 0x040fe40003f64070 */
[----:B------:R-:W-:Y:S01]  /*18f70*/  ISETP.GT.U32.AND P6, PT, R9, R3, PT ;  /* 0x000000030900720c */ /* 0x000fe20003fc4070 */
[----:B------:R-:W-:Y:S01]  /*18f80*/  IMAD.MOV R8, RZ, RZ, -R8 ;  /* 0x000000ffff087224 */ /* 0x000fe200078e0a08 */
[----:B------:R-:W-:Y:S01]  /*18f90*/  IADD3 R20, R0, 0x24, RZ ;  /* 0x0000002400147810 */ /* 0x000fe20007ffe0ff */
[----:B------:R-:W-:-:S02]  /*18fa0*/  @!P5 IMAD.IADD R13, R13, 0x1, -R9 ;  /* 0x000000010d0dd824 */ /* 0x000fc400078e0a09 */
[C---:B------:R-:W-:Y:S02]  /*18fb0*/  IMAD R18, R9.reuse, R8, R18 ;  /* 0x0000000809127224 */ /* 0x040fe400078e0212 */
[----:B-1----:R-:W-:Y:S01]  /*18fc0*/  IMAD.MOV.U32 R5, RZ, RZ, R4 ;  /* 0x000000ffff057224 */ /* 0x002fe200078e0004 */
[----:B------:R-:W-:Y:S01]  /*18fd0*/  ISETP.GT.U32.AND P5, PT, R9, R13, PT ;  /* 0x0000000d0900720c */ /* 0x000fe20003fa4070 */
[----:B------:R-:W-:-:S04]  /*18fe0*/  IMAD.HI.U32 R4, R29, R11, RZ ;  /* 0x0000000b1d047227 */ /* 0x000fc800078e00ff */
[----:B------:R-:W-:Y:S02]  /*18ff0*/  IMAD.MOV R4, RZ, RZ, -R4 ;  /* 0x000000ffff047224 */ /* 0x000fe400078e0a04 */
[----:B------:R-:W-:Y:S01]  /*19000*/  @!P3 IMAD.IADD R21, R21, 0x1, -R9 ;  /* 0x000000011515b824 */ /* 0x000fe200078e0a09 */
[C---:B------:R-:W-:Y:S01]  /*19010*/  ISETP.GT.U32.AND P3, PT, R9.reuse, R18, PT ;  /* 0x000000120900720c */ /* 0x040fe20003f64070 */
[----:B------:R-:W-:Y:S01]  /*19020*/  IMAD R11, R9, R4, R11 ;  /* 0x00000004090b7224 */ /* 0x000fe200078e020b */
[----:B------:R-:W-:Y:S01]  /*19030*/  IADD3 R4, R0, 0x23, RZ ;  /* 0x0000002300047810 */ /* 0x000fe20007ffe0ff */
[----:B------:R-:W-:Y:S02]  /*19040*/  @!P6 IMAD.IADD R3, R3, 0x1, -R9 ;  /* 0x000000010303e824 */ /* 0x000fe400078e0a09 */
[----:B------:R-:W-:Y:S01]  /*19050*/  @!P1 IMAD.MOV R5, RZ, RZ, -R5 ;  /* 0x000000ffff059224 */ /* 0x000fe200078e0a05 */
[----:B------:R-:W-:Y:S01]  /*19060*/  ISETP.GT.U32.AND P6, PT, R9, R11, PT ;  /* 0x0000000b0900720c */ /* 0x000fe20003fc4070 */
[----:B------:R-:W-:Y:S01]  /*19070*/  @!P5 IMAD.IADD R13, R13, 0x1, -R9 ;  /* 0x000000010d0dd824 */ /* 0x000fe200078e0a09 */
[----:B------:R-:W-:Y:S01]  /*19080*/  ISETP.GE.AND P1, PT, R2, RZ, PT ;  /* 0x000000ff0200720c */ /* 0x000fe20003f26270 */
[----:B------:R-:W-:Y:S01]  /*19090*/  IMAD.MOV.U32 R6, RZ, RZ, R21 ;  /* 0x000000ffff067224 */ /* 0x000fe200078e0015 */
[----:B------:R1:W-:Y:S01]  /*190a0*/  STL [R1+0x278], R5 ;  /* 0x0002780501007387 */ /* 0x0003e20000100800 */
[----:B------:R-:W-:-:S02]  /*190b0*/  ISETP.GE.AND P5, PT, R17, RZ, PT ;  /* 0x000000ff1100720c */ /* 0x000fc40003fa6270 */
[--C-:B------:R-:W-:Y:S01]  /*190c0*/  @!P3 IMAD.IADD R18, R18, 0x1, -R9.reuse ;  /* 0x000000011212b824 */ /* 0x100fe200078e0a09 */
[----:B------:R-:W-:Y:S01]  /*190d0*/  IADD3 R2, R0, 0x25, RZ ;  /* 0x0000002500027810 */ /* 0x000fe20007ffe0ff */
[----:B------:R-:W-:Y:S01]  /*190e0*/  @!P0 IMAD.MOV R6, RZ, RZ, -R6 ;  /* 0x000000ffff068224 */ /* 0x000fe200078e0a06 */
[----:B------:R-:W-:Y:S02]  /*190f0*/  IABS R17, R20 ;  /* 0x0000001400117213 */ /* 0x000fe40000000000 */
[----:B------:R-:W-:Y:S01]  /*19100*/  IABS R19, R2 ;  /* 0x0000000200137213 */ /* 0x000fe20000000000 */
[----:B------:R-:W-:Y:S01]  /*19110*/  @!P6 IMAD.IADD R11, R11, 0x1, -R9 ;  /* 0x000000010b0be824 */ /* 0x000fe200078e0a09 */
[----:B------:R-:W-:Y:S01]  /*19120*/  ISETP.GT.U32.AND P6, PT, R9, R18, PT ;  /* 0x000000120900720c */ /* 0x000fe20003fc4070 */
[----:B-1----:R-:W-:Y:S01]  /*19130*/  IMAD.MOV.U32 R5, RZ, RZ, R13 ;  /* 0x000000ffff057224 */ /* 0x002fe200078e000d */
[----:B------:R-:W-:Y:S01]  /*19140*/  ISETP.GE.AND P3, PT, R2, RZ, PT ;  /* 0x000000ff0200720c */ /* 0x000fe20003f66270 */
[----:B------:R-:W-:Y:S01]  /*19150*/  IMAD.HI.U32 R22, R29, R19, RZ ;  /* 0x000000131d167227 */ /* 0x000fe200078e00ff */
[----:B------:R-:W-:-:S03]  /*19160*/  IABS R8, R4 ;  /* 0x0000000400087213 */ /* 0x000fc60000000000 */
[----:B------:R-:W-:Y:S01]  /*19170*/  @!P2 IMAD.MOV R5, RZ, RZ, -R5 ;  /* 0x000000ffff05a224 */ /* 0x000fe200078e0a05 */
[----:B------:R-:W-:Y:S01]  /*19180*/  ISETP.GT.U32.AND P2, PT, R9, R11, PT ;  /* 0x0000000b0900720c */ /* 0x000fe20003f44070 */
[----:B------:R-:W-:Y:S02]  /*19190*/  IMAD.MOV R22, RZ, RZ, -R22 ;  /* 0x000000ffff167224 */ /* 0x000fe400078e0a16 */
[----:B------:R-:W-:Y:S01]  /*191a0*/  IMAD.HI.U32 R13, R29, R17, RZ ;  /* 0x000000111d0d7227 */ /* 0x000fe200078e00ff */
[----:B------:R1:W-:Y:S03]  /*191b0*/  STL [R1+0x50], R5 ;  /* 0x0000500501007387 */ /* 0x0003e60000100800 */
[----:B------:R-:W-:Y:S01]  /*191c0*/  @!P6 IMAD.IADD R18, R18, 0x1, -R9 ;  /* 0x000000011212e824 */ /* 0x000fe200078e0a09 */
[----:B------:R2:W-:Y:S01]  /*191d0*/  STL [R1+0x54], R6 ;  /* 0x0000540601007387 */ /* 0x0005e20000100800 */
[----:B------:R-:W-:Y:S01]  /*191e0*/  IMAD R2, R9, R22, R19 ;  /* 0x0000001609027224 */ /* 0x000fe200078e0213 */
[----:B------:R-:W-:Y:S01]  /*191f0*/  ISETP.GE.AND P6, PT, R4, RZ, PT ;  /* 0x000000ff0400720c */ /* 0x000fe20003fc6270 */
[----:B------:R-:W-:Y:S01]  /*19200*/  IMAD.MOV R13, RZ, RZ, -R13 ;  /* 0x000000ffff0d7224 */ /* 0x000fe200078e0a0d */
[----:B------:R-:W-:Y:S01]  /*19210*/  IADD3 R4, R0, 0x21, RZ ;  /* 0x0000002100047810 */ /* 0x000fe20007ffe0ff */
[----:B------:R-:W-:Y:S01]  /*19220*/  @!P2 IMAD.IADD R11, R11, 0x1, -R9 ;  /* 0x000000010b0ba824 */ /* 0x000fe200078e0a09 */
[----:B------:R-:W-:Y:S01]  /*19230*/  ISETP.GT.U32.AND P0, PT, R9, R2, PT ;  /* 0x000000020900720c */ /* 0x000fe20003f04070 */
[----:B-1----:R-:W-:-:S02]  /*19240*/  IMAD.MOV.U32 R5, RZ, RZ, R3 ;  /* 0x000000ffff057224 */ /* 0x002fc400078e0003 */
[C---:B------:R-:W-:Y:S01]  /*19250*/  IMAD R17, R9.reuse, R13, R17 ;  /* 0x0000000d09117224 */ /* 0x040fe200078e0211 */
[----:B0-----:R-:W0:Y:S01]  /*19260*/  MUFU.RCP R3, R24 ;  /* 0x0000001800037308 */ /* 0x001e220000001000 */
[----:B------:R-:W-:Y:S01]  /*19270*/  @!P4 IMAD.MOV R5, RZ, RZ, -R5 ;  /* 0x000000ffff05c224 */ /* 0x000fe200078e0a05 */
[----:B------:R-:W-:Y:S01]  /*19280*/  IADD3 R13, R0, 0x22, RZ ;  /* 0x00000022000d7810 */ /* 0x000fe20007ffe0ff */
[----:B--2---:R-:W-:Y:S01]  /*19290*/  IMAD.MOV.U32 R6, RZ, RZ, R18 ;  /* 0x000000ffff067224 */ /* 0x004fe200078e0012 */
[----:B------:R-:W-:Y:S01]  /*192a0*/  ISETP.GT.U32.AND P2, PT, R9, R17, PT ;  /* 0x000000110900720c */ /* 0x000fe20003f44070 */
[----:B------:R-:W-:Y:S01]  /*192b0*/  IMAD.HI.U32 R19, R29, R8, RZ ;  /* 0x000000081d137227 */ /* 0x000fe200078e00ff */
[----:B------:R1:W-:Y:S01]  /*192c0*/  STL [R1+0x240], R5 ;  /* 0x0002400501007387 */ /* 0x0003e20000100800 */
[----:B------:R-:W-:Y:S02]  /*192d0*/  ISETP.GE.AND P4, PT, R20, RZ, PT ;  /* 0x000000ff1400720c */ /* 0x000fe40003f86270 */
[----:B------:R-:W-:-:S02]  /*192e0*/  @!P1 IMAD.MOV R6, RZ, RZ, -R6 ;  /* 0x000000ffff069224 */ /* 0x000fc400078e0a06 */
[----:B------:R-:W-:Y:S02]  /*192f0*/  @!P0 IMAD.IADD R2, R2, 0x1, -R9 ;  /* 0x0000000102028824 */ /* 0x000fe400078e0a09 */
[----:B------:R-:W-:Y:S01]  /*19300*/  IMAD.MOV R19, RZ, RZ, -R19 ;  /* 0x000000ffff137224 */ /* 0x000fe200078e0a13 */
[----:B------:R-:W-:Y:S01]  /*19310*/  STL [R1+0x1f0], R6 ;  /* 0x0001f00601007387 */ /* 0x000fe20000100800 */
[----:B-1----:R-:W-:Y:S01]  /*19320*/  IMAD.MOV.U32 R5, RZ, RZ, R11 ;  /* 0x000000ffff057224 */ /* 0x002fe200078e000b */
[C---:B------:R-:W-:Y:S01]  /*19330*/  ISETP.GT.U32.AND P0, PT, R9.reuse, R2, PT ;  /* 0x000000020900720c */ /* 0x040fe20003f04070 */
[----:B------:R-:W-:Y:S01]  /*19340*/  IMAD R8, R9, R19, R8 ;  /* 0x0000001309087224 */ /* 0x000fe200078e0208 */
[----:B------:R-:W-:Y:S01]  /*19350*/  IABS R19, R13 ;  /* 0x0000000d00137213 */ /* 0x000fe20000000000 */
[----:B------:R-:W-:Y:S01]  /*19360*/  @!P5 IMAD.MOV R5, RZ, RZ, -R5 ;  /* 0x000000ffff05d224 */ /* 0x000fe200078e0a05 */
[----:B0-----:R-:W-:Y:S01]  /*19370*/  IADD3 R3, R3, 0xffffffe, RZ ;  /* 0x0ffffffe03037810 */ /* 0x001fe20007ffe0ff */
[----:B------:R-:W-:Y:S01]  /*19380*/  @!P2 IMAD.IADD R17, R17, 0x1, -R9 ;  /* 0x000000011111a824 */ /* 0x000fe200078e0a09 */
[----:B------:R-:W-:Y:S01]  /*19390*/  ISETP.GT.U32.AND P1, PT, R9, R8, PT ;  /* 0x000000080900720c */ /* 0x000fe20003f24070 */
[----:B------:R-:W-:Y:S01]  /*193a0*/  IMAD.HI.U32 R11, R29, R19, RZ ;  /* 0x000000131d0b7227 */ /* 0x000fe200078e00ff */
[----:B------:R0:W-:Y:S01]  /*193b0*/  STL [R1+0x218], R5 ;  /* 0x0002180501007387 */ /* 0x0001e20000100800 */
[----:B------:R-:W-:Y:S01]  /*193c0*/  ISETP.GE.AND P5, PT, R13, RZ, PT ;  /* 0x000000ff0d00720c */ /* 0x000fe20003fa6270 */
[----:B------:R-:W1:Y:S01]  /*193d0*/  F2I.FTZ.U32.TRUNC.NTZ R3, R3 ;  /* 0x0000000300037305 */ /* 0x000e62000021f000 */
[----:B------:R-:W-:Y:S01]  /*193e0*/  IMAD.MOV R11, RZ, RZ, -R11 ;  /* 0x000000ffff0b7224 */ /* 0x000fe200078e0a0b */
[----:B------:R-:W2:Y:S01]  /*193f0*/  LDL R12, [R1+0x1a38] ;  /* 0x001a3800010c7983 */ /* 0x000ea20000100800 */
[C---:B------:R-:W-:Y:S01]  /*19400*/  ISETP.GT.U32.AND P2, PT, R9.reuse, R17, PT ;  /* 0x000000110900720c */ /* 0x040fe20003f44070 */
[----:B------:R-:W-:Y:S01]  /*19410*/  @!P0 IMAD.IADD R2, R2, 0x1, -R9 ;  /* 0x0000000102028824 */ /* 0x000fe200078e0a09 */
[----:B------:R-:W-:Y:S01]  /*19420*/  IABS R13, R4 ;  /* 0x00000004000d7213 */ /* 0x000fe20000000000 */
[----:B------:R-:W-:Y:S01]  /*19430*/  IMAD R19, R9, R11, R19 ;  /* 0x0000000b09137224 */ /* 0x000fe200078e0213 */
[----:B------:R-:W-:Y:S01]  /*19440*/  ISETP.GE.AND P0, PT, R4, RZ, PT ;  /* 0x000000ff0400720c */ /* 0x000fe20003f06270 */
[----:B0-----:R-:W-:Y:S01]  /*19450*/  IMAD.MOV.U32 R5, RZ, RZ, R2 ;  /* 0x000000ffff057224 */ /* 0x001fe200078e0002 */
[----:B------:R-:W-:Y:S01]  /*19460*/  IADD3 R11, R0, 0x20, RZ ;  /* 0x00000020000b7810 */ /* 0x000fe20007ffe0ff */
[----:B------:R-:W-:Y:S01]  /*19470*/  @!P1 IMAD.IADD R8, R8, 0x1, -R9 ;  /* 0x0000000108089824 */ /* 0x000fe200078e0a09 */
[----:B------:R-:W-:Y:S01]  /*19480*/  IADD3 R2, R0, 0x1f, RZ ;  /* 0x0000001f00027810 */ /* 0x000fe20007ffe0ff */
[----:B------:R-:W-:-:S02]  /*19490*/  IMAD.MOV.U32 R4, RZ, RZ, R13 ;  /* 0x000000ffff047224 */ /* 0x000fc400078e000d */
[----:B------:R-:W-:Y:S01]  /*194a0*/  @!P3 IMAD.MOV R5, RZ, RZ, -R5 ;  /* 0x000000ffff05b224 */ /* 0x000fe200078e0a05 */
[----:B------:R-:W-:Y:S01]  /*194b0*/  ISETP.GT.U32.AND P3, PT, R9, R19, PT ;  /* 0x000000130900720c */ /* 0x000fe20003f64070 */
[----:B------:R-:W-:Y:S01]  /*194c0*/  IMAD.HI.U32 R13, R29, R4, RZ ;  /* 0x000000041d0d7227 */ /* 0x000fe200078e00ff */
[----:B------:R-:W-:-:S03]  /*194d0*/  ISETP.GT.U32.AND P1, PT, R9, R8, PT ;  /* 0x000000080900720c */ /* 0x000fc60003f24070 */
[----:B------:R-:W-:Y:S01]  /*194e0*/  @!P2 IMAD.IADD R17, R17, 0x1, -R9 ;  /* 0x000000011111a824 */ /* 0x000fe200078e0a09 */
[----:B------:R-:W-:Y:S01]  /*194f0*/  ISETP.GE.AND P2, PT, R11, RZ, PT ;  /* 0x000000ff0b00720c */ /* 0x000fe20003f46270 */
[----:B------:R-:W-:Y:S01]  /*19500*/  IMAD.MOV R13, RZ, RZ, -R13 ;  /* 0x000000ffff0d7224 */ /* 0x000fe200078e0a0d */
[----:B------:R-:W-:Y:S01]  /*19510*/  IABS R11, R11 ;  /* 0x0000000b000b7213 */ /* 0x000fe20000000000 */
[----:B------:R0:W-:Y:S01]  /*19520*/  STL [R1+0x200], R5 ;  /* 0x0002000501007387 */ /* 0x0001e20000100800 */
[----:B-1----:R-:W-:Y:S02]  /*19530*/  IMAD.MOV R21, RZ, RZ, -R3 ;  /* 0x000000ffff157224 */ /* 0x002fe400078e0a03 */
[----:B------:R-:W-:Y:S01]  /*19540*/  IMAD R4, R9, R13, R4 ;  /* 0x0000000d09047224 */ /* 0x000fe200078e0204 */
[----:B------:R-:W-:Y:S01]  /*19550*/  IABS R13, R2 ;  /* 0x00000002000d7213 */ /* 0x000fe20000000000 */
[----:B------:R-:W-:-:S04]  /*19560*/  IMAD.HI.U32 R18, R29, R11, RZ ;  /* 0x0000000b1d127227 */ /* 0x000fc800078e00ff */
[----:B0-----:R-:W-:Y:S02]  /*19570*/  IMAD.MOV.U32 R5, RZ, RZ, R17 ;  /* 0x000000ffff057224 */ /* 0x001fe400078e0011 */
[----:B------:R-:W-:Y:S01]  /*19580*/  @!P3 IMAD.IADD R19, R19, 0x1, -R9 ;  /* 0x000000011313b824 */ /* 0x000fe200078e0a09 */
[----:B------:R-:W-:Y:S01]  /*19590*/  ISETP.GE.AND P3, PT, R2, RZ, PT ;  /* 0x000000ff0200720c */ /* 0x000fe20003f66270 */
[----:B------:R-:W-:Y:S02]  /*195a0*/  @!P4 IMAD.MOV R5, RZ, RZ, -R5 ;  /* 0x000000ffff05c224 */ /* 0x000fe400078e0a05 */
[----:B------:R-:W-:Y:S02]  /*195b0*/  @!P1 IMAD.IADD R8, R8, 0x1, -R9 ;  /* 0x0000000108089824 */ /* 0x000fe400078e0a09 */
[----:B------:R-:W-:Y:S02]  /*195c0*/  IMAD R21, R21, R23, RZ ;  /* 0x0000001715157224 */ /* 0x000fe400078e02ff */
[----:B------:R-:W-:-:S02]  /*195d0*/  IMAD.MOV.U32 R2, RZ, RZ, RZ ;  /* 0x000000ffff027224 */ /* 0x000fc400078e00ff */
[----:B------:R-:W-:Y:S02]  /*195e0*/  IMAD.MOV R18, RZ, RZ, -R18 ;  /* 0x000000ffff127224 */ /* 0x000fe400078e0a12 */
[----:B------:R-:W-:Y:S01]  /*195f0*/  IMAD.HI.U32 R20, R29, R13, RZ ;  /* 0x0000000d1d147227 */ /* 0x000fe200078e00ff */
[----:B------:R0:W-:Y:S01]  /*19600*/  STL [R1+0x1d0], R5 ;  /* 0x0001d00501007387 */ /* 0x0001e20000100800 */
[----:B------:R-:W-:Y:S02]  /*19610*/  ISETP.GT.U32.AND P1, PT, R9, R4, PT ;  /* 0x000000040900720c */ /* 0x000fe40003f24070 */
[----:B------:R-:W-:Y:S01]  /*19620*/  IMAD.HI.U32 R21, R3, R21, R2 ;  /* 0x0000001503157227 */ /* 0x000fe200078e0002 */
[----:B------:R-:W-:-:S03]  /*19630*/  IABS R3, R0 ;  /* 0x0000000000037213 */ /* 0x000fc60000000000 */
[C---:B------:R-:W-:Y:S02]  /*19640*/  IMAD R11, R9.reuse, R18, R11 ;  /* 0x00000012090b7224 */ /* 0x040fe400078e020b */
[----:B------:R-:W-:Y:S02]  /*19650*/  IMAD.MOV R20, RZ, RZ, -R20 ;  /* 0x000000ffff147224 */ /* 0x000fe400078e0a14 */
[----:B0-----:R-:W-:Y:S01]  /*19660*/  IMAD.MOV.U32 R5, RZ, RZ, R8 ;  /* 0x000000ffff057224 */ /* 0x001fe200078e0008 */
[C---:B------:R-:W-:Y:S01]  /*19670*/  ISETP.GT.U32.AND P4, PT, R9.reuse, R19, PT ;  /* 0x000000130900720c */ /* 0x040fe20003f84070 */
[C---:B------:R-:W-:Y:S02]  /*19680*/  IMAD R2, R9.reuse, R20, R13 ;  /* 0x0000001409027224 */ /* 0x040fe400078e020d */
[----:B------:R-:W-:Y:S01]  /*19690*/  @!P6 IMAD.MOV R5, RZ, RZ, -R5 ;  /* 0x000000ffff05e224 */ /* 0x000fe200078e0a05 */
[----:B------:R-:W-:Y:S01]  /*196a0*/  ISETP.GT.U32.AND P6, PT, R9, R11, PT ;  /* 0x0000000b0900720c */ /* 0x000fe20003fc4070 */
[----:B------:R-:W-:-:S04]  /*196b0*/  IMAD.HI.U32 R20, R29, R3, RZ ;  /* 0x000000031d147227 */ /* 0x000fc800078e00ff */
[----:B------:R-:W-:Y:S02]  /*196c0*/  IMAD.MOV R20, RZ, RZ, -R20 ;  /* 0x000000ffff147224 */ /* 0x000fe400078e0a14 */
[----:B------:R-:W-:Y:S02]  /*196d0*/  @!P1 IMAD.IADD R4, R4, 0x1, -R9 ;  /* 0x0000000104049824 */ /* 0x000fe400078e0a09 */
[----:B------:R-:W-:Y:S02]  /*196e0*/  IMAD R3, R9, R20, R3 ;  /* 0x0000001409037224 */ /* 0x000fe400078e0203 */
[--C-:B------:R-:W-:Y:S01]  /*196f0*/  @!P4 IMAD.IADD R19, R19, 0x1, -R9.reuse ;  /* 0x000000011313c824 */ /* 0x100fe200078e0a09 */
[----:B------:R-:W-:Y:S01]  /*19700*/  ISETP.GT.U32.AND P1, PT, R9, R4, PT ;  /* 0x000000040900720c */ /* 0x000fe20003f24070 */
[----:B------:R-:W-:Y:S01]  /*19710*/  @!P6 IMAD.IADD R11, R11, 0x1, -R9 ;  /* 0x000000010b0be824 */ /* 0x000fe200078e0a09 */
[C---:B------:R-:W-:Y:S02]  /*19720*/  ISETP.GT.U32.AND P4, PT, R9.reuse, R2, PT ;  /* 0x000000020900720c */ /* 0x040fe40003f84070 */
[----:B------:R-:W-:Y:S01]  /*19730*/  ISETP.GT.U32.AND P6, PT, R9, R3, PT ;  /* 0x000000030900720c */ /* 0x000fe20003fc4070 */
[----:B------:R0:W-:Y:S01]  /*19740*/  STL [R1+0x1ac], R5 ;  /* 0x0001ac0501007387 */ /* 0x0001e20000100800 */
[----:B------:R-:W-:-:S02]  /*19750*/  IADD3 R17, R0, 0x1e, RZ ;  /* 0x0000001e00117810 */ /* 0x000fc40007ffe0ff */
[----:B------:R-:W-:-:S05]  /*19760*/  IADD3 R18, R0, 0x1d, RZ ;  /* 0x0000001d00127810 */ /* 0x000fca0007ffe0ff */
[----:B------:R-:W-:Y:S02]  /*19770*/  @!P1 IMAD.IADD R4, R4, 0x1, -R9 ;  /* 0x0000000104049824 */ /* 0x000fe400078e0a09 */
[----:B0-----:R-:W-:Y:S01]  /*19780*/  IMAD.MOV.U32 R5, RZ, RZ, R19 ;  /* 0x000000ffff057224 */ /* 0x001fe200078e0013 */
[----:B------:R-:W-:Y:S01]  /*19790*/  ISETP.GE.AND P1, PT, R17, RZ, PT ;  /* 0x000000ff1100720c */ /* 0x000fe20003f26270 */
[--C-:B------:R-:W-:Y:S01]  /*197a0*/  @!P4 IMAD.IADD R2, R2, 0x1, -R9.reuse ;  /* 0x000000010202c824 */ /* 0x100fe200078e0a09 */
[----:B------:R-:W-:Y:S01]  /*197b0*/  IABS R17, R17 ;  /* 0x0000001100117213 */ /* 0x000fe20000000000 */
[----:B------:R-:W-:Y:S01]  /*197c0*/  @!P6 IMAD.IADD R3, R3, 0x1, -R9 ;  /* 0x000000010303e824 */ /* 0x000fe200078e0a09 */
[----:B------:R-:W-:Y:S01]  /*197d0*/  IABS R8, R18 ;  /* 0x0000001200087213 */ /* 0x000fe20000000000 */
[----:B------:R-:W-:Y:S01]  /*197e0*/  @!P5 IMAD.MOV R5, RZ, RZ, -R5 ;  /* 0x000000ffff05d224 */ /* 0x000fe200078e0a05 */
[----:B------:R-:W-:Y:S01]  /*197f0*/  ISETP.GT.U32.AND P4, PT, R9, R11, PT ;  /* 0x0000000b0900720c */ /* 0x000fe20003f84070 */
[----:B------:R-:W-:Y:S01]  /*19800*/  IMAD.HI.U32 R20, R29, R17, RZ ;  /* 0x000000111d147227 */ /* 0x000fe200078e00ff */
[----:B------:R-:W-:-:S02]  /*19810*/  ISETP.GT.U32.AND P5, PT, R9, R2, PT ;  /* 0x000000020900720c */ /* 0x000fc40003fa4070 */
[----:B------:R-:W-:Y:S01]  /*19820*/  ISETP.GT.U32.AND P6, PT, R9, R3, PT ;  /* 0x000000030900720c */ /* 0x000fe20003fc4070 */
[----:B------:R-:W-:Y:S01]  /*19830*/  IMAD.HI.U32 R19, R29, R8, RZ ;  /* 0x000000081d137227 */ /* 0x000fe200078e00ff */
[----:B------:R0:W-:Y:S03]  /*19840*/  STL [R1+0x198], R5 ;  /* 0x0001980501007387 */ /* 0x0001e60000100800 */
[----:B------:R-:W-:Y:S02]  /*19850*/  IMAD.MOV R20, RZ, RZ, -R20 ;  /* 0x000000ffff147224 */ /* 0x000fe400078e0a14 */
[----:B------:R-:W-:Y:S02]  /*19860*/  IMAD.MOV R19, RZ, RZ, -R19 ;  /* 0x000000ffff137224 */ /* 0x000fe400078e0a13 */
[----:B0-----:R-:W-:Y:S02]  /*19870*/  IMAD.MOV.U32 R5, RZ, RZ, R4 ;  /* 0x000000ffff057224 */ /* 0x001fe400078e0004 */
[----:B------:R-:W-:-:S02]  /*19880*/  @!P4 IMAD.IADD R11, R11, 0x1, -R9 ;  /* 0x000000010b0bc824 */ /* 0x000fc400078e0a09 */
[----:B------:R-:W-:Y:S02]  /*19890*/  IMAD R8, R9, R19, R8 ;  /* 0x0000001309087224 */ /* 0x000fe400078e0208 */
[----:B------:R-:W-:Y:S02]  /*198a0*/  @!P0 IMAD.MOV R5, RZ, RZ, -R5 ;  /* 0x000000ffff058224 */ /* 0x000fe400078e0a05 */
[----:B------:R-:W-:Y:S02]  /*198b0*/  @!P5 IMAD.IADD R2, R2, 0x1, -R9 ;  /* 0x000000010202d824 */ /* 0x000fe400078e0a09 */
[----:B------:R-:W-:Y:S02]  /*198c0*/  IMAD.MOV.U32 R6, RZ, RZ, R11 ;  /* 0x000000ffff067224 */ /* 0x000fe400078e000b */
[----:B------:R-:W-:Y:S01]  /*198d0*/  @!P6 IMAD.IADD R3, R3, 0x1, -R9 ;  /* 0x000000010303e824 */ /* 0x000fe200078e0a09 */
[----:B------:R-:W-:Y:S01]  /*198e0*/  ISETP.GT.U32.AND P6, PT, R9, R8, PT ;  /* 0x000000080900720c */ /* 0x000fe20003fc4070 */
[----:B------:R0:W-:Y:S01]  /*198f0*/  STL [R1+0x180], R5 ;  /* 0x0001800501007387 */ /* 0x0001e20000100800 */
[----:B------:R-:W-:Y:S01]  /*19900*/  @!P2 IMAD.MOV R6, RZ, RZ, -R6 ;  /* 0x000000ffff06a224 */ /* 0x000fe200078e0a06 */
[----:B------:R-:W-:-:S02]  /*19910*/  ISETP.GE.AND P2, PT, R0, RZ, PT ;  /* 0x000000ff0000720c */ /* 0x000fc40003f46270 */
[----:B------:R-:W-:Y:S01]  /*19920*/  IADD3 R11, R0, 0x1c, RZ ;  /* 0x0000001c000b7810 */ /* 0x000fe20007ffe0ff */
[----:B0-----:R-:W-:-:S03]  /*19930*/  IMAD.MOV.U32 R5, RZ, RZ, R2 ;  /* 0x000000ffff057224 */ /* 0x001fc600078e0002 */
[----:B------:R-:W-:Y:S01]  /*19940*/  IABS R2, R11 ;  /* 0x0000000b00027213 */ /* 0x000fe20000000000 */
[----:B------:R-:W-:Y:S01]  /*19950*/  @!P3 IMAD.MOV R5, RZ, RZ, -R5 ;  /* 0x000000ffff05b224 */ /* 0x000fe200078e0a05 */
[----:B------:R-:W-:Y:S02]  /*19960*/  STL [R1+0x110], R6 ;  /* 0x0001100601007387 */ /* 0x000fe40000100800 */
[----:B------:R-:W-:Y:S02]  /*19970*/  @!P6 IMAD.IADD R8, R8, 0x1, -R9 ;  /* 0x000000010808e824 */ /* 0x000fe400078e0a09 */
[----:B------:R0:W-:Y:S03]  /*19980*/  STL [R1+0x1e8], R5 ;  /* 0x0001e80501007387 */ /* 0x0001e60000100800 */
[----:B------:R-:W-:Y:S01]  /*19990*/  ISETP.GT.U32.AND P6, PT, R9, R8, PT ;  /* 0x000000080900720c */ /* 0x000fe20003fc4070 */
[----:B0-----:R-:W-:-:S02]  /*199a0*/  IMAD.MOV.U32 R5, RZ, RZ, R3 ;  /* 0x000000ffff057224 */ /* 0x001fc400078e0003 */
[----:B------:R-:W-:Y:S02]  /*199b0*/  IMAD.MOV.U32 R3, RZ, RZ, R2 ;  /* 0x000000ffff037224 */ /* 0x000fe400078e0002 */
[----:B------:R-:W-:Y:S01]  /*199c0*/  @!P2 IMAD.MOV R5, RZ, RZ, -R5 ;  /* 0x000000ffff05a224 */ /* 0x000fe200078e0a05 */
[----:B------:R-:W-:-:S07]  /*199d0*/  ISETP.GE.AND P0, PT, R18, RZ, PT ;  /* 0x000000ff1200720c */ /* 0x000fce0003f06270 */
[----:B------:R-:W-:Y:S01]  /*199e0*/  @!P6 IMAD.IADD R8, R8, 0x1, -R9 ;  /* 0x000000010808e824 */ /* 0x000fe200078e0a09 */
[----:B------:R0:W-:Y:S01]  /*199f0*/  STL [R1+0x150], R5 ;  /* 0x0001500501007387 */ /* 0x0001e20000100800 */
[----:B------:R-:W-:Y:S02]  /*19a00*/  ISETP.GE.AND P3, PT, R11, RZ, PT ;  /* 0x000000ff0b00720c */ /* 0x000fe40003f66270 */
[----:B------:R-:W-:Y:S01]  /*19a10*/  IADD3 R11, R0, 0x1a, RZ ;  /* 0x0000001a000b7810 */ /* 0x000fe20007ffe0ff */
[----:B0-----:R-:W-:-:S04]  /*19a20*/  IMAD.MOV.U32 R5, RZ, RZ, R8 ;  /* 0x000000ffff057224 */ /* 0x001fc800078e0008 */
[----:B------:R-:W-:Y:S01]  /*19a30*/  @!P0 IMAD.MOV R5, RZ, RZ, -R5 ;  /* 0x000000ffff058224 */ /* 0x000fe200078e0a05 */
[----:B------:R-:W-:Y:S02]  /*19a40*/  IABS R2, R11 ;  /* 0x0000000b00027213 */ /* 0x000fe40000000000 */
[C---:B------:R-:W-:Y:S02]  /*19a50*/  IADD3 R19, R0.reuse, 0x18, RZ ;  /* 0x0000001800137810 */ /* 0x040fe40007ffe0ff */
[C---:B------:R-:W-:Y:S02]  /*19a60*/  IADD3 R8, R0.reuse, 0x16, RZ ;  /* 0x0000001600087810 */ /* 0x040fe40007ffe0ff */
[C---:B------:R-:W-:Y:S02]  /*19a70*/  IADD3 R24, R0.reuse, 0x14, RZ ;  /* 0x0000001400187810 */ /* 0x040fe40007ffe0ff */
[----:B------:R-:W-:Y:S02]  /*19a80*/  IADD3 R25, R0, 0x15, RZ ;  /* 0x0000001500197810 */ /* 0x000fe40007ffe0ff */
[----:B--2---:R-:W-:-:S05]  /*19a90*/  IABS R13, R12 ;  /* 0x0000000c000d7213 */ /* 0x004fca0000000000 */
[----:B------:R-:W-:-:S04]  /*19aa0*/  IMAD.HI.U32 R21, R21, R13, RZ ;  /* 0x0000000d15157227 */ /* 0x000fc800078e00ff */
[----:B------:R-:W-:-:S04]  /*19ab0*/  IMAD.MOV R4, RZ, RZ, -R21 ;  /* 0x000000ffff047224 */ /* 0x000fc800078e0a15 */
[----:B------:R-:W-:Y:S02]  /*19ac0*/  IMAD R13, R23, R4, R13 ;  /* 0x00000004170d7224 */ /* 0x000fe400078e020d */
[----:B------:R-:W-:-:S05]  /*19ad0*/  IMAD R4, R9, R20, R17 ;  /* 0x0000001409047224 */ /* 0x000fca00078e0211 */
[----:B------:R-:W-:Y:S02]  /*19ae0*/  ISETP.GT.U32.AND P5, PT, R9, R4, PT ;  /* 0x000000040900720c */ /* 0x000fe40003fa4070 */
[----:B------:R-:W-:Y:S01]  /*19af0*/  IADD3 R20, R0, 0x1b, RZ ;  /* 0x0000001b00147810 */ /* 0x000fe20007ffe0ff */
[----:B------:R-:W-:Y:S01]  /*19b00*/  IMAD.HI.U32 R17, R29, R3, RZ ;  /* 0x000000031d117227 */ /* 0x000fe200078e00ff */
[----:B------:R-:W-:-:S09]  /*19b10*/  ISETP.GT.U32.AND P4, PT, R23, R13, PT ;  /* 0x0000000d1700720c */ /* 0x000fd20003f84070 */
[----:B------:R-:W-:Y:S01]  /*19b20*/  @!P5 IMAD.IADD R4, R4, 0x1, -R9 ;  /* 0x000000010404d824 */ /* 0x000fe200078e0a09 */
[----:B------:R-:W-:-:S04]  /*19b30*/  ISETP.GE.AND P5, PT, R20, RZ, PT ;  /* 0x000000ff1400720c */ /* 0x000fc80003fa6270 */
[----:B------:R-:W-:Y:S01]  /*19b40*/  ISETP.GT.U32.AND P2, PT, R9, R4, PT ;  /* 0x000000040900720c */ /* 0x000fe20003f44070 */
[----:B------:R-:W-:Y:S01]  /*19b50*/  IMAD.MOV R17, RZ, RZ, -R17 ;  /* 0x000000ffff117224 */ /* 0x000fe200078e0a11 */
[----:B------:R-:W-:-:S03]  /*19b60*/  IABS R20, R20 ;  /* 0x0000001400147213 */ /* 0x000fc60000000000 */
[----:B------:R-:W-:Y:S02]  /*19b70*/  IMAD R3, R9, R17, R3 ;  /* 0x0000001109037224 */ /* 0x000fe400078e0203 */
[----:B------:R-:W-:-:S04]  /*19b80*/  IMAD.HI.U32 R18, R29, R20, RZ ;  /* 0x000000141d127227 */ /* 0x000fc800078e00ff */
[----:B------:R-:W-:Y:S02]  /*19b90*/  @!P4 IMAD.IADD R13, R13, 0x1, -R23 ;  /* 0x000000010d0dc824 */ /* 0x000fe400078e0a17 */
[----:B------:R-:W-:Y:S01]  /*19ba0*/  @!P2 IMAD.IADD R4, R4, 0x1, -R9 ;  /* 0x000000010404a824 */ /* 0x000fe200078e0a09 */
[----:B------:R-:W-:Y:S01]  /*19bb0*/  ISETP.GT.U32.AND P2, PT, R9, R3, PT ;  /* 0x000000030900720c */ /* 0x000fe20003f44070 */
[----:B------:R-:W-:Y:S01]  /*19bc0*/  IMAD.MOV R18, RZ, RZ, -R18 ;  /* 0x000000ffff127224 */ /* 0x000fe200078e0a12 */
[----:B------:R-:W-:-:S03]  /*19bd0*/  ISETP.GT.U32.AND P4, PT, R23, R13, PT ;  /* 0x0000000d1700720c */ /* 0x000fc60003f84070 */
[----:B------:R-:W-:-:S05]  /*19be0*/  IMAD R20, R9, R18, R20 ;  /* 0x0000001209147224 */ /* 0x000fca00078e0214 */
[----:B------:R-:W-:-:S03]  /*19bf0*/  ISETP.GT.U32.AND P0, PT, R9, R20, PT ;  /* 0x000000140900720c */ /* 0x000fc60003f04070 */
[----:B------:R-:W-:Y:S01]  /*19c00*/  @!P2 IMAD.IADD R3, R3, 0x1, -R9 ;  /* 0x000000010303a824 */ /* 0x000fe200078e0a09 */
[----:B------:R-:W-:Y:S01]  /*19c10*/  IADD3 R17, R0, 0x19, RZ ;  /* 0x0000001900117810 */ /* 0x000fe20007ffe0ff */
[----:B------:R-:W-:Y:S01]  /*19c20*/  @!P4 IMAD.IADD R13, R13, 0x1, -R23 ;  /* 0x000000010d0dc824 */ /* 0x000fe200078e0a17 */
[----:B------:R-:W-:Y:S01]  /*19c30*/  ISETP.GE.AND P4, PT, R11, RZ, PT ;  /* 0x000000ff0b00720c */ /* 0x000fe20003f86270 */
[----:B------:R-:W-:Y:S01]  /*19c40*/  IMAD.HI.U32 R11, R29, R2, RZ ;  /* 0x000000021d0b7227 */ /* 0x000fe200078e00ff */
[----:B------:R-:W-:Y:S02]  /*19c50*/  ISETP.GT.U32.AND P2, PT, R9, R3, PT ;  /* 0x000000030900720c */ /* 0x000fe40003f44070 */
[----:B------:R-:W-:Y:S01]  /*19c60*/  IABS R22, R17 ;  /* 0x0000001100167213 */ /* 0x000fe20000000000 */
[----:B------:R-:W-:Y:S02]  /*19c70*/  IMAD.MOV R11, RZ, RZ, -R11 ;  /* 0x000000ffff0b7224 */ /* 0x000fe400078e0a0b */
[----:B------:R-:W-:Y:S01]  /*19c80*/  @!P0 IMAD.IADD R20, R20, 0x1, -R9 ;  /* 0x0000000114148824 */ /* 0x000fe200078e0a09 */
[----:B------:R-:W-:Y:S01]  /*19c90*/  ISETP.GE.AND P6, PT, R17, RZ, PT ;  /* 0x000000ff1100720c */ /* 0x000fe20003fc6270 */
[----:B------:R-:W-:Y:S01]  /*19ca0*/  IMAD.MOV.U32 R6, RZ, RZ, R4 ;  /* 0x000000ffff067224 */ /* 0x000fe200078e0004 */
[----:B------:R-:W-:Y:S01]  /*19cb0*/  IADD3 R17, R0, 0x17, RZ ;  /* 0x0000001700117810 */ /* 0x000fe20007ffe0ff */
[C---:B------:R-:W-:Y:S01]  /*19cc0*/  IMAD R2, R9.reuse, R11, R2 ;  /* 0x0000000b09027224 */ /* 0x040fe200078e0202 */
[----:B------:R-:W-:Y:S01]  /*19cd0*/  ISETP.GT.U32.AND P0, PT, R9, R20, PT ;  /* 0x000000140900720c */ /* 0x000fe20003f04070 */
[----:B------:R-:W-:Y:S01]  /*19ce0*/  IMAD.HI.U32 R4, R29, R22, RZ ;  /* 0x000000161d047227 */ /* 0x000fe200078e00ff */
[----:B------:R-:W-:-:S03]  /*19cf0*/  IABS R11, R17 ;  /* 0x00000011000b7213 */ /* 0x000fc60000000000 */
[----:B------:R-:W-:Y:S01]  /*19d00*/  @!P1 IMAD.MOV R6, RZ, RZ, -R6 ;  /* 0x000000ffff069224 */ /* 0x000fe200078e0a06 */
[----:B------:R-:W-:Y:S01]  /*19d10*/  ISETP.GE.AND P1, PT, R19, RZ, PT ;  /* 0x000000ff1300720c */ /* 0x000fe20003f26270 */
[----:B------:R-:W-:Y:S01]  /*19d20*/  IMAD.MOV R4, RZ, RZ, -R4 ;  /* 0x000000ffff047224 */ /* 0x000fe200078e0a04 */
[----:B------:R-:W-:Y:S01]  /*19d30*/  IABS R19, R19 ;  /* 0x0000001300137213 */ /* 0x000fe20000000000 */
[----:B------:R-:W-:Y:S01]  /*19d40*/  @!P2 IMAD.IADD R3, R3, 0x1, -R9 ;  /* 0x000000010303a824 */ /* 0x000fe200078e0a09 */
[C---:B------:R-:W-:Y:S01]  /*19d50*/  ISETP.GT.U32.AND P2, PT, R9.reuse, R2, PT ;  /* 0x000000020900720c */ /* 0x040fe20003f44070 */
[----:B------:R-:W-:Y:S01]  /*19d60*/  IMAD R22, R9, R4, R22 ;  /* 0x0000000409167224 */ /* 0x000fe200078e0216 */
[----:B------:R-:W-:Y:S01]  /*19d70*/  IABS R4, R8 ;  /* 0x0000000800047213 */ /* 0x000fe20000000000 */
[----:B------:R-:W-:-:S04]  /*19d80*/  IMAD.HI.U32 R26, R29, R11, RZ ;  /* 0x0000000b1d1a7227 */ /* 0x000fc800078e00ff */
[----:B------:R-:W-:-:S04]  /*19d90*/  IMAD.HI.U32 R18, R29, R19, RZ ;  /* 0x000000131d127227 */ /* 0x000fc800078e00ff */
[----:B------:R-:W-:Y:S01]  /*19da0*/  @!P0 IMAD.IADD R20, R20, 0x1, -R9 ;  /* 0x0000000114148824 */ /* 0x000fe200078e0a09 */
[----:B------:R-:W-:Y:S01]  /*19db0*/  ISETP.GT.U32.AND P0, PT, R9, R22, PT ;  /* 0x000000160900720c */ /* 0x000fe20003f04070 */
[----:B------:R-:W-:Y:S02]  /*19dc0*/  IMAD.MOV R26, RZ, RZ, -R26 ;  /* 0x000000ffff1a7224 */ /* 0x000fe400078e0a1a */
[----:B------:R-:W-:Y:S02]  /*19dd0*/  IMAD.MOV R18, RZ, RZ, -R18 ;  /* 0x000000ffff127224 */ /* 0x000fe400078e0a12 */
[----:B------:R-:W-:Y:S01]  /*19de0*/  IMAD.HI.U32 R23, R29, R4, RZ ;  /* 0x000000041d177227 */ /* 0x000fe200078e00ff */
[----:B------:R0:W-:Y:S03]  /*19df0*/  STL [R1+0x118], R6 ;  /* 0x0001180601007387 */ /* 0x0001e60000100800 */
[----:B------:R-:W-:-:S02]  /*19e00*/  IMAD R11, R9, R26, R11 ;  /* 0x0000001a090b7224 */ /* 0x000fc400078e020b */
[C---:B------:R-:W-:Y:S02]  /*19e10*/  IMAD R19, R9.reuse, R18, R19 ;  /* 0x0000001209137224 */ /* 0x040fe400078e0213 */
[----:B------:R-:W-:Y:S02]  /*19e20*/  @!P2 IMAD.IADD R2, R2, 0x1, -R9 ;  /* 0x000000010202a824 */ /* 0x000fe400078e0a09 */
[----:B------:R-:W-:Y:S02]  /*19e30*/  IMAD.MOV R26, RZ, RZ, -R23 ;  /* 0x000000ffff1a7224 */ /* 0x000fe400078e0a17 */
[----:B0-----:R-:W-:Y:S01]  /*19e40*/  IMAD.MOV.U32 R6, RZ, RZ, R3 ;  /* 0x000000ffff067224 */ /* 0x001fe200078e0003 */
[----:B------:R0:W-:Y:S01]  /*19e50*/  STL [R1+0x120], R5 ;  /* 0x0001200501007387 */ /* 0x0001e20000100800 */
[C---:B------:R-:W-:Y:S01]  /*19e60*/  IMAD R4, R9.reuse, R26, R4 ;  /* 0x0000001a09047224 */ /* 0x040fe200078e0204 */
[----:B------:R-:W-:Y:S01]  /*19e70*/  IABS R18, R24 ;  /* 0x0000001800127213 */ /* 0x000fe20000000000 */
[----:B------:R-:W-:Y:S01]  /*19e80*/  @!P3 IMAD.MOV R6, RZ, RZ, -R6 ;  /* 0x000000ffff06b224 */ /* 0x000fe200078e0a06 */
[----:B------:R-:W-:-:S02]  /*19e90*/  ISETP.GT.U32.AND P2, PT, R9, R2, PT ;  /* 0x000000020900720c */ /* 0x000fc40003f44070 */
[C---:B------:R-:W-:Y:S01]  /*19ea0*/  ISETP.GT.U32.AND P3, PT, R9.reuse, R19, PT ;  /* 0x000000130900720c */ /* 0x040fe20003f64070 */
[----:B0-----:R-:W-:Y:S02]  /*19eb0*/  IMAD.MOV.U32 R5, RZ, RZ, R20 ;  /* 0x000000ffff057224 */ /* 0x001fe400078e0014 */
[----:B------:R-:W-:Y:S01]  /*19ec0*/  @!P0 IMAD.IADD R22, R22, 0x1, -R9 ;  /* 0x0000000116168824 */ /* 0x000fe200078e0a09 */
[C---:B------:R-:W-:Y:S01]  /*19ed0*/  ISETP.GT.U32.AND P0, PT, R9.reuse, R4, PT ;  /* 0x000000040900720c */ /* 0x040fe20003f04070 */
[----:B------:R-:W-:Y:S01]  /*19ee0*/  @!P5 IMAD.MOV R5, RZ, RZ, -R5 ;  /* 0x000000ffff05d224 */ /* 0x000fe200078e0a05 */
[----:B------:R-:W-:Y:S01]  /*19ef0*/  ISETP.GT.U32.AND P5, PT, R9, R11, PT ;  /* 0x0000000b0900720c */ /* 0x000fe20003fa4070 */
[----:B------:R-:W-:Y:S01]  /*19f00*/  IMAD.HI.U32 R3, R29, R18, RZ ;  /* 0x000000121d037227 */ /* 0x000fe200078e00ff */
[----:B------:R-:W-:-:S03]  /*19f10*/  IADD3 R20, R0, 0x13, RZ ;  /* 0x0000001300147810 */ /* 0x000fc60007ffe0ff */
[----:B------:R-:W-:Y:S01]  /*19f20*/  IMAD.MOV R3, RZ, RZ, -R3 ;  /* 0x000000ffff037224 */ /* 0x000fe200078e0a03 */
[----:B------:R-:W-:Y:S01]  /*19f30*/  IABS R21, R25 ;  /* 0x0000001900157213 */ /* 0x000fe20000000000 */
[--C-:B------:R-:W-:Y:S02]  /*19f40*/  @!P2 IMAD.IADD R2, R2, 0x1, -R9.reuse ;  /* 0x000000010202a824 */ /* 0x100fe400078e0a09 */
[----:B------:R-:W-:Y:S01]  /*19f50*/  IMAD R18, R9, R3, R18 ;  /* 0x0000000309127224 */ /* 0x000fe200078e0212 */
[----:B------:R-:W-:Y:S01]  /*19f60*/  IABS R3, R20 ;  /* 0x0000001400037213 */ /* 0x000fe20000000000 */
[--C-:B------:R-:W-:Y:S01]  /*19f70*/  @!P3 IMAD.IADD R19, R19, 0x1, -R9.reuse ;  /* 0x000000011313b824 */ /* 0x100fe200078e0a09 */
[----:B------:R-:W-:Y:S01]  /*19f80*/  STL [R1+0xec], R6 ;  /* 0x0000ec0601007387 */ /* 0x000fe20000100800 */
[----:B------:R-:W-:Y:S01]  /*19f90*/  ISETP.GT.U32.AND P3, PT, R9, R22, PT ;  /* 0x000000160900720c */ /* 0x000fe20003f64070 */
[--C-:B------:R-:W-:Y:S02]  /*19fa0*/  @!P5 IMAD.IADD R11, R11, 0x1, -R9.reuse ;  /* 0x000000010b0bd824 */ /* 0x100fe400078e0a09 */
[----:B------:R0:W-:Y:S01]  /*19fb0*/  STL [R1+0xe8], R5 ;  /* 0x0000e80501007387 */ /* 0x0001e20000100800 */
[----:B------:R-:W-:Y:S01]  /*19fc0*/  @!P0 IMAD.IADD R4, R4, 0x1, -R9 ;  /* 0x0000000104048824 */ /* 0x000fe200078e0a09 */
[----:B------:R-:W-:Y:S01]  /*19fd0*/  ISETP.GT.U32.AND P5, PT, R9, R19, PT ;  /* 0x000000130900720c */ /* 0x000fe20003fa4070 */
[----:B------:R-:W-:Y:S01]  /*19fe0*/  IMAD.HI.U32 R23, R29, R21, RZ ;  /* 0x000000151d177227 */ /* 0x000fe200078e00ff */
[----:B------:R-:W-:-:S03]  /*19ff0*/  ISETP.GT.U32.AND P0, PT, R9, R11, PT ;  /* 0x0000000b0900720c */ /* 0x000fc60003f04070 */
[----:B0-----:R-:W-:Y:S02]  /*1a000*/  IMAD.MOV.U32 R5, RZ, RZ, R2 ;  /* 0x000000ffff057224 */ /* 0x001fe400078e0002 */
[----:B------:R-:W-:Y:S02]  /*1a010*/  IMAD.MOV.U32 R2, RZ, RZ, R3 ;  /* 0x000000ffff027224 */ /* 0x000fe400078e0003 */
[----:B------:R-:W-:Y:S01]  /*1a020*/  @!P4 IMAD.MOV R5, RZ, RZ, -R5 ;  /* 0x000000ffff05c224 */ /* 0x000fe200078e0a05 */
[----:B------:R-:W-:Y:S01]  /*1a030*/  ISETP.GT.U32.AND P4, PT, R9, R4, PT ;  /* 0x000000040900720c */ /* 0x000fe20003f84070 */
[----:B------:R-:W-:Y:S02]  /*1a040*/  IMAD.MOV R23, RZ, RZ, -R23 ;  /* 0x000000ffff177224 */ /* 0x000fe400078e0a17 */
[----:B------:R-:W-:Y:S01]  /*1a050*/  IMAD.HI.U32 R27, R29, R2, RZ ;  /* 0x000000021d1b7227 */ /* 0x000fe200078e00ff */
[----:B------:R-:W-:-:S03]  /*1a060*/  ISETP.GE.AND P2, PT, R17, RZ, PT ;  /* 0x000000ff1100720c */ /* 0x000fc60003f46270 */
[----:B------:R-:W-:Y:S01]  /*1a070*/  IMAD R17, R9, R23, R21 ;  /* 0x0000001709117224 */ /* 0x000fe200078e0215 */
[----:B------:R-:W-:Y:S01]  /*1a080*/  IADD3 R21, R0, 0x12, RZ ;  /* 0x0000001200157810 */ /* 0x000fe20007ffe0ff */
[----:B------:R-:W-:Y:S02]  /*1a090*/  IMAD.MOV R27, RZ, RZ, -R27 ;  /* 0x000000ffff1b7224 */ /* 0x000fe400078e0a1b */
[--C-:B------:R-:W-:Y:S01]  /*1a0a0*/  @!P3 IMAD.IADD R22, R22, 0x1, -R9.reuse ;  /* 0x000000011616b824 */ /* 0x100fe200078e0a09 */
[----:B------:R-:W-:Y:S01]  /*1a0b0*/  IABS R26, R21 ;  /* 0x00000015001a7213 */ /* 0x000fe20000000000 */
[----:B------:R-:W-:Y:S01]  /*1a0c0*/  @!P5 IMAD.IADD R19, R19, 0x1, -R9 ;  /* 0x000000011313d824 */ /* 0x000fe200078e0a09 */
[C---:B------:R-:W-:Y:S01]  /*1a0d0*/  ISETP.GT.U32.AND P3, PT, R9.reuse, R17, PT ;  /* 0x000000110900720c */ /* 0x040fe20003f64070 */
[----:B------:R-:W-:Y:S01]  /*1a0e0*/  IMAD R2, R9, R27, R2 ;  /* 0x0000001b09027224 */ /* 0x000fe200078e0202 */
[----:B------:R0:W-:Y:S01]  /*1a0f0*/  STL [R1+0xdc], R5 ;  /* 0x0000dc0501007387 */ /* 0x0001e20000100800 */
[----:B------:R-:W-:-:S02]  /*1a100*/  IMAD.MOV.U32 R6, RZ, RZ, R22 ;  /* 0x000000ffff067224 */ /* 0x000fc400078e0016 */
[--C-:B------:R-:W-:Y:S01]  /*1a110*/  @!P0 IMAD.IADD R11, R11, 0x1, -R9.reuse ;  /* 0x000000010b0b8824 */ /* 0x100fe200078e0a09 */
[----:B------:R-:W-:Y:S01]  /*1a120*/  ISETP.GE.AND P0, PT, R8, RZ, PT ;  /* 0x000000ff0800720c */ /* 0x000fe20003f06270 */
[----:B------:R-:W-:Y:S01]  /*1a130*/  @!P4 IMAD.IADD R4, R4, 0x1, -R9 ;  /* 0x000000010404c824 */ /* 0x000fe200078e0a09 */
[----:B------:R-:W-:Y:S01]  /*1a140*/  ISETP.GT.U32.AND P4, PT, R9, R2, PT ;  /* 0x000000020900720c */ /* 0x000fe20003f84070 */
[----:B------:R-:W-:-:S04]  /*1a150*/  IMAD.HI.U32 R8, R29, R26, RZ ;  /* 0x0000001a1d087227 */ /* 0x000fc800078e00ff */
[----:B0-----:R-:W-:Y:S02]  /*1a160*/  IMAD.MOV.U32 R5, RZ, RZ, R19 ;  /* 0x000000ffff057224 */ /* 0x001fe400078e0013 */
[----:B------:R-:W-:Y:S02]  /*1a170*/  @!P6 IMAD.MOV R6, RZ, RZ, -R6 ;  /* 0x000000ffff06e224 */ /* 0x000fe400078e0a06 */
[----:B------:R-:W-:Y:S02]  /*1a180*/  @!P1 IMAD.MOV R5, RZ, RZ, -R5 ;  /* 0x000000ffff059224 */ /* 0x000fe400078e0a05 */
[----:B------:R-:W-:Y:S01]  /*1a190*/  IMAD.MOV R8, RZ, RZ, -R8 ;  /* 0x000000ffff087224 */ /* 0x000fe200078e0a08 */
[----:B------:R-:W-:Y:S01]  /*1a1a0*/  ISETP.GT.U32.AND P5, PT, R9, R18, PT ;  /* 0x000000120900720c */ /* 0x000fe20003fa4070 */
[----:B------:R-:W-:Y:S01]  /*1a1b0*/  STL [R1+0xa4], R6 ;  /* 0x0000a40601007387 */ /* 0x000fe20000100800 */
[--C-:B------:R-:W-:Y:S02]  /*1a1c0*/  @!P3 IMAD.IADD R17, R17, 0x1, -R9.reuse ;  /* 0x000000011111b824 */ /* 0x100fe400078e0a09 */
[C---:B------:R-:W-:Y:S01]  /*1a1d0*/  IMAD R8, R9.reuse, R8, R26 ;  /* 0x0000000809087224 */ /* 0x040fe200078e021a */
[----:B------:R0:W-:Y:S01]  /*1a1e0*/  STL [R1+0x9c], R5 ;  /* 0x00009c0501007387 */ /* 0x0001e20000100800 */
[----:B------:R-:W-:Y:S01]  /*1a1f0*/  @!P4 IMAD.IADD R2, R2, 0x1, -R9 ;  /* 0x000000010202c824 */ /* 0x000fe200078e0a09 */
[----:B------:R-:W-:Y:S01]  /*1a200*/  ISETP.GT.U32.AND P4, PT, R9, R17, PT ;  /* 0x000000110900720c */ /* 0x000fe20003f84070 */
[----:B0-----:R-:W-:-:S04]  /*1a210*/  IMAD.MOV.U32 R5, RZ, RZ, R11 ;  /* 0x000000ffff057224 */ /* 0x001fc800078e000b */
[----:B------:R-:W-:Y:S01]  /*1a220*/  @!P2 IMAD.MOV R5, RZ, RZ, -R5 ;  /* 0x000000ffff05a224 */ /* 0x000fe200078e0a05 */
[----:B------:R-:W-:Y:S02]  /*1a230*/  ISETP.GT.U32.AND P2, PT, R9, R8, PT ;  /* 0x000000080900720c */ /* 0x000fe40003f44070 */
[----:B------:R-:W-:Y:S01]  /*1a240*/  ISETP.GE.AND P3, PT, R25, RZ, PT ;  /* 0x000000ff1900720c */ /* 0x000fe20003f66270 */
[--C-:B------:R-:W-:Y:S01]  /*1a250*/  @!P5 IMAD.IADD R18, R18, 0x1, -R9.reuse ;  /* 0x000000011212d824 */ /* 0x100fe200078e0a09 */
[----:B------:R-:W-:Y:S02]  /*1a260*/  ISETP.GE.AND P5, PT, R24, RZ, PT ;  /* 0x000000ff1800720c */ /* 0x000fe40003fa6270 */
[C---:B------:R-:W-:Y:S02]  /*1a270*/  IADD3 R23, R0.reuse, 0x11, RZ ;  /* 0x0000001100177810 */ /* 0x040fe40007ffe0ff */
[----:B------:R-:W-:Y:S01]  /*1a280*/  IADD3 R24, R0, 0x10, RZ ;  /* 0x0000001000187810 */ /* 0x000fe20007ffe0ff */
[----:B------:R-:W-:Y:S01]  /*1a290*/  @!P0 IMAD.MOV R4, RZ, RZ, -R4 ;  /* 0x000000ffff048224 */ /* 0x000fe200078e0a04 */
[----:B------:R-:W-:Y:S01]  /*1a2a0*/  IABS R3, R23 ;  /* 0x0000001700037213 */ /* 0x000fe20000000000 */
[--C-:B------:R-:W-:Y:S01]  /*1a2b0*/  @!P4 IMAD.IADD R17, R17, 0x1, -R9.reuse ;  /* 0x000000011111c824 */ /* 0x100fe200078e0a09 */
[----:B------:R-:W-:Y:S01]  /*1a2c0*/  IABS R22, R24 ;  /* 0x0000001800167213 */ /* 0x000fe20000000000 */
[----:B------:R-:W-:Y:S01]  /*1a2d0*/  @!P2 IMAD.IADD R8, R8, 0x1, -R9 ;  /* 0x000000010808a824 */ /* 0x000fe200078e0a09 */
[----:B------:R-:W-:Y:S01]  /*1a2e0*/  ISETP.GT.U32.AND P1, PT, R9, R18, PT ;  /* 0x000000120900720c */ /* 0x000fe20003f24070 */
[----:B------:R-:W-:Y:S01]  /*1a2f0*/  STL [R1+0x8c], R5 ;  /* 0x00008c0501007387 */ /* 0x000fe20000100800 */
[----:B------:R-:W-:Y:S01]  /*1a300*/  IMAD.HI.U32 R27, R29, R3, RZ ;  /* 0x000000031d1b7227 */ /* 0x000fe200078e00ff */
[----:B------:R-:W-:-:S02]  /*1a310*/  ISETP.GT.U32.AND P6, PT, R9, R2, PT ;  /* 0x000000020900720c */ /* 0x000fc40003fc4070 */
[----:B------:R0:W-:Y:S01]  /*1a320*/  STL [R1+0x84], R4 ;  /* 0x0000840401007387 */ /* 0x0001e20000100800 */
[----:B------:R-:W-:Y:S01]  /*1a330*/  @!P3 IMAD.MOV R17, RZ, RZ, -R17 ;  /* 0x000000ffff11b224 */ /* 0x000fe200078e0a11 */
[----:B------:R-:W-:Y:S02]  /*1a340*/  IADD3 R11, R0, 0xf, RZ ;  /* 0x0000000f000b7810 */ /* 0x000fe40007ffe0ff */
[----:B------:R-:W-:Y:S01]  /*1a350*/  ISETP.GT.U32.AND P3, PT, R9, R8, PT ;  /* 0x000000080900720c */ /* 0x000fe20003f64070 */
[----:B------:R-:W-:Y:S02]  /*1a360*/  IMAD.MOV R25, RZ, RZ, -R27 ;  /* 0x000000ffff197224 */ /* 0x000fe400078e0a1b */
[----:B0-----:R-:W-:Y:S01]  /*1a370*/  IMAD.HI.U32 R4, R29, R22, RZ ;  /* 0x000000161d047227 */ /* 0x001fe200078e00ff */
[----:B------:R-:W-:-:S03]  /*1a380*/  IABS R19, R11 ;  /* 0x0000000b00137213 */ /* 0x000fc60000000000 */
[----:B------:R-:W-:Y:S01]  /*1a390*/  IMAD.MOV R4, RZ, RZ, -R4 ;  /* 0x000000ffff047224 */ /* 0x000fe200078e0a04 */
[----:B------:R-:W-:Y:S01]  /*1a3a0*/  ISETP.GE.AND P0, PT, R20, RZ, PT ;  /* 0x000000ff1400720c */ /* 0x000fe20003f06270 */
[----:B------:R-:W-:Y:S02]  /*1a3b0*/  IMAD R3, R9, R25, R3 ;  /* 0x0000001909037224 */ /* 0x000fe400078e0203 */
[----:B------:R-:W-:Y:S01]  /*1a3c0*/  @!P1 IMAD.IADD R18, R18, 0x1, -R9 ;  /* 0x0000000112129824 */ /* 0x000fe200078e0a09 */
[----:B------:R-:W-:Y:S01]  /*1a3d0*/  ISETP.GE.AND P1, PT, R21, RZ, PT ;  /* 0x000000ff1500720c */ /* 0x000fe20003f26270 */
[----:B------:R-:W-:Y:S02]  /*1a3e0*/  IMAD R4, R9, R4, R22 ;  /* 0x0000000409047224 */ /* 0x000fe400078e0216 */
[----:B------:R-:W-:Y:S01]  /*1a3f0*/  IMAD.HI.U32 R20, R29, R19, RZ ;  /* 0x000000131d147227 */ /* 0x000fe200078e00ff */
[----:B------:R-:W-:-:S03]  /*1a400*/  ISETP.GT.U32.AND P4, PT, R9, R3, PT ;  /* 0x000000030900720c */ /* 0x000fc60003f84070 */
[----:B------:R-:W-:Y:S01]  /*1a410*/  @!P5 IMAD.MOV R18, RZ, RZ, -R18 ;  /* 0x000000ffff12d224 */ /* 0x000fe200078e0a12 */
[C---:B------:R-:W-:Y:S01]  /*1a420*/  ISETP.GT.U32.AND P5, PT, R9.reuse, R4, PT ;  /* 0x000000040900720c */ /* 0x040fe20003fa4070 */
[--C-:B------:R-:W-:Y:S02]  /*1a430*/  @!P6 IMAD.IADD R2, R2, 0x1, -R9.reuse ;  /* 0x000000010202e824 */ /* 0x100fe400078e0a09 */
[----:B------:R-:W-:Y:S02]  /*1a440*/  IMAD.MOV R20, RZ, RZ, -R20 ;  /* 0x000000ffff147224 */ /* 0x000fe400078e0a14 */
[----:B------:R-:W-:Y:S02]  /*1a450*/  @!P3 IMAD.IADD R8, R8, 0x1, -R9 ;  /* 0x000000010808b824 */ /* 0x000fe400078e0a09 */
[----:B------:R-:W-:Y:S02]  /*1a460*/  IMAD.MOV.U32 R5, RZ, RZ, R2 ;  /* 0x000000ffff057224 */ /* 0x000fe400078e0002 */
[----:B------:R-:W-:-:S02]  /*1a470*/  IMAD R2, R9, R20, R19 ;  /* 0x0000001409027224 */ /* 0x000fc400078e0213 */
[----:B------:R-:W-:-:S04]  /*1a480*/  IMAD.MOV.U32 R6, RZ, RZ, R8 ;  /* 0x000000ffff067224 */ /* 0x000fc800078e0008 */
[----:B------:R-:W-:Y:S01]  /*1a490*/  @!P1 IMAD.MOV R6, RZ, RZ, -R6 ;  /* 0x000000ffff069224 */ /* 0x000fe200078e0a06 */
[----:B------:R-:W-:Y:S01]  /*1a4a0*/  ISETP.GT.U32.AND P1, PT, R9, R2, PT ;  /* 0x000000020900720c */ /* 0x000fe20003f24070 */
[--C-:B------:R-:W-:Y:S02]  /*1a4b0*/  @!P4 IMAD.IADD R3, R3, 0x1, -R9.reuse ;  /* 0x000000010303c824 */ /* 0x100fe400078e0a09 */
[----:B------:R-:W-:Y:S01]  /*1a4c0*/  @!P5 IMAD.IADD R4, R4, 0x1, -R9 ;  /* 0x000000010404d824 */ /* 0x000fe200078e0a09 */
[----:B------:R-:W-:Y:S02]  /*1a4d0*/  IADD3 R20, R0, 0xe, RZ ;  /* 0x0000000e00147810 */ /* 0x000fe40007ffe0ff */
[C---:B------:R-:W-:Y:S02]  /*1a4e0*/  ISETP.GT.U32.AND P4, PT, R9.reuse, R3, PT ;  /* 0x000000030900720c */ /* 0x040fe40003f84070 */
[----:B------:R-:W-:Y:S02]  /*1a4f0*/  ISETP.GT.U32.AND P5, PT, R9, R4, PT ;  /* 0x000000040900720c */ /* 0x000fe40003fa4070 */
[----:B------:R-:W-:-:S02]  /*1a500*/  ISETP.GE.AND P3, PT, R20, RZ, PT ;  /* 0x000000ff1400720c */ /* 0x000fc40003f66270 */
[----:B------:R-:W-:Y:S01]  /*1a510*/  IABS R20, R20 ;  /* 0x0000001400147213 */ /* 0x000fe20000000000 */
[----:B------:R-:W-:Y:S01]  /*1a520*/  @!P1 IMAD.IADD R2, R2, 0x1, -R9 ;  /* 0x0000000102029824 */ /* 0x000fe200078e0a09 */
[----:B------:R-:W-:Y:S01]  /*1a530*/  ISETP.GE.AND P6, PT, R23, RZ, PT ;  /* 0x000000ff1700720c */ /* 0x000fe20003fc6270 */
[----:B------:R-:W-:Y:S01]  /*1a540*/  @!P0 IMAD.MOV R5, RZ, RZ, -R5 ;  /* 0x000000ffff058224 */ /* 0x000fe200078e0a05 */
[----:B------:R-:W-:Y:S01]  /*1a550*/  ISETP.GE.AND P2, PT, R24, RZ, PT ;  /* 0x000000ff1800720c */ /* 0x000fe20003f46270 */
[----:B------:R-:W-:Y:S01]  /*1a560*/  IMAD.HI.U32 R24, R29, R20, RZ ;  /* 0x000000141d187227 */ /* 0x000fe200078e00ff */
[----:B------:R-:W-:Y:S02]  /*1a570*/  IADD3 R19, R0, 0xb, RZ ;  /* 0x0000000b00137810 */ /* 0x000fe40007ffe0ff */
[----:B------:R-:W-:Y:S01]  /*1a580*/  ISETP.GT.U32.AND P1, PT, R9, R2, PT ;  /* 0x000000020900720c */ /* 0x000fe20003f24070 */
[--C-:B------:R-:W-:Y:S01]  /*1a590*/  @!P4 IMAD.IADD R3, R3, 0x1, -R9.reuse ;  /* 0x000000010303c824 */ /* 0x100fe200078e0a09 */
[----:B------:R-:W-:Y:S01]  /*1a5a0*/  STL [R1+0x1b80], R17 ;  /* 0x001b801101007387 */ /* 0x000fe20000100800 */
[----:B------:R-:W-:Y:S01]  /*1a5b0*/  @!P5 IMAD.IADD R4, R4, 0x1, -R9 ;  /* 0x000000010404d824 */ /* 0x000fe200078e0a09 */
[----:B------:R-:W-:-:S02]  /*1a5c0*/  IABS R23, R19 ;  /* 0x0000001300177213 */ /* 0x000fc40000000000 */
[----:B------:R-:W-:Y:S01]  /*1a5d0*/  ISETP.GE.AND P5, PT, R19, RZ, PT ;  /* 0x000000ff1300720c */ /* 0x000fe20003fa6270 */
[----:B------:R-:W-:Y:S01]  /*1a5e0*/  STL [R1+0x1b84], R18 ;  /* 0x001b841201007387 */ /* 0x000fe20000100800 */
[----:B------:R-:W-:-:S03]  /*1a5f0*/  IMAD.MOV R19, RZ, RZ, -R24 ;  /* 0x000000ffff137224 */ /* 0x000fc600078e0a18 */
[----:B------:R0:W-:Y:S01]  /*1a600*/  STL [R1+0x28], R5 ;  /* 0x0000280501007387 */ /* 0x0001e20000100800 */
[----:B------:R-:W-:Y:S01]  /*1a610*/  IADD3 R21, R0, 0xd, RZ ;  /* 0x0000000d00157810 */ /* 0x000fe20007ffe0ff */
[----:B------:R-:W-:Y:S01]  /*1a620*/  IMAD R20, R9, R19, R20 ;  /* 0x0000001309147224 */ /* 0x000fe200078e0214 */
[----:B------:R-:W-:Y:S01]  /*1a630*/  ISETP.GE.AND P0, PT, R11, RZ, PT ;  /* 0x000000ff0b00720c */ /* 0x000fe20003f06270 */
[----:B------:R-:W-:Y:S02]  /*1a640*/  @!P1 IMAD.IADD R2, R2, 0x1, -R9 ;  /* 0x0000000102029824 */ /* 0x000fe400078e0a09 */
[----:B0-----:R-:W-:Y:S01]  /*1a650*/  IMAD.MOV.U32 R5, RZ, RZ, R3 ;  /* 0x000000ffff057224 */ /* 0x001fe200078e0003 */
[----:B------:R-:W-:-:S03]  /*1a660*/  ISETP.GE.AND P4, PT, R21, RZ, PT ;  /* 0x000000ff1500720c */ /* 0x000fc60003f86270 */
[----:B------:R-:W-:Y:S01]  /*1a670*/  @!P6 IMAD.MOV R5, RZ, RZ, -R5 ;  /* 0x000000ffff05e224 */ /* 0x000fe200078e0a05 */
[----:B------:R-:W-:Y:S01]  /*1a680*/  IADD3 R11, R0, 0xc, RZ ;  /* 0x0000000c000b7810 */ /* 0x000fe20007ffe0ff */
[----:B------:R-:W-:Y:S01]  /*1a690*/  STL [R1+0x30], R6 ;  /* 0x0000300601007387 */ /* 0x000fe20000100800 */
[----:B------:R-:W-:Y:S02]  /*1a6a0*/  IABS R21, R21 ;  /* 0x0000001500157213 */ /* 0x000fe40000000000 */
[----:B------:R-:W-:Y:S01]  /*1a6b0*/  ISETP.GT.U32.AND P1, PT, R9, R20, PT ;  /* 0x000000140900720c */ /* 0x000fe20003f24070 */
[----:B------:R0:W-:Y:S01]  /*1a6c0*/  STL [R1+0x34], R5 ;  /* 0x0000340501007387 */ /* 0x0001e20000100800 */
[----:B------:R-:W-:Y:S02]  /*1a6d0*/  IABS R22, R11 ;  /* 0x0000000b00167213 */ /* 0x000fe40000000000 */
[----:B------:R-:W-:Y:S01]  /*1a6e0*/  ISETP.GE.AND P6, PT, R11, RZ, PT ;  /* 0x000000ff0b00720c */ /* 0x000fe20003fc6270 */
[----:B------:R-:W-:-:S04]  /*1a6f0*/  IMAD.HI.U32 R11, R29, R21, RZ ;  /* 0x000000151d0b7227 */ /* 0x000fc800078e00ff */
[----:B0-----:R-:W-:Y:S02]  /*1a700*/  IMAD.MOV.U32 R5, RZ, RZ, R4 ;  /* 0x000000ffff057224 */ /* 0x001fe400078e0004 */
[----:B------:R-:W-:Y:S02]  /*1a710*/  IMAD.MOV R11, RZ, RZ, -R11 ;  /* 0x000000ffff0b7224 */ /* 0x000fe400078e0a0b */
[----:B------:R-:W-:Y:S02]  /*1a720*/  @!P2 IMAD.MOV R5, RZ, RZ, -R5 ;  /* 0x000000ffff05a224 */ /* 0x000fe400078e0a05 */
[----:B------:R-:W-:Y:S02]  /*1a730*/  IMAD R21, R9, R11, R21 ;  /* 0x0000000b09157224 */ /* 0x000fe400078e0215 */
[----:B------:R-:W-:Y:S01]  /*1a740*/  @!P1 IMAD.IADD R20, R20, 0x1, -R9 ;  /* 0x0000000114149824 */ /* 0x000fe200078e0a09 */
[----:B------:R0:W-:Y:S01]  /*1a750*/  STL [R1+0x38], R5 ;  /* 0x0000380501007387 */ /* 0x0001e20000100800 */
[----:B------:R-:W-:-:S03]  /*1a760*/  IMAD.HI.U32 R8, R29, R22, RZ ;  /* 0x000000161d087227 */ /* 0x000fc600078e00ff */
[----:B------:R-:W-:Y:S01]  /*1a770*/  ISETP.GT.U32.AND P1, PT, R9, R20, PT ;  /* 0x000000140900720c */ /* 0x000fe20003f24070 */
[----:B0-----:R-:W-:-:S04]  /*1a780*/  IMAD.MOV.U32 R5, RZ, RZ, R2 ;  /* 0x000000ffff057224 */ /* 0x001fc800078e0002 */
[----:B------:R-:W-:Y:S01]  /*1a790*/  @!P0 IMAD.MOV R5, RZ, RZ, -R5 ;  /* 0x000000ffff058224 */ /* 0x000fe200078e0a05 */
[----:B------:R-:W-:Y:S01]  /*1a7a0*/  ISETP.GT.U32.AND P0, PT, R9, R21, PT ;  /* 0x000000150900720c */ /* 0x000fe20003f04070 */
[----:B------:R-:W-:Y:S02]  /*1a7b0*/  IMAD.MOV R8, RZ, RZ, -R8 ;  /* 0x000000ffff087224 */ /* 0x000fe400078e0a08 */
[----:B------:R-:W-:-:S04]  /*1a7c0*/  IMAD.HI.U32 R3, R29, R23, RZ ;  /* 0x000000171d037227 */ /* 0x000fc800078e00ff */
[C---:B------:R-:W-:Y:S02]  /*1a7d0*/  IMAD R22, R9.reuse, R8, R22 ;  /* 0x0000000809167224 */ /* 0x040fe400078e0216 */
[----:B------:R-:W-:Y:S01]  /*1a7e0*/  @!P1 IMAD.IADD R20, R20, 0x1, -R9 ;  /* 0x0000000114149824 */ /* 0x000fe200078e0a09 */
[C---:B------:R-:W-:Y:S01]  /*1a7f0*/  IADD3 R28, R0.reuse, 0x9, RZ ;  /* 0x00000009001c7810 */ /* 0x040fe20007ffe0ff */
[----:B------:R-:W-:Y:S01]  /*1a800*/  IMAD.MOV R3, RZ, RZ, -R3 ;  /* 0x000000ffff037224 */ /* 0x000fe200078e0a03 */
[----:B------:R-:W-:Y:S01]  /*1a810*/  ISETP.GT.U32.AND P1, PT, R9, R22, PT ;  /* 0x000000160900720c */ /* 0x000fe20003f24070 */
[----:B------:R-:W-:Y:S01]  /*1a820*/  @!P0 IMAD.IADD R21, R21, 0x1, -R9 ;  /* 0x0000000115158824 */ /* 0x000fe200078e0a09 */
[C---:B------:R-:W-:Y:S01]  /*1a830*/  IADD3 R6, R0.reuse, 0x7, RZ ;  /* 0x0000000700067810 */ /* 0x040fe20007ffe0ff */
[C---:B------:R-:W-:Y:S01]  /*1a840*/  IMAD R23, R9.reuse, R3, R23 ;  /* 0x0000000309177224 */ /* 0x040fe200078e0217 */
[----:B------:R-:W-:Y:S02]  /*1a850*/  IADD3 R3, R0, 0xa, RZ ;  /* 0x0000000a00037810 */ /* 0x000fe40007ffe0ff */
[----:B------:R-:W-:-:S02]  /*1a860*/  ISETP.GT.U32.AND P0, PT, R9, R21, PT ;  /* 0x000000150900720c */ /* 0x000fc40003f04070 */
[----:B------:R-:W-:Y:S02]  /*1a870*/  IABS R24, R28 ;  /* 0x0000001c00187213 */ /* 0x000fe40000000000 */
[----:B------:R-:W-:Y:S02]  /*1a880*/  IABS R26, R6 ;  /* 0x00000006001a7213 */ /* 0x000fe40000000000 */
[C---:B------:R-:W-:Y:S02]  /*1a890*/  IADD3 R7, R0.reuse, 0x8, RZ ;  /* 0x0000000800077810 */ /* 0x040fe40007ffe0ff */
[----:B------:R-:W-:Y:S01]  /*1a8a0*/  IADD3 R18, R0, 0x6, RZ ;  /* 0x0000000600127810 */ /* 0x000fe20007ffe0ff */
[----:B------:R-:W-:Y:S01]  /*1a8b0*/  IMAD.HI.U32 R19, R29, R24, RZ ;  /* 0x000000181d137227 */ /* 0x000fe200078e00ff */
[----:B------:R-:W-:Y:S02]  /*1a8c0*/  ISETP.GE.AND P2, PT, R3, RZ, PT ;  /* 0x000000ff0300720c */ /* 0x000fe40003f46270 */
[----:B------:R-:W-:Y:S01]  /*1a8d0*/  IABS R3, R3 ;  /* 0x0000000300037213 */ /* 0x000fe20000000000 */
[----:B------:R-:W-:Y:S01]  /*1a8e0*/  IMAD.HI.U32 R8, R29, R26, RZ ;  /* 0x0000001a1d087227 */ /* 0x000fe200078e00ff */
[----:B------:R-:W-:-:S02]  /*1a8f0*/  IABS R25, R7 ;  /* 0x0000000700197213 */ /* 0x000fc40000000000 */
[----:B------:R-:W-:Y:S01]  /*1a900*/  IABS R4, R18 ;  /* 0x0000001200047213 */ /* 0x000fe20000000000 */
[----:B------:R-:W-:Y:S01]  /*1a910*/  @!P1 IMAD.IADD R22, R22, 0x1, -R9 ;  /* 0x0000000116169824 */ /* 0x000fe200078e0a09 */
[----:B------:R0:W-:Y:S01]  /*1a920*/  STL [R1+0x2c], R5 ;  /* 0x00002c0501007387 */ /* 0x0001e20000100800 */
[----:B------:R-:W-:Y:S01]  /*1a930*/  IMAD.MOV R19, RZ, RZ, -R19 ;  /* 0x000000ffff137224 */ /* 0x000fe200078e0a13 */
[----:B------:R-:W-:Y:S01]  /*1a940*/  IADD3 R14, R0, 0x4, RZ ;  /* 0x00000004000e7810 */ /* 0x000fe20007ffe0ff */
[----:B------:R-:W-:Y:S02]  /*1a950*/  IMAD.MOV R8, RZ, RZ, -R8 ;  /* 0x000000ffff087224 */ /* 0x000fe400078e0a08 */
[----:B------:R-:W-:Y:S01]  /*1a960*/  IMAD.HI.U32 R27, R29, R3, RZ ;  /* 0x000000031d1b7227 */ /* 0x000fe200078e00ff */
[----:B------:R-:W-:-:S03]  /*1a970*/  ISETP.GT.U32.AND P1, PT, R9, R22, PT ;  /* 0x000000160900720c */ /* 0x000fc60003f24070 */
[----:B------:R-:W-:Y:S01]  /*1a980*/  IMAD.HI.U32 R11, R29, R25, RZ ;  /* 0x000000191d0b7227 */ /* 0x000fe200078e00ff */
[----:B0-----:R-:W-:-:S03]  /*1a990*/  IADD3 R5, R0, 0x5, RZ ;  /* 0x0000000500057810 */ /* 0x001fc60007ffe0ff */
[----:B------:R-:W-:Y:S01]  /*1a9a0*/  IMAD.HI.U32 R2, R29, R4, RZ ;  /* 0x000000041d027227 */ /* 0x000fe200078e00ff */
[----:B------:R-:W-:-:S03]  /*1a9b0*/  IADD3 R10, R0, 0x3, RZ ;  /* 0x00000003000a7810 */ /* 0x000fc60007ffe0ff */
[----:B------:R-:W-:Y:S01]  /*1a9c0*/  @!P0 IMAD.IADD R21, R21, 0x1, -R9 ;  /* 0x0000000115158824 */ /* 0x000fe200078e0a09 */
[C---:B------:R-:W-:Y:S01]  /*1a9d0*/  ISETP.GT.U32.AND P0, PT, R9.reuse, R23, PT ;  /* 0x000000170900720c */ /* 0x040fe20003f04070 */
[C---:B------:R-:W-:Y:S01]  /*1a9e0*/  IMAD R24, R9.reuse, R19, R24 ;  /* 0x0000001309187224 */ /* 0x040fe200078e0218 */
[----:B------:R-:W-:Y:S01]  /*1a9f0*/  IABS R19, R14 ;  /* 0x0000000e00137213 */ /* 0x000fe20000000000 */
[----:B------:R-:W-:Y:S01]  /*1aa00*/  IMAD R26, R9, R8, R26 ;  /* 0x00000008091a7224 */ /* 0x000fe200078e021a */
[----:B------:R-:W-:Y:S01]  /*1aa10*/  IABS R8, R5 ;  /* 0x0000000500087213 */ /* 0x000fe20000000000 */
[----:B------:R-:W-:Y:S01]  /*1aa20*/  IMAD.MOV R27, RZ, RZ, -R27 ;  /* 0x000000ffff1b7224 */ /* 0x000fe200078e0a1b */
[----:B------:R-:W-:Y:S01]  /*1aa30*/  IADD3 R15, R0, 0x2, RZ ;  /* 0x00000002000f7810 */ /* 0x000fe20007ffe0ff */
[----:B------:R-:W-:Y:S02]  /*1aa40*/  IMAD.MOV R11, RZ, RZ, -R11 ;  /* 0x000000ffff0b7224 */ /* 0x000fe400078e0a0b */
[----:B------:R-:W-:-:S02]  /*1aa50*/  IMAD.MOV R2, RZ, RZ, -R2 ;  /* 0x000000ffff027224 */ /* 0x000fc400078e0a02 */
[----:B------:R-:W-:Y:S02]  /*1aa60*/  @!P3 IMAD.MOV R20, RZ, RZ, -R20 ;  /* 0x000000ffff14b224 */ /* 0x000fe400078e0a14 */
[----:B------:R-:W-:Y:S02]  /*1aa70*/  @!P4 IMAD.MOV R21, RZ, RZ, -R21 ;  /* 0x000000ffff15c224 */ /* 0x000fe400078e0a15 */
[C---:B------:R-:W-:Y:S02]  /*1aa80*/  IMAD R3, R9.reuse, R27, R3 ;  /* 0x0000001b09037224 */ /* 0x040fe400078e0203 */
[C---:B------:R-:W-:Y:S01]  /*1aa90*/  IMAD R25, R9.reuse, R11, R25 ;  /* 0x0000000b09197224 */ /* 0x040fe200078e0219 */
[----:B------:R-:W-:Y:S01]  /*1aaa0*/  IABS R11, R15 ;  /* 0x0000000f000b7213 */ /* 0x000fe20000000000 */
[----:B------:R-:W-:Y:S01]  /*1aab0*/  IMAD R4, R9, R2, R4 ;  /* 0x0000000209047224 */ /* 0x000fe200078e0204 */
[----:B------:R-:W-:Y:S01]  /*1aac0*/  IABS R2, R10 ;  /* 0x0000000a00027213 */ /* 0x000fe20000000000 */
[C---:B------:R-:W-:Y:S01]  /*1aad0*/  IMAD.HI.U32 R27, R29.reuse, R8, RZ ;  /* 0x000000081d1b7227 */ /* 0x040fe200078e00ff */
[----:B------:R0:W-:Y:S03]  /*1aae0*/  STL [R1+0x1b88], R20 ;  /* 0x001b881401007387 */ /* 0x0001e60000100800 */
[----:B------:R-:W-:Y:S01]  /*1aaf0*/  IMAD.HI.U32 R17, R29, R19, RZ ;  /* 0x000000131d117227 */ /* 0x000fe200078e00ff */
[----:B------:R1:W-:Y:S01]  /*1ab00*/  STL [R1+0x1b8c], R21 ;  /* 0x001b8c1501007387 */ /* 0x0003e20000100800 */
[----:B------:R-:W-:-:S02]  /*1ab10*/  ISETP.GT.U32.AND P4, PT, R9, R24, PT ;  /* 0x000000180900720c */ /* 0x000fc40003f84070 */
[----:B------:R-:W-:Y:S01]  /*1ab20*/  IMAD.MOV R27, RZ, RZ, -R27 ;  /* 0x000000ffff1b7224 */ /* 0x000fe200078e0a1b */
[----:B------:R-:W-:Y:S01]  /*1ab30*/  ISETP.GT.U32.AND P3, PT, R9, R3, PT ;  /* 0x000000030900720c */ /* 0x000fe20003f64070 */
[----:B0-----:R-:W-:-:S04]  /*1ab40*/  IMAD.HI.U32 R20, R29, R2, RZ ;  /* 0x000000021d147227 */ /* 0x001fc800078e00ff */
[----:B-1----:R-:W-:Y:S02]  /*1ab50*/  IMAD.MOV R21, RZ, RZ, -R17 ;  /* 0x000000ffff157224 */ /* 0x002fe400078e0a11 */
[----:B------:R-:W-:-:S04]  /*1ab60*/  IMAD.HI.U32 R17, R29, R11, RZ ;  /* 0x0000000b1d117227 */ /* 0x000fc800078e00ff */
[--C-:B------:R-:W-:Y:S01]  /*1ab70*/  @!P1 IMAD.IADD R22, R22, 0x1, -R9.reuse ;  /* 0x0000000116169824 */ /* 0x100fe200078e0a09 */
[----:B------:R-:W-:Y:S01]  /*1ab80*/  ISETP.GT.U32.AND P1, PT, R9, R25, PT ;  /* 0x000000190900720c */ /* 0x000fe20003f24070 */
[----:B------:R-:W-:Y:S01]  /*1ab90*/  @!P0 IMAD.IADD R23, R23, 0x1, -R9 ;  /* 0x0000000117178824 */ /* 0x000fe200078e0a09 */
[C---:B------:R-:W-:Y:S01]  /*1aba0*/  ISETP.GT.U32.AND P0, PT, R9.reuse, R26, PT ;  /* 0x0000001a0900720c */ /* 0x040fe20003f04070 */
[----:B------:R-:W-:Y:S02]  /*1abb0*/  IMAD R8, R9, R27, R8 ;  /* 0x0000001b09087224 */ /* 0x000fe400078e0208 */
[----:B------:R-:W-:Y:S02]  /*1abc0*/  IMAD.MOV R27, RZ, RZ, -R20 ;  /* 0x000000ffff1b7224 */ /* 0x000fe400078e0a14 */
[----:B------:R-:W-:Y:S02]  /*1abd0*/  IMAD.MOV R20, RZ, RZ, -R17 ;  /* 0x000000ffff147224 */ /* 0x000fe400078e0a11 */
[----:B------:R-:W0:Y:S01]  /*1abe0*/  S2R R17, SR_TID.X ;  /* 0x0000000000117919 */ /* 0x000e220000002100 */
[----:B------:R-:W-:-:S02]  /*1abf0*/  @!P4 IMAD.IADD R24, R24, 0x1, -R9 ;  /* 0x000000011818c824 */ /* 0x000fc400078e0a09 */
[--C-:B------:R-:W-:Y:S01]  /*1ac00*/  @!P3 IMAD.IADD R3, R3, 0x1, -R9.reuse ;  /* 0x000000010303b824 */ /* 0x100fe200078e0a09 */
[----:B------:R-:W-:Y:S01]  /*1ac10*/  ISETP.GT.U32.AND P3, PT, R9, R23, PT ;  /* 0x000000170900720c */ /* 0x000fe20003f64070 */
[--C-:B------:R-:W-:Y:S01]  /*1ac20*/  @!P1 IMAD.IADD R25, R25, 0x1, -R9.reuse ;  /* 0x0000000119199824 */ /* 0x100fe200078e0a09 */
[C---:B------:R-:W-:Y:S01]  /*1ac30*/  ISETP.GT.U32.AND P1, PT, R9.reuse, R24, PT ;  /* 0x000000180900720c */ /* 0x040fe20003f24070 */
[----:B------:R-:W-:Y:S01]  /*1ac40*/  @!P0 IMAD.IADD R26, R26, 0x1, -R9 ;  /* 0x000000011a1a8824 */ /* 0x000fe200078e0a09 */
[C---:B------:R-:W-:Y:S01]  /*1ac50*/  ISETP.GT.U32.AND P4, PT, R9.reuse, R3, PT ;  /* 0x000000030900720c */ /* 0x040fe20003f84070 */
[----:B------:R-:W-:Y:S01]  /*1ac60*/  @!P6 IMAD.MOV R22, RZ, RZ, -R22 ;  /* 0x000000ffff16e224 */ /* 0x000fe200078e0a16 */
[C---:B------:R-:W-:Y:S02]  /*1ac70*/  ISETP.GT.U32.AND P6, PT, R9.reuse, R25, PT ;  /* 0x000000190900720c */ /* 0x040fe40003fc4070 */
[C---:B------:R-:W-:Y:S01]  /*1ac80*/  ISETP.GT.U32.AND P0, PT, R9.reuse, R26, PT ;  /* 0x0000001a0900720c */ /* 0x040fe20003f04070 */
[----:B------:R-:W-:-:S04]  /*1ac90*/  IMAD R19, R9, R21, R19 ;  /* 0x0000001509137224 */ /* 0x000fc800078e0213 */
[--C-:B------:R-:W-:Y:S01]  /*1aca0*/  @!P3 IMAD.IADD R23, R23, 0x1, -R9.reuse ;  /* 0x000000011717b824 */ /* 0x100fe200078e0a09 */
[C---:B------:R-:W-:Y:S01]  /*1acb0*/  ISETP.GT.U32.AND P3, PT, R9.reuse, R4, PT ;  /* 0x000000040900720c */ /* 0x040fe20003f64070 */
[--C-:B------:R-:W-:Y:S01]  /*1acc0*/  @!P1 IMAD.IADD R24, R24, 0x1, -R9.reuse ;  /* 0x0000000118189824 */ /* 0x100fe200078e0a09 */
[----:B------:R-:W-:Y:S01]  /*1acd0*/  ISETP.GT.U32.AND P1, PT, R9, R19, PT ;  /* 0x000000130900720c */ /* 0x000fe20003f24070 */
[----:B------:R-:W-:Y:S01]  /*1ace0*/  @!P4 IMAD.IADD R3, R3, 0x1, -R9 ;  /* 0x000000010303c824 */ /* 0x000fe200078e0a09 */
[C---:B------:R-:W-:Y:S02]  /*1acf0*/  ISETP.GT.U32.AND P4, PT, R9.reuse, R8, PT ;  /* 0x000000080900720c */ /* 0x040fe40003f84070 */
[----:B0-----:R-:W-:Y:S01]  /*1ad00*/  SHF.R.U32.HI R17, RZ, 0x5, R17 ;  /* 0x00000005ff117819 */ /* 0x001fe20000011611 */
[----:B------:R-:W-:Y:S02]  /*1ad10*/  IMAD R2, R9, R27, R2 ;  /* 0x0000001b09027224 */ /* 0x000fe400078e0202 */
[--C-:B------:R-:W-:Y:S01]  /*1ad20*/  @!P0 IMAD.IADD R26, R26, 0x1, -R9.reuse ;  /* 0x000000011a1a8824 */ /* 0x100fe200078e0a09 */
[----:B------:R-:W-:Y:S01]  /*1ad30*/  SGXT.U32 R17, R17, 0x1 ;  /* 0x000000011111781a */ /* 0x000fe20000000000 */
[----:B------:R-:W-:Y:S01]  /*1ad40*/  @!P6 IMAD.IADD R25, R25, 0x1, -R9 ;  /* 0x000000011919e824 */ /* 0x000fe200078e0a09 */
[----:B------:R-:W-:Y:S01]  /*1ad50*/  ISETP.GE.AND P0, PT, R28, RZ, PT ;  /* 0x000000ff1c00720c */ /* 0x000fe20003f06270 */
[C---:B------:R-:W-:Y:S01]  /*1ad60*/  IMAD R11, R9.reuse, R20, R11 ;  /* 0x00000014090b7224 */ /* 0x040fe200078e020b */
[----:B------:R-:W-:-:S02]  /*1ad70*/  ISETP.GT.U32.AND P6, PT, R9, R2, PT ;  /* 0x000000020900720c */ /* 0x000fc40003fc4070 */
[----:B------:R-:W-:Y:S02]  /*1ad80*/  LOP3.LUT R17, R17, 0x3e, RZ, 0xfc, !PT ;  /* 0x0000003e11117812 */ /* 0x000fe400078efcff */
[----:B------:R-:W-:Y:S01]  /*1ad90*/  IADD3 R27, R0, 0x1, RZ ;  /* 0x00000001001b7810 */ /* 0x000fe20007ffe0ff */
[----:B------:R-:W-:Y:S01]  /*1ada0*/  STL [R1+0x1b90], R22 ;  /* 0x001b901601007387 */ /* 0x000fe20000100800 */
[--C-:B------:R-:W-:Y:S01]  /*1adb0*/  @!P3 IMAD.IADD R4, R4, 0x1, -R9.reuse ;  /* 0x000000010404b824 */ /* 0x100fe200078e0a09 */
[----:B------:R-:W-:Y:S01]  /*1adc0*/  ISETP.GT.U32.AND P3, PT, R9, R11, PT ;  /* 0x0000000b0900720c */ /* 0x000fe20003f64070 */
[----:B------:R-:W-:Y:S01]  /*1add0*/  IMAD R17, R17, c[0x0][0x188], RZ ;  /* 0x0000620011117a24 */ /* 0x000fe200078e02ff */
[----:B------:R0:W-:Y:S01]  /*1ade0*/  STL [R1+0x1ab8], R0 ;  /* 0x001ab80001007387 */ /* 0x0001e20000100800 */
[----:B------:R-:W-:Y:S01]  /*1adf0*/  IABS R28, R27 ;  /* 0x0000001b001c7213 */ /* 0x000fe20000000000 */
[--C-:B------:R-:W-:Y:S02]  /*1ae00*/  @!P1 IMAD.IADD R19, R19, 0x1, -R9.reuse ;  /* 0x0000000113139824 */ /* 0x100fe400078e0a09 */
[----:B------:R-:W-:Y:S01]  /*1ae10*/  @!P4 IMAD.IADD R8, R8, 0x1, -R9 ;  /* 0x000000010808c824 */ /* 0x000fe200078e0a09 */
[----:B------:R-:W-:Y:S01]  /*1ae20*/  ISETP.GE.AND P4, PT, R7, RZ, PT ;  /* 0x000000ff0700720c */ /* 0x000fe20003f86270 */
[----:B0-----:R-:W-:Y:S01]  /*1ae30*/  IMAD.MOV R0, RZ, RZ, -c[0x0][0x188] ;  /* 0x80006200ff007624 */ /* 0x001fe200078e02ff */
[----:B------:R-:W-:Y:S01]  /*1ae40*/  ISETP.GE.AND P1, PT, R6, RZ, PT ;  /* 0x000000ff0600720c */ /* 0x000fe20003f26270 */
[----:B------:R-:W-:Y:S01]  /*1ae50*/  IMAD.HI.U32 R29, R29, R28, RZ ;  /* 0x0000001c1d1d7227 */ /* 0x000fe200078e00ff */
[----:B------:R-:W2:Y:S03]  /*1ae60*/  LDL.LU R7, [R1+0x1bd0] ;  /* 0x001bd00001077983 */ /* 0x000ea60000300800 */
[----:B------:R-:W-:Y:S01]  /*1ae70*/  IMAD R17, R0, 0x2, R17 ;  /* 0x0000000200117824 */ /* 0x000fe200078e0211 */
[----:B------:R-:W3:Y:S01]  /*1ae80*/  LDL.LU R6, [R1+0x1bcc] ;  /* 0x001bcc0001067983 */ /* 0x000ee20000300800 */
[----:B------:R-:W-:Y:S01]  /*1ae90*/  @!P0 IMAD.MOV R24, RZ, RZ, -R24 ;  /* 0x000000ffff188224 */ /* 0x000fe200078e0a18 */
[----:B------:R-:W-:Y:S01]  /*1aea0*/  ISETP.GT.U32.AND P0, PT, R9, R19, PT ;  /* 0x000000130900720c */ /* 0x000fe20003f04070 */
[----:B------:R-:W-:Y:S01]  /*1aeb0*/  @!P6 IMAD.IADD R2, R2, 0x1, -R9 ;  /* 0x000000010202e824 */ /* 0x000fe200078e0a09 */
[----:B------:R-:W-:Y:S01]  /*1aec0*/  ISETP.GE.AND P6, PT, R18, RZ, PT ;  /* 0x000000ff1200720c */ /* 0x000fe20003fc6270 */
[----:B------:R-:W-:-:S02]  /*1aed0*/  IMAD R17, R0, 0x2, R17 ;  /* 0x0000000200117824 */ /* 0x000fc400078e0211 */
[----:B------:R-:W-:Y:S02]  /*1aee0*/  IMAD.MOV R18, RZ, RZ, -R29 ;  /* 0x000000ffff127224 */ /* 0x000fe400078e0a1d */
[----:B------:R-:W-:Y:S02]  /*1aef0*/  IMAD.MOV.U32 R29, RZ, RZ, R3 ;  /* 0x000000ffff1d7224 */ /* 0x000fe400078e0003 */
[----:B------:R-:W-:Y:S02]  /*1af00*/  IMAD R17, R0, 0x2, R17 ;  /* 0x0000000200117824 */ /* 0x000fe400078e0211 */
[----:B------:R-:W-:Y:S01]  /*1af10*/  @!P3 IMAD.IADD R11, R11, 0x1, -R9 ;  /* 0x000000010b0bb824 */ /* 0x000fe200078e0a09 */
[----:B------:R-:W-:Y:S01]  /*1af20*/  ISETP.GT.U32.AND P3, PT, R9, R4, PT ;  /* 0x000000040900720c */ /* 0x000fe20003f64070 */
[----:B------:R-:W-:Y:S02]  /*1af30*/  @!P5 IMAD.MOV R23, RZ, RZ, -R23 ;  /* 0x000000ffff17d224 */ /* 0x000fe400078e0a17 */
[----:B------:R-:W-:Y:S01]  /*1af40*/  @!P2 IMAD.MOV R29, RZ, RZ, -R29 ;  /* 0x000000ffff1da224 */ /* 0x000fe200078e0a1d */
[----:B------:R-:W-:Y:S01]  /*1af50*/  STL [R1+0x848], R17 ;  /* 0x0008481101007387 */ /* 0x000fe20000100800 */
[----:B------:R-:W-:-:S02]  /*1af60*/  @!P4 IMAD.MOV R25, RZ, RZ, -R25 ;  /* 0x000000ffff19c224 */ /* 0x000fc400078e0a19 */
[----:B------:R-:W-:Y:S01]  /*1af70*/  @!P1 IMAD.MOV R26, RZ, RZ, -R26 ;  /* 0x000000ffff1a9224 */ /* 0x000fe200078e0a1a */
[----:B------:R-:W-:Y:S01]  /*1af80*/  STL [R1+0x1b94], R23 ;  /* 0x001b941701007387 */ /* 0x000fe20000100800 */
[----:B------:R-:W-:Y:S02]  /*1af90*/  IMAD R3, R0, 0x2, R17 ;  /* 0x0000000200037824 */ /* 0x000fe400078e0211 */
[----:B------:R-:W-:Y:S01]  /*1afa0*/  @!P0 IMAD.IADD R19, R19, 0x1, -R9 ;  /* 0x0000000113138824 */ /* 0x000fe200078e0a09 */
[----:B------:R-:W-:Y:S01]  /*1afb0*/  STL [R1+0x1b98], R29 ;  /* 0x001b981d01007387 */ /* 0x000fe20000100800 */
[----:B------:R-:W-:-:S03]  /*1afc0*/  ISETP.GE.AND P0, PT, R10, RZ, PT ;  /* 0x000000ff0a00720c */ /* 0x000fc60003f06270 */
[----:B------:R-:W-:Y:S01]  /*1afd0*/  STL [R1+0x1b9c], R24 ;  /* 0x001b9c1801007387 */ /* 0x000fe20000100800 */
[----:B------:R-:W-:-:S03]  /*1afe0*/  ISETP.GE.AND P5, PT, R5, RZ, PT ;  /* 0x000000ff0500720c */ /* 0x000fc60003fa6270 */
[----:B------:R-:W-:Y:S04]  /*1aff0*/  STL [R1+0x1ba0], R25 ;  /* 0x001ba01901007387 */ /* 0x000fe80000100800 */
[----:B------:R-:W0:Y:S04]  /*1b000*/  S2R R10, SR_TID.X ;  /* 0x00000000000a7919 */ /* 0x000e280000002100 */
[----:B------:R-:W-:Y:S04]  /*1b010*/  STL [R1+0x1ba4], R26 ;  /* 0x001ba41a01007387 */ /* 0x000fe80000100800 */
[----:B------:R-:W4:Y:S01]  /*1b020*/  LDL.LU R5, [R1+0x1bc8] ;  /* 0x001bc80001057983 */ /* 0x000f220000300800 */
[----:B------:R-:W-:-:S03]  /*1b030*/  @!P3 IMAD.IADD R4, R4, 0x1, -R9 ;  /* 0x000000010404b824 */ /* 0x000fc600078e0a09 */
[----:B------:R1:W-:Y:S01]  /*1b040*/  STL [R1+0x854], R3 ;  /* 0x0008540301007387 */ /* 0x0003e20000100800 */
[----:B------:R-:W-:Y:S01]  /*1b050*/  ISETP.GE.AND P3, PT, R14, RZ, PT ;  /* 0x000000ff0e00720c */ /* 0x000fe20003f66270 */
[----:B-1----:R-:W-:-:S04]  /*1b060*/  IMAD R3, R0, 0x2, R3 ;  /* 0x0000000200037824 */ /* 0x002fc800078e0203 */
[----:B------:R-:W-:Y:S01]  /*1b070*/  IMAD R14, R0, 0x2, R3 ;  /* 0x00000002000e7824 */ /* 0x000fe200078e0203 */
[----:B------:R-:W-:Y:S01]  /*1b080*/  STL [R1+0x80c], R3 ;  /* 0x00080c0301007387 */ /* 0x000fe20000100800 */
[----:B------:R-:W-:-:S03]  /*1b090*/  ISETP.GT.U32.AND P1, PT, R9, R11, PT ;  /* 0x0000000b0900720c */ /* 0x000fc60003f24070 */
[----:B------:R1:W-:Y:S01]  /*1b0a0*/  STL [R1+0x810], R14 ;  /* 0x0008100e01007387 */ /* 0x0003e20000100800 */
[----:B------:R-:W-:Y:S01]  /*1b0b0*/  ISETP.GT.U32.AND P4, PT, R9, R2, PT ;  /* 0x000000020900720c */ /* 0x000fe20003f84070 */
[----:B-1----:R-:W-:-:S05]  /*1b0c0*/  IMAD R14, R0, 0x2, R14 ;  /* 0x00000002000e7824 */ /* 0x002fca00078e020e */
[----:B------:R1:W-:Y:S01]  /*1b0d0*/  STL [R1+0x814], R14 ;  /* 0x0008140e01007387 */ /* 0x0003e20000100800 */
[----:B0-----:R-:W-:Y:S02]  /*1b0e0*/  IMAD.SHL.U32 R3, R10, 0x8, RZ ;  /* 0x000000080a037824 */ /* 0x001fe400078e00ff */
[----:B------:R-:W-:Y:S02]  /*1b0f0*/  @!P1 IMAD.IADD R11, R11, 0x1, -R9 ;  /* 0x000000010b0b9824 */ /* 0x000fe400078e0a09 */
[----:B-1----:R-:W-:Y:S01]  /*1b100*/  IMAD R14, R0, 0x2, R14 ;  /* 0x00000002000e7824 */ /* 0x002fe200078e020e */
[----:B------:R-:W-:-:S04]  /*1b110*/  ISETP.GE.AND P1, PT, R27, RZ, PT ;  /* 0x000000ff1b00720c */ /* 0x000fc80003f26270 */
[----:B------:R0:W-:Y:S01]  /*1b120*/  STL [R1+0x818], R14 ;  /* 0x0008180e01007387 */ /* 0x0001e20000100800 */
[----:B------:R-:W-:Y:S02]  /*1b130*/  LOP3.LUT R27, R10, 0x7, RZ, 0xc0, !PT ;  /* 0x000000070a1b7812 */ /* 0x000fe400078ec0ff */
[----:B------:R-:W-:Y:S01]  /*1b140*/  LOP3.LUT R3, R3, 0x30, RZ, 0xc0, !PT ;  /* 0x0000003003037812 */ /* 0x000fe200078ec0ff */
[----:B0-----:R-:W-:Y:S02]  /*1b150*/  IMAD R14, R0, 0x2, R14 ;  /* 0x00000002000e7824 */ /* 0x001fe400078e020e */
[----:B------:R-:W-:-:S03]  /*1b160*/  @!P4 IMAD.IADD R2, R2, 0x1, -R9 ;  /* 0x000000010202c824 */ /* 0x000fc600078e0a09 */
[----:B------:R0:W-:Y:S01]  /*1b170*/  STL [R1+0x81c], R14 ;  /* 0x00081c0e01007387 */ /* 0x0001e20000100800 */
[----:B------:R-:W-:Y:S01]  /*1b180*/  ISETP.GE.AND P4, PT, R15, RZ, PT ;  /* 0x000000ff0f00720c */ /* 0x000fe20003f86270 */
[C---:B------:R-:W-:Y:S01]  /*1b190*/  IMAD R3, R27.reuse, 0x40, R3 ;  /* 0x000000401b037824 */ /* 0x040fe200078e0203 */
[C---:B------:R-:W-:Y:S01]  /*1b1a0*/  LOP3.LUT R15, R10.reuse, 0x20, RZ, 0xc0, !PT ;  /* 0x000000200a0f7812 */ /* 0x040fe200078ec0ff */
[----:B------:R-:W-:Y:S02]  /*1b1b0*/  IMAD.SHL.U32 R17, R10, 0x2, RZ ;  /* 0x000000020a117824 */ /* 0x000fe400078e00ff */
[----:B------:R-:W-:Y:S02]  /*1b1c0*/  IMAD R27, R27, 0x90, RZ ;  /* 0x000000901b1b7824 */ /* 0x000fe400078e02ff */
[----:B0-----:R-:W-:Y:S01]  /*1b1d0*/  IMAD R14, R0, 0x2, R14 ;  /* 0x00000002000e7824 */ /* 0x001fe200078e020e */
[----:B------:R-:W-:Y:S01]  /*1b1e0*/  ISETP.GT.U32.AND P2, PT, R9, R8, PT ;  /* 0x000000080900720c */ /* 0x000fe20003f44070 */
[----:B------:R-:W-:Y:S01]  /*1b1f0*/  IMAD.SHL.U32 R15, R15, 0x20, RZ ;  /* 0x000000200f0f7824 */ /* 0x000fe200078e00ff */
[----:B------:R-:W-:-:S02]  /*1b200*/  LOP3.LUT R3, R3, 0x10, R17, 0x78, !PT ;  /* 0x0000001003037812 */ /* 0x000fc400078e7811 */
[----:B------:R0:W-:Y:S01]  /*1b210*/  STL [R1+0x820], R14 ;  /* 0x0008200e01007387 */ /* 0x0001e20000100800 */
[----:B------:R-:W-:Y:S01]  /*1b220*/  LOP3.LUT R27, R27, 0x30, R17, 0x78, !PT ;  /* 0x000000301b1b7812 */ /* 0x000fe200078e7811 */
[----:B0-----:R-:W-:-:S05]  /*1b230*/  IMAD R14, R0, 0x2, R14 ;  /* 0x00000002000e7824 */ /* 0x001fca00078e020e */
[----:B------:R0:W-:Y:S04]  /*1b240*/  STL [R1+0x824], R14 ;  /* 0x0008240e01007387 */ /* 0x0001e80000100800 */
[----:B------:R1:W-:Y:S01]  /*1b250*/  STL [R1+0x85c], R3 ;  /* 0x00085c0301007387 */ /* 0x0003e20000100800 */
[----:B------:R-:W-:Y:S02]  /*1b260*/  @!P2 IMAD.IADD R8, R8, 0x1, -R9 ;  /* 0x000000010808a824 */ /* 0x000fe400078e0a09 */
[----:B0-----:R-:W-:Y:S01]  /*1b270*/  IMAD R14, R0, 0x2, R14 ;  /* 0x00000002000e7824 */ /* 0x001fe200078e020e */
[----:B-1----:R-:W-:Y:S01]  /*1b280*/  LOP3.LUT R3, R27, R15, RZ, 0xfc, !PT ;  /* 0x0000000f1b037212 */ /* 0x002fe200078efcff */
[----:B------:R-:W-:-:S04]  /*1b290*/  @!P6 IMAD.MOV R4, RZ, RZ, -R4 ;  /* 0x000000ffff04e224 */ /* 0x000fc800078e0a04 */
[----:B------:R-:W-:Y:S04]  /*1b2a0*/  STL [R1+0x1abc], R3 ;  /* 0x001abc0301007387 */ /* 0x000fe80000100800 */
[----:B------:R0:W-:Y:S01]  /*1b2b0*/  STL [R1+0x82c], R14 ;  /* 0x00082c0e01007387 */ /* 0x0001e20000100800 */
[----:B------:R-:W-:-:S03]  /*1b2c0*/  @!P5 IMAD.MOV R8, RZ, RZ, -R8 ;  /* 0x000000ffff08d224 */ /* 0x000fc600078e0a08 */
[----:B------:R-:W-:Y:S01]  /*1b2d0*/  STL [R1+0x1ba8], R4 ;  /* 0x001ba80401007387 */ /* 0x000fe20000100800 */
[----:B0-----:R-:W-:-:S04]  /*1b2e0*/  IMAD R14, R0, 0x2, R14 ;  /* 0x00000002000e7824 */ /* 0x001fc800078e020e */
[----:B------:R-:W-:Y:S01]  /*1b2f0*/  IMAD R3, R0, 0x2, R14 ;  /* 0x0000000200037824 */ /* 0x000fe200078e020e */
[----:B------:R-:W-:Y:S01]  /*1b300*/  STL [R1+0x828], R14 ;  /* 0x0008280e01007387 */ /* 0x000fe20000100800 */
[----:B------:R-:W-:-:S03]  /*1b310*/  @!P3 IMAD.MOV R19, RZ, RZ, -R19 ;  /* 0x000000ffff13b224 */ /* 0x000fc600078e0a13 */
[----:B------:R-:W-:Y:S04]  /*1b320*/  STL [R1+0x1bac], R8 ;  /* 0x001bac0801007387 */ /* 0x000fe80000100800 */
[----:B------:R0:W-:Y:S04]  /*1b330*/  STL [R1+0x830], R3 ;  /* 0x0008300301007387 */ /* 0x0001e80000100800 */
[----:B------:R-:W-:Y:S01]  /*1b340*/  STL [R1+0x1bb0], R19 ;  /* 0x001bb01301007387 */ /* 0x000fe20000100800 */
[----:B0-----:R-:W-:-:S05]  /*1b350*/  IMAD R3, R0, 0x2, R3 ;  /* 0x0000000200037824 */ /* 0x001fca00078e0203 */
[----:B------:R0:W-:Y:S04]  /*1b360*/  STL [R1+0x834], R3 ;  /* 0x0008340301007387 */ /* 0x0001e80000100800 */
[----:B------:R-:W2:Y:S04]  /*1b370*/  LDL.LU R24, [R1+0x1a8] ;  /* 0x0001a80001187983 */ /* 0x000ea80000300800 */
[----:B------:R-:W3:Y:S04]  /*1b380*/  LDL.LU R29, [R1+0x11c] ;  /* 0x00011c00011d7983 */ /* 0x000ee80000300800 */
[----:B------:R-:W4:Y:S04]  /*1b390*/  LDL.LU R22, [R1+0xc4] ;  /* 0x0000c40001167983 */ /* 0x000f280000300800 */
[----:B------:R-:W4:Y:S01]  /*1b3a0*/  LDL.LU R17, [R1+0x60] ;  /* 0x0000600001117983 */ /* 0x000f220000300800 */
[----:B------:R-:W-:-:S03]  /*1b3b0*/  LOP3.LUT R10, R10, 0x3f, RZ, 0xc0, !PT ;  /* 0x0000003f0a0a7812 */ /* 0x000fc600078ec0ff */
[----:B------:R-:W4:Y:S02]  /*1b3c0*/  LDL.LU R15, [R1+0x48] ;  /* 0x00004800010f7983 */ /* 0x000f240000300800 */
[----:B------:R-:W-:-:S05]  /*1b3d0*/  IMAD R4, R10, c[0x0][0x18c], RZ ;  /* 0x000063000a047a24 */ /* 0x000fca00078e02ff */
[----:B------:R-:W-:-:S05]  /*1b3e0*/  LEA R27, P6, R4, c[0x0][0x168], 0x1 ;  /* 0x00005a00041b7a11 */ /* 0x000fca00078c08ff */
[----:B------:R1:W-:Y:S04]  /*1b3f0*/  STL [R1+0x1b14], R27 ;  /* 0x001b141b01007387 */ /* 0x0003e80000100800 */
[----:B------:R-:W4:Y:S01]  /*1b400*/  LDL.LU R14, [R1+0x3c] ;  /* 0x00003c00010e7983 */ /* 0x000f220000300800 */
[----:B0-----:R-:W-:Y:S02]  /*1b410*/  IMAD R3, R0, 0x2, R3 ;  /* 0x0000000200037824 */ /* 0x001fe400078e0203 */
[----:B------:R-:W-:-:S03]  /*1b420*/  IMAD R28, R9, R18, R28 ;  /* 0x00000012091c7224 */ /* 0x000fc600078e021c */
[----:B------:R0:W-:Y:S04]  /*1b430*/  STL [R1+0x840], R3 ;  /* 0x0008400301007387 */ /* 0x0001e80000100800 */
[----:B-1----:R-:W4:Y:S01]  /*1b440*/  LDL.LU R27, [R1+0x768] ;  /* 0x00076800011b7983 */ /* 0x002f220000300800 */
[----:B------:R-:W-:-:S03]  /*1b450*/  ISETP.GT.U32.AND P2, PT, R9, R28, PT ;  /* 0x0000001c0900720c */ /* 0x000fc60003f44070 */
[----:B------:R-:W4:Y:S01]  /*1b460*/  LDL.LU R19, [R1+0x7ac] ;  /* 0x0007ac0001137983 */ /* 0x000f220000300800 */
[----:B0-----:R-:W-:-:S03]  /*1b470*/  IMAD R3, R0, 0x2, R3 ;  /* 0x0000000200037824 */ /* 0x001fc600078e0203 */
[----:B------:R-:W4:Y:S01]  /*1b480*/  LDL.LU R23, [R1+0x7b4] ;  /* 0x0007b40001177983 */ /* 0x000f220000300800 */
[----:B------:R-:W-:-:S03]  /*1b490*/  IMAD.MOV.U32 R20, RZ, RZ, 0x3f ;  /* 0x0000003fff147424 */ /* 0x000fc600078e00ff */
[----:B------:R-:W-:Y:S02]  /*1b4a0*/  STL [R1+0x838], R3 ;  /* 0x0008380301007387 */ /* 0x000fe40000100800 */
[----:B------:R-:W-:Y:S02]  /*1b4b0*/  IADD3 R20, R20, c[0x0][0x180], RZ ;  /* 0x0000600014147a10 */ /* 0x000fe40007ffe0ff */
[----:B------:R-:W4:Y:S01]  /*1b4c0*/  LDL.LU R21, [R1+0x7b8] ;  /* 0x0007b80001157983 */ /* 0x000f220000300800 */
[----:B------:R-:W-:Y:S01]  /*1b4d0*/  @!P2 IMAD.IADD R28, R28, 0x1, -R9 ;  /* 0x000000011c1ca824 */ /* 0x000fe200078e0a09 */
[----:B------:R-:W-:Y:S02]  /*1b4e0*/  SHF.R.S32.HI R18, RZ, 0x1f, R20 ;  /* 0x0000001fff127819 */ /* 0x000fe40000011414 */
[----:B------:R-:W4:Y:S04]  /*1b4f0*/  LDL.LU R8, [R1+0x7bc] ;  /* 0x0007bc0001087983 */ /* 0x000f280000300800 */
[----:B------:R-:W4:Y:S01]  /*1b500*/  LDL.LU R4, [R1+0x7c0] ;  /* 0x0007c00001047983 */ /* 0x000f220000300800 */
[----:B------:R-:W-:-:S03]  /*1b510*/  LEA.HI R18, R18, R20, RZ, 0x6 ;  /* 0x0000001412127211 */ /* 0x000fc600078f30ff */
[----:B------:R-:W4:Y:S01]  /*1b520*/  LDL.LU R26, [R1+0x7b0] ;  /* 0x0007b000011a7983 */ /* 0x000f220000300800 */
[----:B------:R-:W-:-:S03]  /*1b530*/  ISETP.GT.U32.AND P2, PT, R9, R28, PT ;  /* 0x0000001c0900720c */ /* 0x000fc60003f44070 */
[----:B------:R-:W4:Y:S04]  /*1b540*/  LDL.LU R25, [R1+0x770] ;  /* 0x0007700001197983 */ /* 0x000f280000300800 */
[----:B------:R-:W4:Y:S01]  /*1b550*/  LDL.LU R20, [R1+0x7a0] ;  /* 0x0007a00001147983 */ /* 0x000f220000300800 */
[----:B------:R-:W-:-:S03]  /*1b560*/  ISETP.GE.AND P5, PT, R12, RZ, PT ;  /* 0x000000ff0c00720c */ /* 0x000fc60003fa6270 */
[----:B------:R-:W4:Y:S04]  /*1b570*/  LDL.LU R18, [R1+0x7a4] ;  /* 0x0007a40001127983 */ /* 0x000f280000300800 */
[----:B------:R-:W4:Y:S01]  /*1b580*/  LDL.LU R12, [R1+0x7a8] ;  /* 0x0007a800010c7983 */ /* 0x000f220000300800 */
[----:B------:R-:W-:-:S03]  /*1b590*/  @!P0 IMAD.MOV R2, RZ, RZ, -R2 ;  /* 0x000000ffff028224 */ /* 0x000fc600078e0a02 */
[----:B------:R-:W4:Y:S01]  /*1b5a0*/  LDL.LU R10, [R1+0x780] ;  /* 0x00078000010a7983 */ /* 0x000f220000300800 */
[----:B------:R-:W-:Y:S01]  /*1b5b0*/  @!P2 IMAD.IADD R28, R28, 0x1, -R9 ;  /* 0x000000011c1ca824 */ /* 0x000fe200078e0a09 */
[----:B------:R-:W-:Y:S02]  /*1b5c0*/  ISETP.NE.AND P2, PT, RZ, c[0x0][0x17c], PT ;  /* 0x00005f00ff007a0c */ /* 0x000fe40003f45270 */
[----:B------:R-:W-:Y:S01]  /*1b5d0*/  LOP3.LUT R9, RZ, c[0x0][0x17c], RZ, 0x33, !PT ;  /* 0x00005f00ff097a12 */ /* 0x000fe200078e33ff */
[----:B------:R2:W-:Y:S03]  /*1b5e0*/  STL [R1+0x1bb4], R2 ;  /* 0x001bb40201007387 */ /* 0x0005e60000100800 */
[C---:B--2---:R-:W-:Y:S02]  /*1b5f0*/  SEL R2, R9.reuse, R24, !P2 ;  /* 0x0000001809027207 */ /* 0x044fe40005000000 */
[----:B---3--:R-:W-:-:S03]  /*1b600*/  SEL R29, R9, R29, !P2 ;  /* 0x0000001d091d7207 */ /* 0x008fc60005000000 */
[----:B------:R0:W-:Y:S01]  /*1b610*/  STL [R1+0x804], R2 ;  /* 0x0008040201007387 */ /* 0x0001e20000100800 */
[----:B----4-:R-:W-:-:S03]  /*1b620*/  SEL R24, R9, R22, !P2 ;  /* 0x0000001609187207 */ /* 0x010fc60005000000 */
[----:B------:R-:W-:Y:S04]  /*1b630*/  STL [R1+0x800], R29 ;  /* 0x0008001d01007387 */ /* 0x000fe80000100800 */
[----:B------:R-:W2:Y:S01]  /*1b640*/  LDL.LU R22, [R1+0x79c] ;  /* 0x00079c0001167983 */ /* 0x000ea20000300800 */
[----:B0-----:R-:W-:-:S03]  /*1b650*/  SEL R2, R9, R17, !P2 ;  /* 0x0000001109027207 */ /* 0x001fc60005000000 */
[----:B------:R-:W-:Y:S04]  /*1b660*/  STL [R1+0x7fc], R24 ;  /* 0x0007fc1801007387 */ /* 0x000fe80000100800 */
[----:B------:R0:W-:Y:S04]  /*1b670*/  STL [R1+0x7f8], R2 ;  /* 0x0007f80201007387 */ /* 0x0001e80000100800 */
[----:B------:R-:W3:Y:S01]  /*1b680*/  LDL.LU R17, [R1+0x788] ;  /* 0x0007880001117983 */ /* 0x000ee20000300800 */
[----:B------:R-:W-:-:S05]  /*1b690*/  SEL R15, R9, R15, !P2 ;  /* 0x0000000f090f7207 */ /* 0x000fca0005000000 */
[----:B------:R1:W-:Y:S01]  /*1b6a0*/  STL [R1+0x7f4], R15 ;  /* 0x0007f40f01007387 */ /* 0x0003e20000100800 */
[----:B0-----:R-:W-:-:S03]  /*1b6b0*/  SEL R2, R9, R14, !P2 ;  /* 0x0000000e09027207 */ /* 0x001fc60005000000 */
[----:B------:R-:W4:Y:S04]  /*1b6c0*/  LDL.LU R24, [R1+0x798] ;  /* 0x0007980001187983 */ /* 0x000f280000300800 */
[----:B------:R-:W4:Y:S04]  /*1b6d0*/  LDL.LU R29, [R1+0x78c] ;  /* 0x00078c00011d7983 */ /* 0x000f280000300800 */
[----:B------:R0:W-:Y:S04]  /*1b6e0*/  STL [R1+0x7f0], R2 ;  /* 0x0007f00201007387 */ /* 0x0001e80000100800 */
[----:B-1----:R-:W4:Y:S01]  /*1b6f0*/  LDL.LU R15, [R1+0x794] ;  /* 0x00079400010f7983 */ /* 0x002f220000300800 */
[----:B------:R-:W-:-:S03]  /*1b700*/  SEL R6, R9, R6, !P2 ;  /* 0x0000000609067207 */ /* 0x000fc60005000000 */
[----:B------:R-:W4:Y:S01]  /*1b710*/  LDL.LU R14, [R1+0x790] ;  /* 0x00079000010e7983 */ /* 0x000f220000300800 */
[C---:B0-----:R-:W-:Y:S02]  /*1b720*/  SEL R2, R9.reuse, R5, !P2 ;  /* 0x0000000509027207 */ /* 0x041fe40005000000 */
[----:B------:R-:W-:-:S03]  /*1b730*/  SEL R5, R9, R7, !P2 ;  /* 0x0000000709057207 */ /* 0x000fc60005000000 */
[----:B------:R0:W-:Y:S04]  /*1b740*/  STL [R1+0x7ec], R2 ;  /* 0x0007ec0201007387 */ /* 0x0001e80000100800 */
[----:B------:R1:W-:Y:S01]  /*1b750*/  STL [R1+0x7e8], R6 ;  /* 0x0007e80601007387 */ /* 0x0003e20000100800 */
[----:B0-----:R-:W-:-:S03]  /*1b760*/  SEL R2, R9, R27, !P2 ;  /* 0x0000001b09027207 */ /* 0x001fc60005000000 */
[----:B------:R0:W-:Y:S01]  /*1b770*/  STL [R1+0x7e4], R5 ;  /* 0x0007e40501007387 */ /* 0x0001e20000100800 */
[----:B-1----:R-:W-:-:S03]  /*1b780*/  SEL R6, R9, R19, !P2 ;  /* 0x0000001309067207 */ /* 0x002fc60005000000 */
[----:B------:R1:W-:Y:S04]  /*1b790*/  STL [R1+0x7e0], R2 ;  /* 0x0007e00201007387 */ /* 0x0003e80000100800 */
[----:B------:R1:W-:Y:S01]  /*1b7a0*/  STL [R1+0x7dc], R6 ;  /* 0x0007dc0601007387 */ /* 0x0003e20000100800 */
[----:B0-----:R-:W-:-:S03]  /*1b7b0*/  SEL R5, R9, R23, !P2 ;  /* 0x0000001709057207 */ /* 0x001fc60005000000 */
[----:B------:R-:W4:Y:S01]  /*1b7c0*/  LDL.LU R23, [R1+0x784] ;  /* 0x0007840001177983 */ /* 0x000f220000300800 */
[----:B-1----:R-:W-:-:S03]  /*1b7d0*/  SEL R2, R9, R21, !P2 ;  /* 0x0000001509027207 */ /* 0x002fc60005000000 */
[----:B------:R0:W-:Y:S01]  /*1b7e0*/  STL [R1+0x7d8], R5 ;  /* 0x0007d80501007387 */ /* 0x0001e20000100800 */
[----:B------:R-:W-:-:S03]  /*1b7f0*/  SEL R6, R9, R8, !P2 ;  /* 0x0000000809067207 */ /* 0x000fc60005000000 */
[----:B------:R-:W4:Y:S01]  /*1b800*/  LDL.LU R21, [R1+0x77c] ;  /* 0x00077c0001157983 */ /* 0x000f220000300800 */
[----:B0-----:R-:W-:-:S03]  /*1b810*/  SEL R5, R9, R4, !P2 ;  /* 0x0000000409057207 */ /* 0x001fc60005000000 */
[----:B------:R0:W-:Y:S01]  /*1b820*/  STL [R1+0x7d4], R2 ;  /* 0x0007d40201007387 */ /* 0x0001e20000100800 */
[----:B------:R-:W-:-:S03]  /*1b830*/  SEL R4, R9, R25, !P2 ;  /* 0x0000001909047207 */ /* 0x000fc60005000000 */
[----:B------:R-:W-:Y:S04]  /*1b840*/  STL [R1+0x7d0], R6 ;  /* 0x0007d00601007387 */ /* 0x000fe80000100800 */
[----:B------:R1:W-:Y:S01]  /*1b850*/  STL [R1+0x7cc], R5 ;  /* 0x0007cc0501007387 */ /* 0x0003e20000100800 */
[----:B0-----:R-:W-:-:S05]  /*1b860*/  SEL R2, R9, R26, !P2 ;  /* 0x0000001a09027207 */ /* 0x001fca0005000000 */
[----:B------:R0:W-:Y:S01]  /*1b870*/  STL [R1+0x7c8], R2 ;  /* 0x0007c80201007387 */ /* 0x0001e20000100800 */
[----:B-1----:R-:W-:-:S03]  /*1b880*/  SEL R5, R9, R20, !P2 ;  /* 0x0000001409057207 */ /* 0x002fc60005000000 */
[----:B------:R1:W-:Y:S04]  /*1b890*/  STL [R1+0x7c4], R4 ;  /* 0x0007c40401007387 */ /* 0x0003e80000100800 */
[----:B------:R-:W-:Y:S01]  /*1b8a0*/  STL [R1+0x7c0], R5 ;  /* 0x0007c00501007387 */ /* 0x000fe20000100800 */
[----:B0-----:R-:W-:-:S03]  /*1b8b0*/  SEL R2, R9, R18, !P2 ;  /* 0x0000001209027207 */ /* 0x001fc60005000000 */
[----:B------:R-:W4:Y:S01]  /*1b8c0*/  LDL.LU R20, [R1+0x778] ;  /* 0x0007780001147983 */ /* 0x000f220000300800 */
[----:B-1----:R-:W-:-:S03]  /*1b8d0*/  SEL R4, R9, R12, !P2 ;  /* 0x0000000c09047207 */ /* 0x002fc60005000000 */
[----:B------:R0:W-:Y:S04]  /*1b8e0*/  STL [R1+0x7bc], R2 ;  /* 0x0007bc0201007387 */ /* 0x0001e80000100800 */
[----:B------:R1:W-:Y:S04]  /*1b8f0*/  STL [R1+0x7b8], R4 ;  /* 0x0007b80401007387 */ /* 0x0003e80000100800 */
[----:B------:R-:W4:Y:S01]  /*1b900*/  LDL.LU R12, [R1+0x774] ;  /* 0x00077400010c7983 */ /* 0x000f220000300800 */
[----:B0-----:R-:W-:-:S03]  /*1b910*/  SEL R2, R9, R10, !P2 ;  /* 0x0000000a09027207 */ /* 0x001fc60005000000 */
[----:B------:R-:W4:Y:S04]  /*1b920*/  LDL.LU R10, [R1+0x76c] ;  /* 0x00076c00010a7983 */ /* 0x000f280000300800 */
[----:B------:R3:W-:Y:S04]  /*1b930*/  STL [R1+0x7b4], R2 ;  /* 0x0007b40201007387 */ /* 0x0007e80000100800 */
[----:B------:R-:W4:Y:S04]  /*1b940*/  LDL.LU R8, [R1+0x728] ;  /* 0x0007280001087983 */ /* 0x000f280000300800 */
[----:B-1----:R-:W4:Y:S04]  /*1b950*/  LDL.LU R4, [R1+0x734] ;  /* 0x0007340001047983 */ /* 0x002f280000300800 */
[----:B------:R-:W4:Y:S01]  /*1b960*/  LDL.LU R18, [R1+0x738] ;  /* 0x0007380001127983 */ /* 0x000f220000300800 */
[----:B--2---:R-:W-:-:S03]  /*1b970*/  SEL R5, R9, R22, !P2 ;  /* 0x0000001609057207 */ /* 0x004fc60005000000 */
[----:B------:R-:W2:Y:S04]  /*1b980*/  LDL.LU R22, [R1+0x764] ;  /* 0x0007640001167983 */ /* 0x000ea80000300800 */
[----:B------:R-:W-:Y:S01]  /*1b990*/  STL [R1+0x7b0], R5 ;  /* 0x0007b00501007387 */ /* 0x000fe20000100800 */
[----:B---3--:R-:W-:-:S03]  /*1b9a0*/  SEL R2, R9, R17, !P2 ;  /* 0x0000001109027207 */ /* 0x008fc60005000000 */
[----:B------:R-:W3:Y:S04]  /*1b9b0*/  LDL.LU R17, [R1+0x73c] ;  /* 0x00073c0001117983 */ /* 0x000ee80000300800 */
[----:B------:R0:W-:Y:S01]  /*1b9c0*/  STL [R1+0x7ac], R2 ;  /* 0x0007ac0201007387 */ /* 0x0001e20000100800 */
[----:B----4-:R-:W-:-:S05]  /*1b9d0*/  SEL R6, R9, R24, !P2 ;  /* 0x0000001809067207 */ /* 0x010fca0005000000 */
[----:B------:R-:W-:Y:S01]  /*1b9e0*/  STL [R1+0x7a8], R6 ;  /* 0x0007a80601007387 */ /* 0x000fe20000100800 */
[C---:B0-----:R-:W-:Y:S02]  /*1b9f0*/  SEL R2, R9.reuse, R29, !P2 ;  /* 0x0000001d09027207 */ /* 0x041fe40005000000 */
[C---:B------:R-:W-:Y:S02]  /*1ba00*/  SEL R5, R9.reuse, R15, !P2 ;  /* 0x0000000f09057207 */ /* 0x040fe40005000000 */
[----:B------:R-:W4:Y:S04]  /*1ba10*/  LDL.LU R15, [R1+0x760] ;  /* 0x00076000010f7983 */ /* 0x000f280000300800 */
[----:B------:R0:W-:Y:S04]  /*1ba20*/  STL [R1+0x7a4], R2 ;  /* 0x0007a40201007387 */ /* 0x0001e80000100800 */
[----:B------:R1:W-:Y:S04]  /*1ba30*/  STL [R1+0x7a0], R5 ;  /* 0x0007a00501007387 */ /* 0x0003e80000100800 */
[----:B------:R-:W4:Y:S01]  /*1ba40*/  LDL.LU R7, [R1+0x740] ;  /* 0x0007400001077983 */ /* 0x000f220000300800 */
[----:B0-----:R-:W-:-:S03]  /*1ba50*/  SEL R2, R9, R14, !P2 ;  /* 0x0000000e09027207 */ /* 0x001fc60005000000 */
[----:B------:R-:W4:Y:S04]  /*1ba60*/  LDL.LU R6, [R1+0x758] ;  /* 0x0007580001067983 */ /* 0x000f280000300800 */
[----:B------:R0:W-:Y:S04]  /*1ba70*/  STL [R1+0x79c], R2 ;  /* 0x00079c0201007387 */ /* 0x0001e80000100800 */
[----:B-1----:R-:W4:Y:S04]  /*1ba80*/  LDL.LU R5, [R1+0x75c] ;  /* 0x00075c0001057983 */ /* 0x002f280000300800 */
[----:B0-----:R-:W4:Y:S01]  /*1ba90*/  LDL.LU R2, [R1+0x750] ;  /* 0x0007500001027983 */ /* 0x001f220000300800 */
[----:B------:R-:W-:-:S03]  /*1baa0*/  SEL R19, R9, R23, !P2 ;  /* 0x0000001709137207 */ /* 0x000fc60005000000 */
[----:B------:R-:W4:Y:S04]  /*1bab0*/  LDL.LU R29, [R1+0x754] ;  /* 0x00075400011d7983 */ /* 0x000f280000300800 */
[----:B------:R-:W4:Y:S01]  /*1bac0*/  LDL.LU R14, [R1+0x748] ;  /* 0x00074800010e7983 */ /* 0x000f220000300800 */
[----:B------:R-:W-:-:S03]  /*1bad0*/  SEL R21, R9, R21, !P2 ;  /* 0x0000001509157207 */ /* 0x000fc60005000000 */
[----:B------:R-:W4:Y:S04]  /*1bae0*/  LDL.LU R27, [R1+0x74c] ;  /* 0x00074c00011b7983 */ /* 0x000f280000300800 */
[----:B------:R0:W-:Y:S04]  /*1baf0*/  STL [R1+0x798], R19 ;  /* 0x0007981301007387 */ /* 0x0001e80000100800 */
[----:B0-----:R-:W4:Y:S04]  /*1bb00*/  LDL.LU R19, [R1+0x744] ;  /* 0x0007440001137983 */ /* 0x001f280000300800 */
[----:B------:R0:W-:Y:S04]  /*1bb10*/  STL [R1+0x794], R21 ;  /* 0x0007941501007387 */ /* 0x0001e80000100800 */
[----:B------:R-:W4:Y:S04]  /*1bb20*/  LDL.LU R26, [R1+0x730] ;  /* 0x00073000011a7983 */ /* 0x000f280000300800 */
[----:B------:R-:W4:Y:S04]  /*1bb30*/  LDL.LU R25, [R1+0x72c] ;  /* 0x00072c0001197983 */ /* 0x000f280000300800 */
[----:B------:R-:W4:Y:S04]  /*1bb40*/  LDL.LU R24, [R1+0x724] ;  /* 0x0007240001187983 */ /* 0x000f280000300800 */
[----:B------:R-:W4:Y:S01]  /*1bb50*/  LDL.LU R23, [R1+0x720] ;  /* 0x0007200001177983 */ /* 0x000f220000300800 */
[----:B------:R-:W-:-:S03]  /*1bb60*/  SEL R20, R9, R20, !P2 ;  /* 0x0000001409147207 */ /* 0x000fc60005000000 */
[----:B0-----:R-:W4:Y:S04]  /*1bb70*/  LDL.LU R21, [R1+0x71c] ;  /* 0x00071c0001157983 */ /* 0x001f280000300800 */
[----:B------:R0:W-:Y:S01]  /*1bb80*/  STL [R1+0x790], R20 ;  /* 0x0007901401007387 */ /* 0x0001e20000100800 */
[C---:B------:R-:W-:Y:S02]  /*1bb90*/  SEL R12, R9.reuse, R12, !P2 ;  /* 0x0000000c090c7207 */ /* 0x040fe40005000000 */
[C---:B------:R-:W-:Y:S01]  /*1bba0*/  SEL R10, R9.reuse, R10, !P2 ;  /* 0x0000000a090a7207 */ /* 0x040fe20005000000 */
[----:B0-----:R-:W4:Y:S01]  /*1bbb0*/  LDL.LU R20, [R1+0x718] ;  /* 0x0007180001147983 */ /* 0x001f220000300800 */
[----:B------:R-:W-:-:S03]  /*1bbc0*/  SEL R8, R9, R8, !P2 ;  /* 0x0000000809087207 */ /* 0x000fc60005000000 */
[----:B------:R0:W-:Y:S01]  /*1bbd0*/  STL [R1+0x78c], R12 ;  /* 0x00078c0c01007387 */ /* 0x0001e20000100800 */
[----:B------:R-:W-:-:S03]  /*1bbe0*/  SEL R4, R9, R4, !P2 ;  /* 0x0000000409047207 */ /* 0x000fc60005000000 */
[----:B0-----:R-:W4:Y:S04]  /*1bbf0*/  LDL.LU R12, [R1+0x1bc4] ;  /* 0x001bc400010c7983 */ /* 0x001f280000300800 */
[----:B------:R0:W-:Y:S04]  /*1bc00*/  STL [R1+0x788], R10 ;  /* 0x0007880a01007387 */ /* 0x0001e80000100800 */
[----:B0-----:R-:W4:Y:S04]  /*1bc10*/  LDL.LU R10, [R1+0x1bc0] ;  /* 0x001bc000010a7983 */ /* 0x001f280000300800 */
[----:B------:R0:W-:Y:S02]  /*1bc20*/  STL [R1+0x784], R8 ;  /* 0x0007840801007387 */ /* 0x0001e40000100800 */
[----:B0-----:R-:W-:-:S02]  /*1bc30*/  SEL R8, R9, R18, !P2 ;  /* 0x0000001209087207 */ /* 0x001fc40005000000 */
[----:B------:R-:W4:Y:S04]  /*1bc40*/  LDL.LU R18, [R1+0x714] ;  /* 0x0007140001127983 */ /* 0x000f280000300800 */
[----:B------:R-:W-:Y:S04]  /*1bc50*/  STL [R1+0x780], R4 ;  /* 0x0007800401007387 */ /* 0x000fe80000100800 */
[----:B------:R0:W-:Y:S04]  /*1bc60*/  STL [R1+0x77c], R8 ;  /* 0x00077c0801007387 */ /* 0x0001e80000100800 */
[----:B0-----:R-:W4:Y:S01]  /*1bc70*/  LDL.LU R8, [R1+0x6f8] ;  /* 0x0006f80001087983 */ /* 0x001f220000300800 */
[----:B--2---:R-:W-:-:S05]  /*1bc80*/  SEL R4, R9, R22, !P2 ;  /* 0x0000001609047207 */ /* 0x004fca0005000000 */
[----:B------:R0:W-:Y:S01]  /*1bc90*/  STL [R1+0x778], R4 ;  /* 0x0007780401007387 */ /* 0x0001e20000100800 */
[----:B---3--:R-:W-:-:S03]  /*1bca0*/  SEL R17, R9, R17, !P2 ;  /* 0x0000001109117207 */ /* 0x008fc60005000000 */
[----:B0-----:R-:W2:Y:S04]  /*1bcb0*/  LDL.LU R4, [R1+0x6fc] ;  /* 0x0006fc0001047983 */ /* 0x001ea80000300800 */
[----:B------:R-:W3:Y:S04]  /*1bcc0*/  LDL.LU R22, [R1+0x700] ;  /* 0x0007000001167983 */ /* 0x000ee80000300800 */
[----:B------:R0:W-:Y:S04]  /*1bcd0*/  STL [R1+0x774], R17 ;  /* 0x0007741101007387 */ /* 0x0001e80000100800 */
[----:B0-----:R-:W3:Y:S01]  /*1bce0*/  LDL.LU R17, [R1+0x704] ;  /* 0x0007040001117983 */ /* 0x001ee20000300800 */
[----:B----4-:R-:W-:-:S05]  /*1bcf0*/  SEL R15, R9, R15, !P2 ;  /* 0x0000000f090f7207 */ /* 0x010fca0005000000 */
[----:B------:R0:W-:Y:S01]  /*1bd00*/  STL [R1+0x770], R15 ;  /* 0x0007700f01007387 */ /* 0x0001e20000100800 */
[----:B------:R-:W-:-:S03]  /*1bd10*/  SEL R7, R9, R7, !P2 ;  /* 0x0000000709077207 */ /* 0x000fc60005000000 */
[----:B0-----:R-:W4:Y:S01]  /*1bd20*/  LDL.LU R15, [R1+0x710] ;  /* 0x00071000010f7983 */ /* 0x001f220000300800 */
[----:B------:R-:W-:-:S03]  /*1bd30*/  SEL R6, R9, R6, !P2 ;  /* 0x0000000609067207 */ /* 0x000fc60005000000 */
[----:B------:R0:W-:Y:S04]  /*1bd40*/  STL [R1+0x76c], R7 ;  /* 0x00076c0701007387 */ /* 0x0001e80000100800 */
[----:B------:R1:W-:Y:S01]  /*1bd50*/  STL [R1+0x768], R6 ;  /* 0x0007680601007387 */ /* 0x0003e20000100800 */
[C---:B0-----:R-:W-:Y:S02]  /*1bd60*/  SEL R7, R9.reuse, R5, !P2 ;  /* 0x0000000509077207 */ /* 0x041fe40005000000 */
[----:B-1----:R-:W-:-:S03]  /*1bd70*/  SEL R6, R9, R2, !P2 ;  /* 0x0000000209067207 */ /* 0x002fc60005000000 */
[----:B------:R-:W-:Y:S01]  /*1bd80*/  STL [R1+0x764], R7 ;  /* 0x0007640701007387 */ /* 0x000fe20000100800 */
[----:B------:R-:W-:-:S03]  /*1bd90*/  SEL R5, R9, R29, !P2 ;  /* 0x0000001d09057207 */ /* 0x000fc60005000000 */
[----:B------:R-:W-:Y:S01]  /*1bda0*/  STL [R1+0x760], R6 ;  /* 0x0007600601007387 */ /* 0x000fe20000100800 */
[----:B------:R-:W-:-:S03]  /*1bdb0*/  SEL R2, R9, R14, !P2 ;  /* 0x0000000e09027207 */ /* 0x000fc60005000000 */
[----:B------:R-:W4:Y:S04]  /*1bdc0*/  LDL.LU R29, [R1+0x70c] ;  /* 0x00070c00011d7983 */ /* 0x000f280000300800 */
[----:B------:R0:W-:Y:S04]  /*1bdd0*/  STL [R1+0x75c], R5 ;  /* 0x00075c0501007387 */ /* 0x0001e80000100800 */
[----:B------:R-:W4:Y:S01]  /*1bde0*/  LDL.LU R14, [R1+0x708] ;  /* 0x00070800010e7983 */ /* 0x000f220000300800 */
[C---:B0-----:R-:W-:Y:S02]  /*1bdf0*/  SEL R5, R9.reuse, R27, !P2 ;  /* 0x0000001b09057207 */ /* 0x041fe40005000000 */
[C---:B------:R-:W-:Y:S01]  /*1be00*/  SEL R6, R9.reuse, R19, !P2 ;  /* 0x0000001309067207 */ /* 0x040fe20005000000 */
[----:B------:R0:W-:Y:S04]  /*1be10*/  STL [R1+0x758], R2 ;  /* 0x0007580201007387 */ /* 0x0001e80000100800 */
[----:B------:R1:W-:Y:S04]  /*1be20*/  STL [R1+0x754], R5 ;  /* 0x0007540501007387 */ /* 0x0003e80000100800 */
[----:B------:R1:W-:Y:S01]  /*1be30*/  STL [R1+0x750], R6 ;  /* 0x0007500601007387 */ /* 0x0003e20000100800 */
[----:B0-----:R-:W-:-:S02]  /*1be40*/  SEL R2, R9, R26, !P2 ;  /* 0x0000001a09027207 */ /* 0x001fc40005000000 */
[----:B-1----:R-:W-:-:S03]  /*1be50*/  SEL R5, R9, R25, !P2 ;  /* 0x0000001909057207 */ /* 0x002fc60005000000 */
[----:B------:R0:W-:Y:S01]  /*1be60*/  STL [R1+0x74c], R2 ;  /* 0x00074c0201007387 */ /* 0x0001e20000100800 */
[----:B------:R-:W-:-:S03]  /*1be70*/  SEL R6, R9, R24, !P2 ;  /* 0x0000001809067207 */ /* 0x000fc60005000000 */
[----:B------:R1:W-:Y:S04]  /*1be80*/  STL [R1+0x748], R5 ;  /* 0x0007480501007387 */ /* 0x0003e80000100800 */
[----:B------:R-:W-:Y:S01]  /*1be90*/  STL [R1+0x744], R6 ;  /* 0x0007440601007387 */ /* 0x000fe20000100800 */
[C---:B0-----:R-:W-:Y:S02]  /*1bea0*/  SEL R2, R9.reuse, R23, !P2 ;  /* 0x0000001709027207 */ /* 0x041fe40005000000 */
[C---:B-1----:R-:W-:Y:S02]  /*1beb0*/  SEL R5, R9.reuse, R21, !P2 ;  /* 0x0000001509057207 */ /* 0x042fe40005000000 */
[----:B------:R-:W4:Y:S04]  /*1bec0*/  LDL.LU R21, [R1+0x6e4] ;  /* 0x0006e40001157983 */ /* 0x000f280000300800 */
[----:B------:R0:W-:Y:S04]  /*1bed0*/  STL [R1+0x740], R2 ;  /* 0x0007400201007387 */ /* 0x0001e80000100800 */
[----:B------:R1:W-:Y:S04]  /*1bee0*/  STL [R1+0x73c], R5 ;  /* 0x00073c0501007387 */ /* 0x0003e80000100800 */
[----:B------:R-:W4:Y:S01]  /*1bef0*/  LDL.LU R26, [R1+0x6e8] ;  /* 0x0006e800011a7983 */ /* 0x000f220000300800 */
[----:B0-----:R-:W-:-:S03]  /*1bf00*/  SEL R2, R9, R20, !P2 ;  /* 0x0000001409027207 */ /* 0x001fc60005000000 */
[----:B------:R-:W4:Y:S04]  /*1bf10*/  LDL.LU R25, [R1+0x6ec] ;  /* 0x0006ec0001197983 */ /* 0x000f280000300800 */
[----:B------:R0:W-:Y:S04]  /*1bf20*/  STL [R1+0x738], R2 ;  /* 0x0007380201007387 */ /* 0x0001e80000100800 */
[----:B------:R-:W4:Y:S04]  /*1bf30*/  LDL.LU R24, [R1+0x6f0] ;  /* 0x0006f00001187983 */ /* 0x000f280000300800 */
[----:B------:R-:W4:Y:S04]  /*1bf40*/  LDL.LU R23, [R1+0x6f4] ;  /* 0x0006f40001177983 */ /* 0x000f280000300800 */
[----:B------:R-:W4:Y:S01]  /*1bf50*/  LDL.LU R20, [R1+0x67c] ;  /* 0x00067c0001147983 */ /* 0x000f220000300800 */
[----:B------:R-:W-:-:S02]  /*1bf60*/  SEL R6, R9, R10, !P2 ;  /* 0x0000000a09067207 */ /* 0x000fc40005000000 */
[C---:B-1----:R-:W-:Y:S02]  /*1bf70*/  SEL R5, R9.reuse, R18, !P2 ;  /* 0x0000001209057207 */ /* 0x042fe40005000000 */
[----:B------:R-:W4:Y:S04]  /*1bf80*/  LDL.LU R18, [R1+0x680] ;  /* 0x0006800001127983 */ /* 0x000f280000300800 */
[----:B------:R2:W-:Y:S01]  /*1bf90*/  STL [R1+0x734], R5 ;  /* 0x0007340501007387 */ /* 0x0005e20000100800 */
[----:B0-----:R-:W-:-:S05]  /*1bfa0*/  SEL R2, R9, R8, !P2 ;  /* 0x0000000809027207 */ /* 0x001fca0005000000 */
[----:B------:R0:W-:Y:S04]  /*1bfb0*/  STL [R1+0x730], R2 ;  /* 0x0007300201007387 */ /* 0x0001e80000100800 */
[----:B------:R-:W-:Y:S01]  /*1bfc0*/  STL [R1+0x72c], R6 ;  /* 0x00072c0601007387 */ /* 0x000fe20000100800 */
[----:B--2---:R-:W-:-:S05]  /*1bfd0*/  SEL R5, R9, R4, !P2 ;  /* 0x0000000409057207 */ /* 0x004fca0005000000 */
[----:B------:R-:W-:Y:S01]  /*1bfe0*/  STL [R1+0x728], R5 ;  /* 0x0007280501007387 */ /* 0x000fe20000100800 */
[----:B---3--:R-:W-:-:S03]  /*1bff0*/  SEL R4, R9, R17, !P2 ;  /* 0x0000001109047207 */ /* 0x008fc60005000000 */
[----:B------:R-:W2:Y:S01]  /*1c000*/  LDL.LU R17, [R1+0x690] ;  /* 0x0006900001117983 */ /* 0x000ea20000300800 */
[----:B0-----:R-:W-:-:S05]  /*1c010*/  SEL R2, R9, R22, !P2 ;  /* 0x0000001609027207 */ /* 0x001fca0005000000 */
[----:B------:R4:W-:Y:S04]  /*1c020*/  STL [R1+0x724], R2 ;  /* 0x0007240201007387 */ /* 0x0009e80000100800 */
[----:B------:R-:W-:Y:S04]  /*1c030*/  STL [R1+0x720], R4 ;  /* 0x0007200401007387 */ /* 0x000fe80000100800 */
[----:B------:R-:W3:Y:S01]  /*1c040*/  LDL.LU R10, [R1+0x6d4] ;  /* 0x0006d400010a7983 */ /* 0x000ee20000300800 */
[----:B----4-:R-:W-:-:S03]  /*1c050*/  SEL R2, R9, R15, !P2 ;  /* 0x0000000f09027207 */ /* 0x010fc60005000000 */
[----:B------:R-:W4:Y:S04]  /*1c060*/  LDL.LU R7, [R1+0x6d8] ;  /* 0x0006d80001077983 */ /* 0x000f280000300800 */
        /* <DEDUP_REMOVED lines=8> */
[----:B------:R-:W-:-:S03]  /*1c0f0*/  SEL R4, R9, R14, !P2 ;  /* 0x0000000e09047207 */ /* 0x000fc60005000000 */
[----:B------:R-:W4:Y:S04]  /*1c100*/  LDL.LU R27, [R1+0x6cc] ;  /* 0x0006cc00011b7983 */ /* 0x000f280000300800 */
[----:B------:R1:W-:Y:S04]  /*1c110*/  STL [R1+0x714], R4 ;  /* 0x0007140401007387 */ /* 0x0003e80000100800 */
[----:B------:R-:W4:Y:S04]  /*1c120*/  LDL.LU R19, [R1+0x6c4] ;  /* 0x0006c40001137983 */ /* 0x000f280000300800 */
[----:B0-----:R-:W4:Y:S04]  /*1c130*/  LDL.LU R8, [R1+0x6c8] ;  /* 0x0006c80001087983 */ /* 0x001f280000300800 */
[----:B-1----:R-:W4:Y:S04]  /*1c140*/  LDL.LU R4, [R1+0x6c0] ;  /* 0x0006c00001047983 */ /* 0x002f280000300800 */
[----:B------:R-:W4:Y:S04]  /*1c150*/  LDL.LU R29, [R1+0x6b4] ;  /* 0x0006b400011d7983 */ /* 0x000f280000300800 */
[----:B------:R-:W4:Y:S01]  /*1c160*/  LDL.LU R14, [R1+0x6b0] ;  /* 0x0006b000010e7983 */ /* 0x000f220000300800 */
[----:B------:R-:W-:-:S05]  /*1c170*/  SEL R21, R9, R21, !P2 ;  /* 0x0000001509157207 */ /* 0x000fca0005000000 */
[----:B------:R0:W-:Y:S01]  /*1c180*/  STL [R1+0x710], R21 ;  /* 0x0007101501007387 */ /* 0x0001e20000100800 */
[----:B------:R-:W-:-:S03]  /*1c190*/  SEL R26, R9, R26, !P2 ;  /* 0x0000001a091a7207 */ /* 0x000fc60005000000 */
[----:B0-----:R-:W4:Y:S04]  /*1c1a0*/  LDL.LU R21, [R1+0x6ac] ;  /* 0x0006ac0001157983 */ /* 0x001f280000300800 */
[----:B------:R0:W-:Y:S02]  /*1c1b0*/  STL [R1+0x70c], R26 ;  /* 0x00070c1a01007387 */ /* 0x0001e40000100800 */
[C---:B0-----:R-:W-:Y:S02]  /*1c1c0*/  SEL R26, R9.reuse, R25, !P2 ;  /* 0x00000019091a7207 */ /* 0x041fe40005000000 */
[C---:B------:R-:W-:Y:S02]  /*1c1d0*/  SEL R25, R9.reuse, R24, !P2 ;  /* 0x0000001809197207 */ /* 0x040fe40005000000 */
[C---:B------:R-:W-:Y:S01]  /*1c1e0*/  SEL R24, R9.reuse, R23, !P2 ;  /* 0x0000001709187207 */ /* 0x040fe20005000000 */
[----:B------:R0:W-:Y:S01]  /*1c1f0*/  STL [R1+0x708], R26 ;  /* 0x0007081a01007387 */ /* 0x0001e20000100800 */
[----:B------:R-:W-:-:S03]  /*1c200*/  SEL R23, R9, R20, !P2 ;  /* 0x0000001409177207 */ /* 0x000fc60005000000 */
[----:B------:R1:W-:Y:S04]  /*1c210*/  STL [R1+0x704], R25 ;  /* 0x0007041901007387 */ /* 0x0003e80000100800 */
[----:B------:R-:W4:Y:S04]  /*1c220*/  LDL.LU R20, [R1+0x6a8] ;  /* 0x0006a80001147983 */ /* 0x000f280000300800 */
[----:B------:R0:W-:Y:S01]  /*1c230*/  STL [R1+0x700], R24 ;  /* 0x0007001801007387 */ /* 0x0001e20000100800 */
[----:B------:R-:W-:-:S03]  /*1c240*/  SEL R18, R9, R18, !P2 ;  /* 0x0000001209127207 */ /* 0x000fc60005000000 */
[----:B------:R1:W-:Y:S04]  /*1c250*/  STL [R1+0x6fc], R23 ;  /* 0x0006fc1701007387 */ /* 0x0003e80000100800 */
[----:B0-----:R-:W4:Y:S04]  /*1c260*/  LDL.LU R26, [R1+0x694] ;  /* 0x00069400011a7983 */ /* 0x001f280000300800 */
[----:B-1----:R-:W4:Y:S04]  /*1c270*/  LDL.LU R25, [R1+0x6a0] ;  /* 0x0006a00001197983 */ /* 0x002f280000300800 */
[----:B------:R0:W-:Y:S04]  /*1c280*/  STL [R1+0x6f8], R18 ;  /* 0x0006f81201007387 */ /* 0x0001e80000100800 */
[----:B------:R-:W4:Y:S04]  /*1c290*/  LDL.LU R24, [R1+0x6a4] ;  /* 0x0006a40001187983 */ /* 0x000f280000300800 */
[----:B------:R-:W4:Y:S04]  /*1c2a0*/  LDL.LU R23, [R1+0x698] ;  /* 0x0006980001177983 */ /* 0x000f280000300800 */
[----:B0-----:R-:W4:Y:S01]  /*1c2b0*/  LDL.LU R18, [R1+0x69c] ;  /* 0x00069c0001127983 */ /* 0x001f220000300800 */
[----:B--2---:R-:W-:-:S05]  /*1c2c0*/  SEL R17, R9, R17, !P2 ;  /* 0x0000001109117207 */ /* 0x004fca0005000000 */
[----:B------:R0:W-:Y:S04]  /*1c2d0*/  STL [R1+0x6f4], R17 ;  /* 0x0006f41101007387 */ /* 0x0001e80000100800 */
[----:B0-----:R-:W2:Y:S01]  /*1c2e0*/  LDL.LU R17, [R1+0x68c] ;  /* 0x00068c0001117983 */ /* 0x001ea20000300800 */
[C---:B---3--:R-:W-:Y:S02]  /*1c2f0*/  SEL R10, R9.reuse, R10, !P2 ;  /* 0x0000000a090a7207 */ /* 0x048fe40005000000 */
[----:B----4-:R-:W-:-:S03]  /*1c300*/  SEL R7, R9, R7, !P2 ;  /* 0x0000000709077207 */ /* 0x010fc60005000000 */
[----:B------:R0:W-:Y:S04]  /*1c310*/  STL [R1+0x6f0], R10 ;  /* 0x0006f00a01007387 */ /* 0x0001e80000100800 */
[----:B------:R1:W-:Y:S01]  /*1c320*/  STL [R1+0x6ec], R7 ;  /* 0x0006ec0701007387 */ /* 0x0003e20000100800 */
[C---:B0-----:R-:W-:Y:S02]  /*1c330*/  SEL R10, R9.reuse, R6, !P2 ;  /* 0x00000006090a7207 */ /* 0x041fe40005000000 */
[----:B-1----:R-:W-:-:S03]  /*1c340*/  SEL R7, R9, R5, !P2 ;  /* 0x0000000509077207 */ /* 0x002fc60005000000 */
[----:B------:R-:W-:Y:S01]  /*1c350*/  STL [R1+0x6e8], R10 ;  /* 0x0006e80a01007387 */ /* 0x000fe20000100800 */
[C---:B------:R-:W-:Y:S02]  /*1c360*/  SEL R6, R9.reuse, R22, !P2 ;  /* 0x0000001609067207 */ /* 0x040fe40005000000 */
[C---:B------:R-:W-:Y:S01]  /*1c370*/  SEL R5, R9.reuse, R15, !P2 ;  /* 0x0000000f09057207 */ /* 0x040fe20005000000 */
[----:B------:R-:W-:Y:S04]  /*1c380*/  STL [R1+0x6e4], R7 ;  /* 0x0006e40701007387 */ /* 0x000fe80000100800 */
[----:B------:R-:W3:Y:S04]  /*1c390*/  LDL.LU R22, [R1+0x688] ;  /* 0x0006880001167983 */ /* 0x000ee80000300800 */
[----:B------:R0:W-:Y:S04]  /*1c3a0*/  STL [R1+0x6e0], R6 ;  /* 0x0006e00601007387 */ /* 0x0001e80000100800 */
[----:B------:R-:W4:Y:S04]  /*1c3b0*/  LDL.LU R15, [R1+0x684] ;  /* 0x00068400010f7983 */ /* 0x000f280000300800 */
[----:B------:R1:W-:Y:S01]  /*1c3c0*/  STL [R1+0x6dc], R5 ;  /* 0x0006dc0501007387 */ /* 0x0003e20000100800 */
[----:B0-----:R-:W-:-:S02]  /*1c3d0*/  SEL R6, R9, R2, !P2 ;  /* 0x0000000209067207 */ /* 0x001fc40005000000 */
[C---:B------:R-:W-:Y:S02]  /*1c3e0*/  SEL R2, R9.reuse, R19, !P2 ;  /* 0x0000001309027207 */ /* 0x040fe40005000000 */
[C---:B-1----:R-:W-:Y:S01]  /*1c3f0*/  SEL R5, R9.reuse, R27, !P2 ;  /* 0x0000001b09057207 */ /* 0x042fe20005000000 */
[----:B------:R0:W-:Y:S04]  /*1c400*/  STL [R1+0x6d8], R6 ;  /* 0x0006d80601007387 */ /* 0x0001e80000100800 */
[----:B------:R1:W-:Y:S01]  /*1c410*/  STL [R1+0x6d4], R5 ;  /* 0x0006d40501007387 */ /* 0x0003e20000100800 */
[----:B0-----:R-:W-:-:S03]  /*1c420*/  SEL R6, R9, R8, !P2 ;  /* 0x0000000809067207 */ /* 0x001fc60005000000 */
[----:B------:R0:W-:Y:S01]  /*1c430*/  STL [R1+0x6d0], R2 ;  /* 0x0006d00201007387 */ /* 0x0001e20000100800 */
[----:B-1----:R-:W-:-:S03]  /*1c440*/  SEL R5, R9, R4, !P2 ;  /* 0x0000000409057207 */ /* 0x002fc60005000000 */
[----:B------:R-:W-:Y:S01]  /*1c450*/  STL [R1+0x6cc], R6 ;  /* 0x0006cc0601007387 */ /* 0x000fe20000100800 */
[----:B------:R-:W-:-:S03]  /*1c460*/  SEL R4, R9, R14, !P2 ;  /* 0x0000000e09047207 */ /* 0x000fc60005000000 */
[----:B------:R-:W-:Y:S01]  /*1c470*/  STL [R1+0x6c8], R5 ;  /* 0x0006c80501007387 */ /* 0x000fe20000100800 */
[----:B0-----:R-:W-:-:S03]  /*1c480*/  SEL R2, R9, R29, !P2 ;  /* 0x0000001d09027207 */ /* 0x001fc60005000000 */
        /* <DEDUP_REMOVED lines=8> */
[----:B------:R-:W4:Y:S04]  /*1c510*/  LDL.LU R29, [R1+0x668] ;  /* 0x00066800011d7983 */ /* 0x000f280000300800 */
[----:B------:R-:W4:Y:S01]  /*1c520*/  LDL.LU R21, [R1+0x664] ;  /* 0x0006640001157983 */ /* 0x000f220000300800 */
[----:B------:R-:W-:-:S03]  /*1c530*/  SEL R5, R9, R20, !P2 ;  /* 0x0000001409057207 */ /* 0x000fc60005000000 */
[----:B------:R-:W4:Y:S04]  /*1c540*/  LDL.LU R20, [R1+0x660] ;  /* 0x0006600001147983 */ /* 0x000f280000300800 */
[----:B------:R1:W-:Y:S01]  /*1c550*/  STL [R1+0x6b8], R5 ;  /* 0x0006b80501007387 */ /* 0x0003e20000100800 */
[C---:B0-----:R-:W-:Y:S02]  /*1c560*/  SEL R2, R9.reuse, R26, !P2 ;  /* 0x0000001a09027207 */ /* 0x041fe40005000000 */
        /* <DEDUP_REMOVED lines=10> */
[----:B------:R-:W4:Y:S04]  /*1c610*/  LDL.LU R10, [R1+0x65c] ;  /* 0x00065c00010a7983 */ /* 0x000f280000300800 */
[----:B------:R-:W4:Y:S01]  /*1c620*/  LDL.LU R7, [R1+0x624] ;  /* 0x0006240001077983 */ /* 0x000f220000300800 */
[----:B--2---:R-:W-:-:S05]  /*1c630*/  SEL R2, R9, R17, !P2 ;  /* 0x0000001109027207 */ /* 0x004fca0005000000 */
[----:B------:R1:W-:Y:S04]  /*1c640*/  STL [R1+0x6a0], R2 ;  /* 0x0006a00201007387 */ /* 0x0003e80000100800 */
[----:B------:R-:W2:Y:S04]  /*1c650*/  LDL.LU R6, [R1+0x658] ;  /* 0x0006580001067983 */ /* 0x000ea80000300800 */
[----:B0-----:R-:W2:Y:S04]  /*1c660*/  LDL.LU R5, [R1+0x644] ;  /* 0x0006440001057983 */ /* 0x001ea80000300800 */
[----:B------:R-:W2:Y:S04]  /*1c670*/  LDL.LU R23, [R1+0x64c] ;  /* 0x00064c0001177983 */ /* 0x000ea80000300800 */
[----:B------:R-:W2:Y:S04]  /*1c680*/  LDL.LU R17, [R1+0x650] ;  /* 0x0006500001117983 */ /* 0x000ea80000300800 */
[----:B-1----:R-:W2:Y:S01]  /*1c690*/  LDL.LU R2, [R1+0x654] ;  /* 0x0006540001027983 */ /* 0x002ea20000300800 */
[----:B---3--:R-:W-:-:S05]  /*1c6a0*/  SEL R22, R9, R22, !P2 ;  /* 0x0000001609167207 */ /* 0x008fca0005000000 */
[----:B------:R0:W-:Y:S01]  /*1c6b0*/  STL [R1+0x69c], R22 ;  /* 0x00069c1601007387 */ /* 0x0001e20000100800 */
[----:B----4-:R-:W-:-:S03]  /*1c6c0*/  SEL R15, R9, R15, !P2 ;  /* 0x0000000f090f7207 */ /* 0x010fc60005000000 */
[----:B------:R-:W3:Y:S04]  /*1c6d0*/  LDL.LU R27, [R1+0x648] ;  /* 0x00064800011b7983 */ /* 0x000ee80000300800 */
[----:B------:R1:W-:Y:S04]  /*1c6e0*/  STL [R1+0x698], R15 ;  /* 0x0006980f01007387 */ /* 0x0003e80000100800 */
[----:B------:R-:W4:Y:S04]  /*1c6f0*/  LDL.LU R26, [R1+0x638] ;  /* 0x00063800011a7983 */ /* 0x000f280000300800 */
[----:B------:R-:W4:Y:S04]  /*1c700*/  LDL.LU R25, [R1+0x63c] ;  /* 0x00063c0001197983 */ /* 0x000f280000300800 */
[----:B------:R-:W4:Y:S04]  /*1c710*/  LDL.LU R24, [R1+0x640] ;  /* 0x0006400001187983 */ /* 0x000f280000300800 */
[----:B0-----:R-:W4:Y:S04]  /*1c720*/  LDL.LU R22, [R1+0x634] ;  /* 0x0006340001167983 */ /* 0x001f280000300800 */
[----:B-1----:R-:W4:Y:S01]  /*1c730*/  LDL.LU R15, [R1+0x630] ;  /* 0x00063000010f7983 */ /* 0x002f220000300800 */
[----:B------:R-:W-:-:S05]  /*1c740*/  SEL R14, R9, R14, !P2 ;  /* 0x0000000e090e7207 */ /* 0x000fca0005000000 */
[----:B------:R0:W-:Y:S01]  /*1c750*/  STL [R1+0x694], R14 ;  /* 0x0006940e01007387 */ /* 0x0001e20000100800 */
[----:B------:R-:W-:-:S03]  /*1c760*/  SEL R19, R9, R19, !P2 ;  /* 0x0000001309137207 */ /* 0x000fc60005000000 */
[----:B0-----:R-:W4:Y:S01]  /*1c770*/  LDL.LU R14, [R1+0x62c] ;  /* 0x00062c00010e7983 */ /* 0x001f220000300800 */
[----:B------:R-:W-:-:S03]  /*1c780*/  SEL R8, R9, R8, !P2 ;  /* 0x0000000809087207 */ /* 0x000fc60005000000 */
[----:B------:R0:W-:Y:S04]  /*1c790*/  STL [R1+0x690], R19 ;  /* 0x0006901301007387 */ /* 0x0001e80000100800 */
[----:B------:R1:W-:Y:S01]  /*1c7a0*/  STL [R1+0x68c], R8 ;  /* 0x00068c0801007387 */ /* 0x0003e20000100800 */
[C---:B0-----:R-:W-:Y:S02]  /*1c7b0*/  SEL R19, R9.reuse, R4, !P2 ;  /* 0x0000000409137207 */ /* 0x041fe40005000000 */
[C---:B------:R-:W-:Y:S02]  /*1c7c0*/  SEL R4, R9.reuse, R29, !P2 ;  /* 0x0000001d09047207 */ /* 0x040fe40005000000 */
[C---:B-1----:R-:W-:Y:S01]  /*1c7d0*/  SEL R8, R9.reuse, R21, !P2 ;  /* 0x0000001509087207 */ /* 0x042fe20005000000 */
[----:B------:R0:W-:Y:S04]  /*1c7e0*/  STL [R1+0x688], R19 ;  /* 0x0006881301007387 */ /* 0x0001e80000100800 */
[----:B------:R-:W4:Y:S04]  /*1c7f0*/  LDL.LU R21, [R1+0x628] ;  /* 0x0006280001157983 */ /* 0x000f280000300800 */
[----:B------:R1:W-:Y:S04]  /*1c800*/  STL [R1+0x684], R4 ;  /* 0x0006840401007387 */ /* 0x0003e80000100800 */
[----:B------:R1:W-:Y:S04]  /*1c810*/  STL [R1+0x680], R8 ;  /* 0x0006800801007387 */ /* 0x0003e80000100800 */
[----:B0-----:R-:W4:Y:S01]  /*1c820*/  LDL.LU R19, [R1+0x620] ;  /* 0x0006200001137983 */ /* 0x001f220000300800 */
[----:B-1----:R-:W-:-:S03]  /*1c830*/  SEL R4, R9, R20, !P2 ;  /* 0x0000001409047207 */ /* 0x002fc60005000000 */
[----:B------:R-:W4:Y:S04]  /*1c840*/  LDL.LU R8, [R1+0x61c] ;  /* 0x00061c0001087983 */ /* 0x000f280000300800 */
[----:B------:R0:W-:Y:S04]  /*1c850*/  STL [R1+0x67c], R4 ;  /* 0x00067c0401007387 */ /* 0x0001e80000100800 */
[----:B0-----:R-:W4:Y:S04]  /*1c860*/  LDL.LU R4, [R1+0x614] ;  /* 0x0006140001047983 */ /* 0x001f280000300800 */
[----:B------:R-:W4:Y:S04]  /*1c870*/  LDL.LU R29, [R1+0x618] ;  /* 0x00061800011d7983 */ /* 0x000f280000300800 */
[----:B------:R-:W4:Y:S01]  /*1c880*/  LDL.LU R20, [R1+0x5d4] ;  /* 0x0005d40001147983 */ /* 0x000f220000300800 */
[----:B------:R-:W-:-:S05]  /*1c890*/  SEL R18, R9, R18, !P2 ;  /* 0x0000001209127207 */ /* 0x000fca0005000000 */
[----:B------:R0:W-:Y:S01]  /*1c8a0*/  STL [R1+0x678], R18 ;  /* 0x0006781201007387 */ /* 0x0001e20000100800 */
[----:B------:R-:W-:-:S03]  /*1c8b0*/  SEL R10, R9, R10, !P2 ;  /* 0x0000000a090a7207 */ /* 0x000fc60005000000 */
[----:B0-----:R-:W4:Y:S01]  /*1c8c0*/  LDL.LU R18, [R1+0x5e4] ;  /* 0x0005e40001127983 */ /* 0x001f220000300800 */
[----:B------:R-:W-:-:S03]  /*1c8d0*/  SEL R7, R9, R7, !P2 ;  /* 0x0000000709077207 */ /* 0x000fc60005000000 */
[----:B------:R2:W-:Y:S04]  /*1c8e0*/  STL [R1+0x674], R10 ;  /* 0x0006740a01007387 */ /* 0x0005e80000100800 */
[----:B------:R0:W-:Y:S01]  /*1c8f0*/  STL [R1+0x670], R7 ;  /* 0x0006700701007387 */ /* 0x0001e20000100800 */
[C---:B--2---:R-:W-:Y:S02]  /*1c900*/  SEL R10, R9.reuse, R6, !P2 ;  /* 0x00000006090a7207 */ /* 0x044fe40005000000 */
[----:B0-----:R-:W-:-:S03]  /*1c910*/  SEL R7, R9, R5, !P2 ;  /* 0x0000000509077207 */ /* 0x001fc60005000000 */
[----:B------:R-:W-:Y:S01]  /*1c920*/  STL [R1+0x66c], R10 ;  /* 0x00066c0a01007387 */ /* 0x000fe20000100800 */
[----:B------:R-:W-:-:S03]  /*1c930*/  SEL R6, R9, R23, !P2 ;  /* 0x0000001709067207 */ /* 0x000fc60005000000 */
[----:B------:R-:W-:Y:S04]  /*1c940*/  STL [R1+0x668], R7 ;  /* 0x0006680701007387 */ /* 0x000fe80000100800 */
[----:B------:R-:W2:Y:S01]  /*1c950*/  LDL.LU R23, [R1+0x60c] ;  /* 0x00060c0001177983 */ /* 0x000ea20000300800 */
[----:B------:R-:W-:-:S03]  /*1c960*/  SEL R5, R9, R17, !P2 ;  /* 0x0000001109057207 */ /* 0x000fc60005000000 */
[----:B------:R3:W-:Y:S04]  /*1c970*/  STL [R1+0x664], R6 ;  /* 0x0006640601007387 */ /* 0x0007e80000100800 */
[----:B------:R-:W2:Y:S04]  /*1c980*/  LDL.LU R17, [R1+0x5ec] ;  /* 0x0005ec0001117983 */ /* 0x000ea80000300800 */
[----:B------:R0:W-:Y:S01]  /*1c990*/  STL [R1+0x660], R5 ;  /* 0x0006600501007387 */ /* 0x0001e20000100800 */
[C---:B---3--:R-:W-:Y:S02]  /*1c9a0*/  SEL R6, R9.reuse, R27, !P2 ;  /* 0x0000001b09067207 */ /* 0x048fe40005000000 */
[----:B0-----:R-:W-:-:S02]  /*1c9b0*/  SEL R5, R9, R2, !P2 ;  /* 0x0000000209057207 */ /* 0x001fc40005000000 */
[----:B----4-:R-:W-:-:S03]  /*1c9c0*/  SEL R2, R9, R26, !P2 ;  /* 0x0000001a09027207 */ /* 0x010fc60005000000 */
[----:B------:R0:W-:Y:S04]  /*1c9d0*/  STL [R1+0x65c], R5 ;  /* 0x00065c0501007387 */ /* 0x0001e80000100800 */
[----:B------:R1:W-:Y:S01]  /*1c9e0*/  STL [R1+0x658], R6 ;  /* 0x0006580601007387 */ /* 0x0003e20000100800 */
[----:B0-----:R-:W-:-:S03]  /*1c9f0*/  SEL R5, R9, R25, !P2 ;  /* 0x0000001909057207 */ /* 0x001fc60005000000 */
[----:B------:R0:W-:Y:S01]  /*1ca00*/  STL [R1+0x654], R2 ;  /* 0x0006540201007387 */ /* 0x0001e20000100800 */
[----:B-1----:R-:W-:-:S03]  /*1ca10*/  SEL R6, R9, R24, !P2 ;  /* 0x0000001809067207 */ /* 0x002fc60005000000 */
[----:B------:R1:W-:Y:S04]  /*1ca20*/  STL [R1+0x650], R5 ;  /* 0x0006500501007387 */ /* 0x0003e80000100800 */
[----:B------:R-:W-:Y:S01]  /*1ca30*/  STL [R1+0x64c], R6 ;  /* 0x00064c0601007387 */ /* 0x000fe20000100800 */
[C---:B0-----:R-:W-:Y:S02]  /*1ca40*/  SEL R2, R9.reuse, R22, !P2 ;  /* 0x0000001609027207 */ /* 0x041fe40005000000 */
[C---:B-1----:R-:W-:Y:S02]  /*1ca50*/  SEL R5, R9.reuse, R15, !P2 ;  /* 0x0000000f09057207 */ /* 0x042fe40005000000 */
[----:B------:R-:W3:Y:S04]  /*1ca60*/  LDL.LU R15, [R1+0x5f0] ;  /* 0x0005f000010f7983 */ /* 0x000ee80000300800 */
        /* <DEDUP_REMOVED lines=9> */
[----:B-1----:R-:W-:-:S03]  /*1cb00*/  SEL R5, R9, R21, !P2 ;  /* 0x0000001509057207 */ /* 0x002fc60005000000 */
[----:B------:R-:W4:Y:S04]  /*1cb10*/  LDL.LU R21, [R1+0x600] ;  /* 0x0006000001157983 */ /* 0x000f280000300800 */
[----:B------:R1:W-:Y:S01]  /*1cb20*/  STL [R1+0x63c], R5 ;  /* 0x00063c0501007387 */ /* 0x0003e20000100800 */
[C---:B0-----:R-:W-:Y:S02]  /*1cb30*/  SEL R2, R9.reuse, R19, !P2 ;  /* 0x0000001309027207 */ /* 0x041fe40005000000 */
[----:B------:R-:W-:-:S03]  /*1cb40*/  SEL R6, R9, R8, !P2 ;  /* 0x0000000809067207 */ /* 0x000fc60005000000 */
[----:B------:R0:W-:Y:S04]  /*1cb50*/  STL [R1+0x638], R2 ;  /* 0x0006380201007387 */ /* 0x0001e80000100800 */
[----:B------:R-:W-:Y:S01]  /*1cb60*/  STL [R1+0x634], R6 ;  /* 0x0006340601007387 */ /* 0x000fe20000100800 */
[C---:B-1----:R-:W-:Y:S02]  /*1cb70*/  SEL R5, R9.reuse, R4, !P2 ;  /* 0x0000000409057207 */ /* 0x042fe40005000000 */
[----:B0-----:R-:W-:-:S03]  /*1cb80*/  SEL R2, R9, R29, !P2 ;  /* 0x0000001d09027207 */ /* 0x001fc60005000000 */
[----:B------:R-:W-:Y:S01]  /*1cb90*/  STL [R1+0x630], R5 ;  /* 0x0006300501007387 */ /* 0x000fe20000100800 */
[----:B------:R-:W-:-:S03]  /*1cba0*/  SEL R4, R9, R20, !P2 ;  /* 0x0000001409047207 */ /* 0x000fc60005000000 */
[----:B------:R-:W4:Y:S04]  /*1cbb0*/  LDL.LU R20, [R1+0x5e8] ;  /* 0x0005e80001147983 */ /* 0x000f280000300800 */
[----:B------:R0:W-:Y:S04]  /*1cbc0*/  STL [R1+0x62c], R2 ;  /* 0x00062c0201007387 */ /* 0x0001e80000100800 */
[----:B------:R-:W-:Y:S04]  /*1cbd0*/  STL [R1+0x628], R4 ;  /* 0x0006280401007387 */ /* 0x000fe80000100800 */
[----:B------:R-:W4:Y:S01]  /*1cbe0*/  LDL.LU R10, [R1+0x5e0] ;  /* 0x0005e000010a7983 */ /* 0x000f220000300800 */
[----:B0-----:R-:W-:-:S03]  /*1cbf0*/  SEL R2, R9, R18, !P2 ;  /* 0x0000001209027207 */ /* 0x001fc60005000000 */
[----:B------:R-:W4:Y:S04]  /*1cc00*/  LDL.LU R7, [R1+0x5dc] ;  /* 0x0005dc0001077983 */ /* 0x000f280000300800 */
[----:B------:R0:W-:Y:S04]  /*1cc10*/  STL [R1+0x624], R2 ;  /* 0x0006240201007387 */ /* 0x0001e80000100800 */
[----:B------:R-:W4:Y:S04]  /*1cc20*/  LDL.LU R6, [R1+0x5d8] ;  /* 0x0005d80001067983 */ /* 0x000f280000300800 */
[----:B------:R-:W4:Y:S04]  /*1cc30*/  LDL.LU R5, [R1+0x5b0] ;  /* 0x0005b00001057983 */ /* 0x000f280000300800 */
[----:B------:R-:W4:Y:S04]  /*1cc40*/  LDL.LU R29, [R1+0x5b4] ;  /* 0x0005b400011d7983 */ /* 0x000f280000300800 */
[----:B------:R-:W4:Y:S04]  /*1cc50*/  LDL.LU R18, [R1+0x5d0] ;  /* 0x0005d00001127983 */ /* 0x000f280000300800 */
[----:B0-----:R-:W4:Y:S01]  /*1cc60*/  LDL.LU R2, [R1+0x5bc] ;  /* 0x0005bc0001027983 */ /* 0x001f220000300800 */
[----:B--2---:R-:W-:-:S05]  /*1cc70*/  SEL R8, R9, R23, !P2 ;  /* 0x0000001709087207 */ /* 0x004fca0005000000 */
[----:B------:R0:W-:Y:S01]  /*1cc80*/  STL [R1+0x620], R8 ;  /* 0x0006200801007387 */ /* 0x0001e20000100800 */
[----:B------:R-:W-:-:S03]  /*1cc90*/  SEL R4, R9, R17, !P2 ;  /* 0x0000001109047207 */ /* 0x000fc60005000000 */
[----:B------:R-:W2:Y:S04]  /*1cca0*/  LDL.LU R27, [R1+0x5cc] ;  /* 0x0005cc00011b7983 */ /* 0x000ea80000300800 */
[----:B------:R1:W-:Y:S04]  /*1ccb0*/  STL [R1+0x61c], R4 ;  /* 0x00061c0401007387 */ /* 0x0003e80000100800 */
[----:B------:R-:W2:Y:S04]  /*1ccc0*/  LDL.LU R19, [R1+0x5c0] ;  /* 0x0005c00001137983 */ /* 0x000ea80000300800 */
[----:B0-----:R-:W2:Y:S04]  /*1ccd0*/  LDL.LU R8, [R1+0x5c8] ;  /* 0x0005c80001087983 */ /* 0x001ea80000300800 */
[----:B-1----:R-:W2:Y:S04]  /*1cce0*/  LDL.LU R4, [R1+0x5c4] ;  /* 0x0005c40001047983 */ /* 0x002ea80000300800 */
[----:B------:R-:W2:Y:S04]  /*1ccf0*/  LDL.LU R23, [R1+0x5b8] ;  /* 0x0005b80001177983 */ /* 0x000ea80000300800 */
[----:B------:R-:W2:Y:S01]  /*1cd00*/  LDL.LU R17, [R1+0x5ac] ;  /* 0x0005ac0001117983 */ /* 0x000ea20000300800 */
[----:B---3--:R-:W-:-:S05]  /*1cd10*/  SEL R15, R9, R15, !P2 ;  /* 0x0000000f090f7207 */ /* 0x008fca0005000000 */
[----:B------:R0:W-:Y:S01]  /*1cd20*/  STL [R1+0x618], R15 ;  /* 0x0006180f01007387 */ /* 0x0001e20000100800 */
[----:B----4-:R-:W-:-:S03]  /*1cd30*/  SEL R26, R9, R26, !P2 ;  /* 0x0000001a091a7207 */ /* 0x010fc60005000000 */
[----:B0-----:R-:W3:Y:S04]  /*1cd40*/  LDL.LU R15, [R1+0x5a8] ;  /* 0x0005a800010f7983 */ /* 0x001ee80000300800 */
[----:B------:R0:W-:Y:S02]  /*1cd50*/  STL [R1+0x614], R26 ;  /* 0x0006141a01007387 */ /* 0x0001e40000100800 */
[C---:B0-----:R-:W-:Y:S02]  /*1cd60*/  SEL R26, R9.reuse, R25, !P2 ;  /* 0x00000019091a7207 */ /* 0x041fe40005000000 */
[C---:B------:R-:W-:Y:S02]  /*1cd70*/  SEL R25, R9.reuse, R24, !P2 ;  /* 0x0000001809197207 */ /* 0x040fe40005000000 */
[C---:B------:R-:W-:Y:S01]  /*1cd80*/  SEL R24, R9.reuse, R22, !P2 ;  /* 0x0000001609187207 */ /* 0x040fe20005000000 */
[----:B------:R0:W-:Y:S01]  /*1cd90*/  STL [R1+0x610], R26 ;  /* 0x0006101a01007387 */ /* 0x0001e20000100800 */
[----:B------:R-:W-:-:S03]  /*1cda0*/  SEL R22, R9, R14, !P2 ;  /* 0x0000000e09167207 */ /* 0x000fc60005000000 */
[----:B------:R1:W-:Y:S01]  /*1cdb0*/  STL [R1+0x60c], R25 ;  /* 0x00060c1901007387 */ /* 0x0003e20000100800 */
[----:B------:R-:W-:-:S03]  /*1cdc0*/  SEL R21, R9, R21, !P2 ;  /* 0x0000001509157207 */ /* 0x000fc60005000000 */
[----:B------:R-:W4:Y:S04]  /*1cdd0*/  LDL.LU R14, [R1+0x5a4] ;  /* 0x0005a400010e7983 */ /* 0x000f280000300800 */
[----:B------:R1:W-:Y:S04]  /*1cde0*/  STL [R1+0x608], R24 ;  /* 0x0006081801007387 */ /* 0x0003e80000100800 */
[----:B------:R1:W-:Y:S04]  /*1cdf0*/  STL [R1+0x604], R22 ;  /* 0x0006041601007387 */ /* 0x0003e80000100800 */
[----:B0-----:R-:W4:Y:S04]  /*1ce00*/  LDL.LU R26, [R1+0x5a0] ;  /* 0x0005a000011a7983 */ /* 0x001f280000300800 */
[----:B-1----:R-:W4:Y:S04]  /*1ce10*/  LDL.LU R25, [R1+0x59c] ;  /* 0x00059c0001197983 */ /* 0x002f280000300800 */
[----:B------:R0:W-:Y:S04]  /*1ce20*/  STL [R1+0x600], R21 ;  /* 0x0006001501007387 */ /* 0x0001e80000100800 */
[----:B------:R-:W4:Y:S04]  /*1ce30*/  LDL.LU R24, [R1+0x598] ;  /* 0x0005980001187983 */ /* 0x000f280000300800 */
[----:B------:R-:W4:Y:S04]  /*1ce40*/  LDL.LU R22, [R1+0x594] ;  /* 0x0005940001167983 */ /* 0x000f280000300800 */
[----:B0-----:R-:W4:Y:S01]  /*1ce50*/  LDL.LU R21, [R1+0x590] ;  /* 0x0005900001157983 */ /* 0x001f220000300800 */
        /* <DEDUP_REMOVED lines=15> */
[----:B------:R-:W4:Y:S04]  /*1cf50*/  LDL.LU R18, [R1+0x584] ;  /* 0x0005840001127983 */ /* 0x000f280000300800 */
[----:B------:R2:W-:Y:S01]  /*1cf60*/  STL [R1+0x5e4], R5 ;  /* 0x0005e40501007387 */ /* 0x0005e20000100800 */
[----:B0-----:R-:W-:-:S05]  /*1cf70*/  SEL R6, R9, R2, !P2 ;  /* 0x0000000209067207 */ /* 0x001fca0005000000 */
[----:B------:R0:W-:Y:S01]  /*1cf80*/  STL [R1+0x5e0], R6 ;  /* 0x0005e00601007387 */ /* 0x0001e20000100800 */
[----:B--2---:R-:W-:-:S05]  /*1cf90*/  SEL R5, R9, R27, !P2 ;  /* 0x0000001b09057207 */ /* 0x004fca0005000000 */
[----:B------:R1:W-:Y:S01]  /*1cfa0*/  STL [R1+0x5dc], R5 ;  /* 0x0005dc0501007387 */ /* 0x0003e20000100800 */
[C---:B------:R-:W-:Y:S02]  /*1cfb0*/  SEL R2, R9.reuse, R19, !P2 ;  /* 0x0000001309027207 */ /* 0x040fe40005000000 */
[----:B0-----:R-:W-:-:S03]  /*1cfc0*/  SEL R6, R9, R8, !P2 ;  /* 0x0000000809067207 */ /* 0x001fc60005000000 */
[----:B------:R0:W-:Y:S01]  /*1cfd0*/  STL [R1+0x5d8], R2 ;  /* 0x0005d80201007387 */ /* 0x0001e20000100800 */
[----:B-1----:R-:W-:-:S03]  /*1cfe0*/  SEL R5, R9, R4, !P2 ;  /* 0x0000000409057207 */ /* 0x002fc60005000000 */
[----:B------:R-:W-:Y:S04]  /*1cff0*/  STL [R1+0x5d4], R6 ;  /* 0x0005d40601007387 */ /* 0x000fe80000100800 */
[----:B------:R-:W-:Y:S01]  /*1d000*/  STL [R1+0x5d0], R5 ;  /* 0x0005d00501007387 */ /* 0x000fe20000100800 */
[----:B------:R-:W-:-:S03]  /*1d010*/  SEL R4, R9, R17, !P2 ;  /* 0x0000001109047207 */ /* 0x000fc60005000000 */
[----:B------:R-:W2:Y:S01]  /*1d020*/  LDL.LU R17, [R1+0x568] ;  /* 0x0005680001117983 */ /* 0x000ea20000300800 */
[----:B0-----:R-:W-:-:S05]  /*1d030*/  SEL R2, R9, R23, !P2 ;  /* 0x0000001709027207 */ /* 0x001fca0005000000 */
[----:B------:R3:W-:Y:S04]  /*1d040*/  STL [R1+0x5cc], R2 ;  /* 0x0005cc0201007387 */ /* 0x0007e80000100800 */
[----:B------:R0:W-:Y:S04]  /*1d050*/  STL [R1+0x5c8], R4 ;  /* 0x0005c80401007387 */ /* 0x0001e80000100800 */
[----:B------:R-:W2:Y:S04]  /*1d060*/  LDL.LU R19, [R1+0x56c] ;  /* 0x00056c0001137983 */ /* 0x000ea80000300800 */
[----:B------:R-:W2:Y:S01]  /*1d070*/  LDL.LU R8, [R1+0x570] ;  /* 0x0005700001087983 */ /* 0x000ea20000300800 */
[----:B---3--:R-:W-:-:S05]  /*1d080*/  SEL R2, R9, R15, !P2 ;  /* 0x0000000f09027207 */ /* 0x008fca0005000000 */
[----:B------:R1:W-:Y:S04]  /*1d090*/  STL [R1+0x5c4], R2 ;  /* 0x0005c40201007387 */ /* 0x0003e80000100800 */
[----:B0-----:R-:W3:Y:S04]  /*1d0a0*/  LDL.LU R4, [R1+0x578] ;  /* 0x0005780001047983 */ /* 0x001ee80000300800 */
[----:B------:R-:W3:Y:S04]  /*1d0b0*/  LDL.LU R23, [R1+0x57c] ;  /* 0x00057c0001177983 */ /* 0x000ee80000300800 */
[----:B------:R-:W3:Y:S01]  /*1d0c0*/  LDL.LU R15, [R1+0x580] ;  /* 0x00058000010f7983 */ /* 0x000ee20000300800 */
[----:B----4-:R-:W-:-:S03]  /*1d0d0*/  SEL R5, R9, R14, !P2 ;  /* 0x0000000e09057207 */ /* 0x010fc60005000000 */
[----:B------:R-:W4:Y:S04]  /*1d0e0*/  LDL.LU R14, [R1+0x574] ;  /* 0x00057400010e7983 */ /* 0x000f280000300800 */
[----:B------:R0:W-:Y:S01]  /*1d0f0*/  STL [R1+0x5c0], R5 ;  /* 0x0005c00501007387 */ /* 0x0001e20000100800 */
[C---:B-1----:R-:W-:Y:S02]  /*1d100*/  SEL R2, R9.reuse, R26, !P2 ;  /* 0x0000001a09027207 */ /* 0x042fe40005000000 */
[----:B0-----:R-:W-:-:S03]  /*1d110*/  SEL R5, R9, R25, !P2 ;  /* 0x0000001909057207 */ /* 0x001fc60005000000 */
[----:B------:R0:W-:Y:S01]  /*1d120*/  STL [R1+0x5bc], R2 ;  /* 0x0005bc0201007387 */ /* 0x0001e20000100800 */
[----:B------:R-:W-:-:S03]  /*1d130*/  SEL R6, R9, R24, !P2 ;  /* 0x0000001809067207 */ /* 0x000fc60005000000 */
[----:B------:R1:W-:Y:S01]  /*1d140*/  STL [R1+0x5b8], R5 ;  /* 0x0005b80501007387 */ /* 0x0003e20000100800 */
[----:B0-----:R-:W-:-:S03]  /*1d150*/  SEL R2, R9, R22, !P2 ;  /* 0x0000001609027207 */ /* 0x001fc60005000000 */
[----:B------:R-:W-:Y:S01]  /*1d160*/  STL [R1+0x5b4], R6 ;  /* 0x0005b40601007387 */ /* 0x000fe20000100800 */
[----:B-1----:R-:W-:-:S03]  /*1d170*/  SEL R5, R9, R21, !P2 ;  /* 0x0000001509057207 */ /* 0x002fc60005000000 */
        /* <DEDUP_REMOVED lines=9> */
[----:B------:R-:W4:Y:S04]  /*1d210*/  LDL.LU R22, [R1+0x550] ;  /* 0x0005500001167983 */ /* 0x000f280000300800 */
[----:B------:R-:W4:Y:S04]  /*1d220*/  LDL.LU R20, [R1+0x54c] ;  /* 0x00054c0001147983 */ /* 0x000f280000300800 */
[----:B0-----:R-:W4:Y:S01]  /*1d230*/  LDL.LU R2, [R1+0x548] ;  /* 0x0005480001027983 */ /* 0x001f220000300800 */
[----:B------:R-:W-:-:S05]  /*1d240*/  SEL R24, R9, R29, !P2 ;  /* 0x0000001d09187207 */ /* 0x000fca0005000000 */
[----:B------:R0:W-:Y:S01]  /*1d250*/  STL [R1+0x5a4], R24 ;  /* 0x0005a41801007387 */ /* 0x0001e20000100800 */
[----:B------:R-:W-:-:S03]  /*1d260*/  SEL R18, R9, R18, !P2 ;  /* 0x0000001209127207 */ /* 0x000fc60005000000 */
[----:B------:R-:W4:Y:S04]  /*1d270*/  LDL.LU R27, [R1+0x52c] ;  /* 0x00052c00011b7983 */ /* 0x000f280000300800 */
[----:B------:R1:W-:Y:S04]  /*1d280*/  STL [R1+0x5a0], R18 ;  /* 0x0005a01201007387 */ /* 0x0003e80000100800 */
[----:B------:R-:W4:Y:S04]  /*1d290*/  LDL.LU R26, [R1+0x530] ;  /* 0x00053000011a7983 */ /* 0x000f280000300800 */
[----:B------:R-:W4:Y:S04]  /*1d2a0*/  LDL.LU R25, [R1+0x534] ;  /* 0x0005340001197983 */ /* 0x000f280000300800 */
[----:B0-----:R-:W4:Y:S04]  /*1d2b0*/  LDL.LU R24, [R1+0x538] ;  /* 0x0005380001187983 */ /* 0x001f280000300800 */
[----:B------:R-:W4:Y:S04]  /*1d2c0*/  LDL.LU R29, [R1+0x544] ;  /* 0x00054400011d7983 */ /* 0x000f280000300800 */
[----:B-1----:R-:W4:Y:S01]  /*1d2d0*/  LDL.LU R18, [R1+0x540] ;  /* 0x0005400001127983 */ /* 0x002f220000300800 */
[----:B--2---:R-:W-:-:S05]  /*1d2e0*/  SEL R17, R9, R17, !P2 ;  /* 0x0000001109117207 */ /* 0x004fca0005000000 */
[----:B------:R0:W-:Y:S04]  /*1d2f0*/  STL [R1+0x59c], R17 ;  /* 0x00059c1101007387 */ /* 0x0001e80000100800 */
[----:B0-----:R-:W2:Y:S01]  /*1d300*/  LDL.LU R17, [R1+0x53c] ;  /* 0x00053c0001117983 */ /* 0x001ea20000300800 */
[C---:B------:R-:W-:Y:S02]  /*1d310*/  SEL R19, R9.reuse, R19, !P2 ;  /* 0x0000001309137207 */ /* 0x040fe40005000000 */
[----:B------:R-:W-:-:S03]  /*1d320*/  SEL R8, R9, R8, !P2 ;  /* 0x0000000809087207 */ /* 0x000fc60005000000 */
[----:B------:R3:W-:Y:S04]  /*1d330*/  STL [R1+0x598], R19 ;  /* 0x0005981301007387 */ /* 0x0007e80000100800 */
[----:B------:R0:W-:Y:S01]  /*1d340*/  STL [R1+0x594], R8 ;  /* 0x0005940801007387 */ /* 0x0001e20000100800 */
[C---:B---3--:R-:W-:Y:S02]  /*1d350*/  SEL R19, R9.reuse, R4, !P2 ;  /* 0x0000000409137207 */ /* 0x048fe40005000000 */
[----:B------:R-:W-:-:S03]  /*1d360*/  SEL R4, R9, R23, !P2 ;  /* 0x0000001709047207 */ /* 0x000fc60005000000 */
[----:B------:R1:W-:Y:S01]  /*1d370*/  STL [R1+0x590], R19 ;  /* 0x0005901301007387 */ /* 0x0003e20000100800 */
[----:B0-----:R-:W-:-:S03]  /*1d380*/  SEL R8, R9, R15, !P2 ;  /* 0x0000000f09087207 */ /* 0x001fc60005000000 */
[----:B------:R-:W3:Y:S04]  /*1d390*/  LDL.LU R15, [R1+0x518] ;  /* 0x00051800010f7983 */ /* 0x000ee80000300800 */
[----:B------:R4:W-:Y:S04]  /*1d3a0*/  STL [R1+0x58c], R4 ;  /* 0x00058c0401007387 */ /* 0x0009e80000100800 */
[----:B------:R0:W-:Y:S04]  /*1d3b0*/  STL [R1+0x588], R8 ;  /* 0x0005880801007387 */ /* 0x0001e80000100800 */
[----:B-1----:R-:W3:Y:S01]  /*1d3c0*/  LDL.LU R19, [R1+0x51c] ;  /* 0x00051c0001137983 */ /* 0x002ee20000300800 */
[----:B----4-:R-:W-:-:S03]  /*1d3d0*/  SEL R4, R9, R14, !P2 ;  /* 0x0000000e09047207 */ /* 0x010fc60005000000 */
[----:B0-----:R-:W4:Y:S04]  /*1d3e0*/  LDL.LU R8, [R1+0x520] ;  /* 0x0005200001087983 */ /* 0x001f280000300800 */
        /* <DEDUP_REMOVED lines=17> */
[----:B------:R-:W4:Y:S04]  /*1d500*/  LDL.LU R22, [R1+0x4c4] ;  /* 0x0004c40001167983 */ /* 0x000f280000300800 */
[----:B------:R0:W-:Y:S04]  /*1d510*/  STL [R1+0x56c], R6 ;  /* 0x00056c0601007387 */ /* 0x0001e80000100800 */
[----:B------:R-:W4:Y:S04]  /*1d520*/  LDL.LU R20, [R1+0x508] ;  /* 0x0005080001147983 */ /* 0x000f280000300800 */
[----:B------:R1:W-:Y:S01]  /*1d530*/  STL [R1+0x568], R5 ;  /* 0x0005680501007387 */ /* 0x0003e20000100800 */
[----:B0-----:R-:W-:-:S02]  /*1d540*/  SEL R6, R9, R27, !P2 ;  /* 0x0000001b09067207 */ /* 0x001fc40005000000 */
[C---:B-1----:R-:W-:Y:S02]  /*1d550*/  SEL R5, R9.reuse, R2, !P2 ;  /* 0x0000000209057207 */ /* 0x042fe40005000000 */
[----:B------:R-:W-:-:S03]  /*1d560*/  SEL R2, R9, R26, !P2 ;  /* 0x0000001a09027207 */ /* 0x000fc60005000000 */
        /* <DEDUP_REMOVED lines=17> */
[----:B------:R-:W2:Y:S04]  /*1d680*/  LDL.LU R29, [R1+0x4f0] ;  /* 0x0004f000011d7983 */ /* 0x000ea80000300800 */
[----:B------:R-:W2:Y:S01]  /*1d690*/  LDL.LU R17, [R1+0x504] ;  /* 0x0005040001117983 */ /* 0x000ea20000300800 */
[----:B---3--:R-:W-:-:S03]  /*1d6a0*/  SEL R5, R9, R15, !P2 ;  /* 0x0000000f09057207 */ /* 0x008fc60005000000 */
[----:B------:R-:W3:Y:S04]  /*1d6b0*/  LDL.LU R15, [R1+0x500] ;  /* 0x00050000010f7983 */ /* 0x000ee80000300800 */
[----:B------:R1:W-:Y:S01]  /*1d6c0*/  STL [R1+0x544], R5 ;  /* 0x0005440501007387 */ /* 0x0003e20000100800 */
[C---:B0-----:R-:W-:Y:S02]  /*1d6d0*/  SEL R2, R9.reuse, R19, !P2 ;  /* 0x0000001309027207 */ /* 0x041fe40005000000 */
[----:B----4-:R-:W-:-:S03]  /*1d6e0*/  SEL R6, R9, R8, !P2 ;  /* 0x0000000809067207 */ /* 0x010fc60005000000 */
        /* <DEDUP_REMOVED lines=9> */
[----:B------:R-:W4:Y:S04]  /*1d780*/  LDL.LU R10, [R1+0x4fc] ;  /* 0x0004fc00010a7983 */ /* 0x000f280000300800 */
[----:B------:R-:W4:Y:S01]  /*1d790*/  LDL.LU R7, [R1+0x4f4] ;  /* 0x0004f40001077983 */ /* 0x000f220000300800 */
[----:B0-----:R-:W-:-:S05]  /*1d7a0*/  SEL R2, R9, R21, !P2 ;  /* 0x0000001509027207 */ /* 0x001fca0005000000 */
[----:B------:R0:W-:Y:S04]  /*1d7b0*/  STL [R1+0x52c], R2 ;  /* 0x00052c0201007387 */ /* 0x0001e80000100800 */
[----:B------:R-:W4:Y:S04]  /*1d7c0*/  LDL.LU R6, [R1+0x4e8] ;  /* 0x0004e80001067983 */ /* 0x000f280000300800 */
[----:B------:R-:W4:Y:S04]  /*1d7d0*/  LDL.LU R5, [R1+0x4e4] ;  /* 0x0004e40001057983 */ /* 0x000f280000300800 */
        /* <DEDUP_REMOVED lines=20> */
[----:B--2---:R-:W-:-:S05]  /*1d920*/  SEL R26, R9, R24, !P2 ;  /* 0x00000018091a7207 */ /* 0x004fca0005000000 */
[----:B------:R1:W-:Y:S01]  /*1d930*/  STL [R1+0x514], R26 ;  /* 0x0005141a01007387 */ /* 0x0003e20000100800 */
[----:B------:R-:W-:-:S03]  /*1d940*/  SEL R24, R9, R17, !P2 ;  /* 0x0000001109187207 */ /* 0x000fc60005000000 */
[----:B------:R-:W2:Y:S01]  /*1d950*/  LDL.LU R17, [R1+0x4ac] ;  /* 0x0004ac0001117983 */ /* 0x000ea20000300800 */
[----:B0-----:R-:W-:-:S05]  /*1d960*/  SEL R25, R9, R29, !P2 ;  /* 0x0000001d09197207 */ /* 0x001fca0005000000 */
[----:B------:R0:W-:Y:S04]  /*1d970*/  STL [R1+0x510], R25 ;  /* 0x0005101901007387 */ /* 0x0001e80000100800 */
[----:B------:R3:W-:Y:S04]  /*1d980*/  STL [R1+0x50c], R24 ;  /* 0x00050c1801007387 */ /* 0x0007e80000100800 */
[----:B-1----:R-:W2:Y:S04]  /*1d990*/  LDL.LU R26, [R1+0x4a8] ;  /* 0x0004a800011a7983 */ /* 0x002ea80000300800 */
[----:B0-----:R-:W2:Y:S01]  /*1d9a0*/  LDL.LU R25, [R1+0x4a4] ;  /* 0x0004a40001197983 */ /* 0x001ea20000300800 */
[----:B---3--:R-:W-:-:S05]  /*1d9b0*/  SEL R15, R9, R15, !P2 ;  /* 0x0000000f090f7207 */ /* 0x008fca0005000000 */
[----:B------:R0:W-:Y:S04]  /*1d9c0*/  STL [R1+0x508], R15 ;  /* 0x0005080f01007387 */ /* 0x0001e80000100800 */
[----:B------:R-:W3:Y:S04]  /*1d9d0*/  LDL.LU R24, [R1+0x4a0] ;  /* 0x0004a00001187983 */ /* 0x000ee80000300800 */
[----:B------:R-:W3:Y:S04]  /*1d9e0*/  LDL.LU R29, [R1+0x49c] ;  /* 0x00049c00011d7983 */ /* 0x000ee80000300800 */
        /* <DEDUP_REMOVED lines=18> */
[----:B0-----:R-:W-:-:S02]  /*1db10*/  SEL R6, R9, R2, !P2 ;  /* 0x0000000209067207 */ /* 0x001fc40005000000 */
[----:B-1----:R-:W-:-:S03]  /*1db20*/  SEL R5, R9, R27, !P2 ;  /* 0x0000001b09057207 */ /* 0x002fc60005000000 */
[----:B------:R0:W-:Y:S01]  /*1db30*/  STL [R1+0x4e8], R6 ;  /* 0x0004e80601007387 */ /* 0x0001e20000100800 */
[----:B------:R-:W-:-:S03]  /*1db40*/  SEL R2, R9, R19, !P2 ;  /* 0x0000001309027207 */ /* 0x000fc60005000000 */
        /* <DEDUP_REMOVED lines=11> */
[----:B------:R-:W4:Y:S04]  /*1dc00*/  LDL.LU R19, [R1+0x48c] ;  /* 0x00048c0001137983 */ /* 0x000f280000300800 */
[----:B------:R-:W4:Y:S01]  /*1dc10*/  LDL.LU R8, [R1+0x478] ;  /* 0x0004780001087983 */ /* 0x000f220000300800 */
[----:B0-----:R-:W-:-:S05]  /*1dc20*/  SEL R2, R9, R18, !P2 ;  /* 0x0000001209027207 */ /* 0x001fca0005000000 */
[----:B------:R0:W-:Y:S04]  /*1dc30*/  STL [R1+0x4cc], R2 ;  /* 0x0004cc0201007387 */ /* 0x0001e80000100800 */
[----:B-1----:R-:W4:Y:S04]  /*1dc40*/  LDL.LU R4, [R1+0x480] ;  /* 0x0004800001047983 */ /* 0x002f280000300800 */
[----:B------:R-:W4:Y:S04]  /*1dc50*/  LDL.LU R22, [R1+0x484] ;  /* 0x0004840001167983 */ /* 0x000f280000300800 */
[----:B------:R-:W4:Y:S01]  /*1dc60*/  LDL.LU R18, [R1+0x488] ;  /* 0x0004880001127983 */ /* 0x000f220000300800 */
[----:B--2---:R-:W-:-:S03]  /*1dc70*/  SEL R5, R9, R17, !P2 ;  /* 0x0000001109057207 */ /* 0x004fc60005000000 */
[----:B------:R-:W2:Y:S04]  /*1dc80*/  LDL.LU R17, [R1+0x47c] ;  /* 0x00047c0001117983 */ /* 0x000ea80000300800 */
[----:B------:R1:W-:Y:S01]  /*1dc90*/  STL [R1+0x4c8], R5 ;  /* 0x0004c80501007387 */ /* 0x0003e20000100800 */
[C---:B0-----:R-:W-:Y:S02]  /*1dca0*/  SEL R2, R9.reuse, R26, !P2 ;  /* 0x0000001a09027207 */ /* 0x041fe40005000000 */
[----:B-1----:R-:W-:-:S03]  /*1dcb0*/  SEL R5, R9, R25, !P2 ;  /* 0x0000001909057207 */ /* 0x002fc60005000000 */
[----:B------:R0:W-:Y:S04]  /*1dcc0*/  STL [R1+0x4c4], R2 ;  /* 0x0004c40201007387 */ /* 0x0001e80000100800 */
[----:B------:R1:W-:Y:S01]  /*1dcd0*/  STL [R1+0x4c0], R5 ;  /* 0x0004c00501007387 */ /* 0x0003e20000100800 */
[C---:B---3--:R-:W-:Y:S02]  /*1dce0*/  SEL R6, R9.reuse, R24, !P2 ;  /* 0x0000001809067207 */ /* 0x048fe40005000000 */
[----:B0-----:R-:W-:-:S03]  /*1dcf0*/  SEL R2, R9, R29, !P2 ;  /* 0x0000001d09027207 */ /* 0x001fc60005000000 */
[----:B------:R-:W-:Y:S01]  /*1dd00*/  STL [R1+0x4bc], R6 ;  /* 0x0004bc0601007387 */ /* 0x000fe20000100800 */
[----:B-1----:R-:W-:-:S03]  /*1dd10*/  SEL R5, R9, R15, !P2 ;  /* 0x0000000f09057207 */ /* 0x002fc60005000000 */
[----:B------:R-:W3:Y:S04]  /*1dd20*/  LDL.LU R15, [R1+0x46c] ;  /* 0x00046c00010f7983 */ /* 0x000ee80000300800 */
[----:B------:R4:W-:Y:S04]  /*1dd30*/  STL [R1+0x4b8], R2 ;  /* 0x0004b80201007387 */ /* 0x0009e80000100800 */
[----:B------:R0:W-:Y:S04]  /*1dd40*/  STL [R1+0x4b4], R5 ;  /* 0x0004b40501007387 */ /* 0x0001e80000100800 */
[----:B------:R-:W3:Y:S04]  /*1dd50*/  LDL.LU R10, [R1+0x470] ;  /* 0x00047000010a7983 */ /* 0x000ee80000300800 */
[----:B------:R-:W3:Y:S01]  /*1dd60*/  LDL.LU R7, [R1+0x474] ;  /* 0x0004740001077983 */ /* 0x000ee20000300800 */
[----:B----4-:R-:W-:-:S05]  /*1dd70*/  SEL R2, R9, R14, !P2 ;  /* 0x0000000e09027207 */ /* 0x010fca0005000000 */
[----:B------:R1:W-:Y:S04]  /*1dd80*/  STL [R1+0x4b0], R2 ;  /* 0x0004b00201007387 */ /* 0x0003e80000100800 */
[----:B------:R-:W4:Y:S04]  /*1dd90*/  LDL.LU R6, [R1+0x468] ;  /* 0x0004680001067983 */ /* 0x000f280000300800 */
[----:B0-----:R-:W4:Y:S04]  /*1dda0*/  LDL.LU R5, [R1+0x464] ;  /* 0x0004640001057983 */ /* 0x001f280000300800 */
[----:B------:R-:W4:Y:S04]  /*1ddb0*/  LDL.LU R29, [R1+0x460] ;  /* 0x00046000011d7983 */ /* 0x000f280000300800 */
[----:B------:R-:W4:Y:S04]  /*1ddc0*/  LDL.LU R14, [R1+0x45c] ;  /* 0x00045c00010e7983 */ /* 0x000f280000300800 */
[----:B-1----:R-:W4:Y:S01]  /*1ddd0*/  LDL.LU R2, [R1+0x454] ;  /* 0x0004540001027983 */ /* 0x002f220000300800 */
[----:B------:R-:W-:-:S05]  /*1dde0*/  SEL R23, R9, R23, !P2 ;  /* 0x0000001709177207 */ /* 0x000fca0005000000 */
[----:B------:R0:W-:Y:S01]  /*1ddf0*/  STL [R1+0x4ac], R23 ;  /* 0x0004ac1701007387 */ /* 0x0001e20000100800 */
[----:B------:R-:W-:-:S03]  /*1de00*/  SEL R21, R9, R21, !P2 ;  /* 0x0000001509157207 */ /* 0x000fc60005000000 */
[----:B------:R-:W4:Y:S04]  /*1de10*/  LDL.LU R27, [R1+0x450] ;  /* 0x00045000011b7983 */ /* 0x000f280000300800 */
        /* <DEDUP_REMOVED lines=14> */
[----:B------:R-:W-:-:S03]  /*1df00*/  SEL R4, R9, R22, !P2 ;  /* 0x0000001609047207 */ /* 0x000fc60005000000 */
[----:B------:R0:W-:Y:S01]  /*1df10*/  STL [R1+0x498], R19 ;  /* 0x0004981301007387 */ /* 0x0001e20000100800 */
[----:B-1----:R-:W-:-:S03]  /*1df20*/  SEL R8, R9, R18, !P2 ;  /* 0x0000001209087207 */ /* 0x002fc60005000000 */
[----:B------:R-:W4:Y:S04]  /*1df30*/  LDL.LU R18, [R1+0x424] ;  /* 0x0004240001127983 */ /* 0x000f280000300800 */
[----:B------:R-:W-:Y:S04]  /*1df40*/  STL [R1+0x494], R4 ;  /* 0x0004940401007387 */ /* 0x000fe80000100800 */
[----:B------:R1:W-:Y:S04]  /*1df50*/  STL [R1+0x490], R8 ;  /* 0x0004900801007387 */ /* 0x0003e80000100800 */
[----:B0-----:R-:W4:Y:S04]  /*1df60*/  LDL.LU R19, [R1+0x428] ;  /* 0x0004280001137983 */ /* 0x001f280000300800 */
[----:B-1----:R-:W4:Y:S01]  /*1df70*/  LDL.LU R8, [R1+0x42c] ;  /* 0x00042c0001087983 */ /* 0x002f220000300800 */
[----:B--2---:R-:W-:-:S05]  /*1df80*/  SEL R4, R9, R17, !P2 ;  /* 0x0000001109047207 */ /* 0x004fca0005000000 */
[----:B------:R0:W-:Y:S04]  /*1df90*/  STL [R1+0x48c], R4 ;  /* 0x00048c0401007387 */ /* 0x0001e80000100800 */
[----:B0-----:R-:W2:Y:S04]  /*1dfa0*/  LDL.LU R4, [R1+0x438] ;  /* 0x0004380001047983 */ /* 0x001ea80000300800 */
[----:B------:R-:W2:Y:S04]  /*1dfb0*/  LDL.LU R22, [R1+0x43c] ;  /* 0x00043c0001167983 */ /* 0x000ea80000300800 */
[----:B------:R-:W2:Y:S01]  /*1dfc0*/  LDL.LU R17, [R1+0x430] ;  /* 0x0004300001117983 */ /* 0x000ea20000300800 */
[----:B---3--:R-:W-:-:S05]  /*1dfd0*/  SEL R15, R9, R15, !P2 ;  /* 0x0000000f090f7207 */ /* 0x008fca0005000000 */
[----:B------:R0:W-:Y:S01]  /*1dfe0*/  STL [R1+0x488], R15 ;  /* 0x0004880f01007387 */ /* 0x0001e20000100800 */
[----:B------:R-:W-:-:S03]  /*1dff0*/  SEL R10, R9, R10, !P2 ;  /* 0x0000000a090a7207 */ /* 0x000fc60005000000 */
[----:B0-----:R-:W3:Y:S01]  /*1e000*/  LDL.LU R15, [R1+0x434] ;  /* 0x00043400010f7983 */ /* 0x001ee20000300800 */
[----:B------:R-:W-:-:S03]  /*1e010*/  SEL R7, R9, R7, !P2 ;  /* 0x0000000709077207 */ /* 0x000fc60005000000 */
[----:B------:R4:W-:Y:S04]  /*1e020*/  STL [R1+0x484], R10 ;  /* 0x0004840a01007387 */ /* 0x0009e80000100800 */
[----:B------:R0:W-:Y:S01]  /*1e030*/  STL [R1+0x480], R7 ;  /* 0x0004800701007387 */ /* 0x0001e20000100800 */
[C---:B----4-:R-:W-:Y:S02]  /*1e040*/  SEL R10, R9.reuse, R6, !P2 ;  /* 0x00000006090a7207 */ /* 0x050fe40005000000 */
[----:B0-----:R-:W-:-:S03]  /*1e050*/  SEL R7, R9, R5, !P2 ;  /* 0x0000000509077207 */ /* 0x001fc60005000000 */
        /* <DEDUP_REMOVED lines=37> */
[----:B--2---:R-:W-:-:S05]  /*1e2b0*/  SEL R5, R9, R4, !P2 ;  /* 0x0000000409057207 */ /* 0x004fca0005000000 */
[----:B------:R-:W-:Y:S01]  /*1e2c0*/  STL [R1+0x440], R5 ;  /* 0x0004400501007387 */ /* 0x000fe20000100800 */
[----:B------:R-:W-:-:S03]  /*1e2d0*/  SEL R4, R9, R17, !P2 ;  /* 0x0000001109047207 */ /* 0x000fc60005000000 */
[----:B------:R-:W2:Y:S01]  /*1e2e0*/  LDL.LU R17, [R1+0x3f4] ;  /* 0x0003f40001117983 */ /* 0x000ea20000300800 */
[----:B0-----:R-:W-:-:S05]  /*1e2f0*/  SEL R2, R9, R22, !P2 ;  /* 0x0000001609027207 */ /* 0x001fca0005000000 */
[----:B------:R3:W-:Y:S04]  /*1e300*/  STL [R1+0x43c], R2 ;  /* 0x00043c0201007387 */ /* 0x0007e80000100800 */
[----:B------:R-:W-:Y:S04]  /*1e310*/  STL [R1+0x438], R4 ;  /* 0x0004380401007387 */ /* 0x000fe80000100800 */
[----:B------:R-:W2:Y:S04]  /*1e320*/  LDL.LU R10, [R1+0x3fc] ;  /* 0x0003fc00010a7983 */ /* 0x000ea80000300800 */
[----:B------:R-:W2:Y:S01]  /*1e330*/  LDL.LU R7, [R1+0x3f8] ;  /* 0x0003f80001077983 */ /* 0x000ea20000300800 */
[----:B---3--:R-:W-:-:S05]  /*1e340*/  SEL R2, R9, R15, !P2 ;  /* 0x0000000f09027207 */ /* 0x008fca0005000000 */
[----:B------:R0:W-:Y:S04]  /*1e350*/  STL [R1+0x434], R2 ;  /* 0x0004340201007387 */ /* 0x0001e80000100800 */
[----:B------:R-:W3:Y:S04]  /*1e360*/  LDL.LU R6, [R1+0x3ec] ;  /* 0x0003ec0001067983 */ /* 0x000ee80000300800 */
[----:B------:R-:W3:Y:S04]  /*1e370*/  LDL.LU R5, [R1+0x3e0] ;  /* 0x0003e00001057983 */ /* 0x000ee80000300800 */
[----:B------:R-:W3:Y:S04]  /*1e380*/  LDL.LU R22, [R1+0x3dc] ;  /* 0x0003dc0001167983 */ /* 0x000ee80000300800 */
[----:B------:R-:W3:Y:S04]  /*1e390*/  LDL.LU R15, [R1+0x3d8] ;  /* 0x0003d800010f7983 */ /* 0x000ee80000300800 */
[----:B0-----:R-:W3:Y:S01]  /*1e3a0*/  LDL.LU R2, [R1+0x3d4] ;  /* 0x0003d40001027983 */ /* 0x001ee20000300800 */
[----:B----4-:R-:W-:-:S05]  /*1e3b0*/  SEL R8, R9, R29, !P2 ;  /* 0x0000001d09087207 */ /* 0x010fca0005000000 */
        /* <DEDUP_REMOVED lines=20> */
[----:B------:R-:W4:Y:S01]  /*1e500*/  LDL.LU R20, [R1+0x39c] ;  /* 0x00039c0001147983 */ /* 0x000f220000300800 */
[----:B------:R-:W-:-:S03]  /*1e510*/  SEL R18, R9, R18, !P2 ;  /* 0x0000001209127207 */ /* 0x000fc60005000000 */
        /* <DEDUP_REMOVED lines=16> */
[----:B0-----:R-:W-:-:S03]  /*1e620*/  SEL R7, R9, R5, !P2 ;  /* 0x0000000509077207 */ /* 0x001fc60005000000 */
[----:B------:R-:W-:Y:S01]  /*1e630*/  STL [R1+0x400], R10 ;  /* 0x0004000a01007387 */ /* 0x000fe20000100800 */
[----:B------:R-:W-:-:S03]  /*1e640*/  SEL R6, R9, R22, !P2 ;  /* 0x0000001609067207 */ /* 0x000fc60005000000 */
[----:B------:R-:W-:Y:S01]  /*1e650*/  STL [R1+0x3fc], R7 ;  /* 0x0003fc0701007387 */ /* 0x000fe20000100800 */
[----:B------:R-:W-:-:S03]  /*1e660*/  SEL R5, R9, R15, !P2 ;  /* 0x0000000f09057207 */ /* 0x000fc60005000000 */
[----:B------:R-:W3:Y:S04]  /*1e670*/  LDL.LU R22, [R1+0x398] ;  /* 0x0003980001167983 */ /* 0x000ee80000300800 */
[----:B------:R0:W-:Y:S04]  /*1e680*/  STL [R1+0x3f8], R6 ;  /* 0x0003f80601007387 */ /* 0x0001e80000100800 */
[----:B------:R-:W3:Y:S04]  /*1e690*/  LDL.LU R15, [R1+0x394] ;  /* 0x00039400010f7983 */ /* 0x000ee80000300800 */
[----:B------:R4:W-:Y:S01]  /*1e6a0*/  STL [R1+0x3f4], R5 ;  /* 0x0003f40501007387 */ /* 0x0009e20000100800 */
[----:B0-----:R-:W-:-:S05]  /*1e6b0*/  SEL R6, R9, R2, !P2 ;  /* 0x0000000209067207 */ /* 0x001fca0005000000 */
[----:B------:R0:W-:Y:S01]  /*1e6c0*/  STL [R1+0x3f0], R6 ;  /* 0x0003f00601007387 */ /* 0x0001e20000100800 */
[----:B----4-:R-:W-:-:S05]  /*1e6d0*/  SEL R5, R9, R27, !P2 ;  /* 0x0000001b09057207 */ /* 0x010fca0005000000 */
[----:B------:R1:W-:Y:S01]  /*1e6e0*/  STL [R1+0x3ec], R5 ;  /* 0x0003ec0501007387 */ /* 0x0003e20000100800 */
[C---:B------:R-:W-:Y:S02]  /*1e6f0*/  SEL R2, R9.reuse, R19, !P2 ;  /* 0x0000001309027207 */ /* 0x040fe40005000000 */
[----:B0-----:R-:W-:-:S03]  /*1e700*/  SEL R6, R9, R8, !P2 ;  /* 0x0000000809067207 */ /* 0x001fc60005000000 */
[----:B------:R0:W-:Y:S01]  /*1e710*/  STL [R1+0x3e8], R2 ;  /* 0x0003e80201007387 */ /* 0x0001e20000100800 */
[----:B-1----:R-:W-:-:S03]  /*1e720*/  SEL R5, R9, R4, !P2 ;  /* 0x0000000409057207 */ /* 0x002fc60005000000 */
[----:B------:R-:W-:Y:S04]  /*1e730*/  STL [R1+0x3e4], R6 ;  /* 0x0003e40601007387 */ /* 0x000fe80000100800 */
[----:B------:R-:W-:Y:S01]  /*1e740*/  STL [R1+0x3e0], R5 ;  /* 0x0003e00501007387 */ /* 0x000fe20000100800 */
[C---:B0-----:R-:W-:Y:S02]  /*1e750*/  SEL R2, R9.reuse, R29, !P2 ;  /* 0x0000001d09027207 */ /* 0x041fe40005000000 */
[C---:B------:R-:W-:Y:S02]  /*1e760*/  SEL R4, R9.reuse, R14, !P2 ;  /* 0x0000000e09047207 */ /* 0x040fe40005000000 */
        /* <DEDUP_REMOVED lines=35> */
[----:B------:R-:W-:-:S03]  /*1e9a0*/  SEL R15, R9, R15, !P2 ;  /* 0x0000000f090f7207 */ /* 0x000fc60005000000 */
[----:B------:R-:W3:Y:S04]  /*1e9b0*/  LDL.LU R27, [R1+0x354] ;  /* 0x00035400011b7983 */ /* 0x000ee80000300800 */
[----:B------:R1:W-:Y:S04]  /*1e9c0*/  STL [R1+0x3b0], R15 ;  /* 0x0003b00f01007387 */ /* 0x0003e80000100800 */
[----:B------:R-:W3:Y:S04]  /*1e9d0*/  LDL.LU R26, [R1+0x358] ;  /* 0x00035800011a7983 */ /* 0x000ee80000300800 */
[----:B------:R-:W3:Y:S04]  /*1e9e0*/  LDL.LU R25, [R1+0x35c] ;  /* 0x00035c0001197983 */ /* 0x000ee80000300800 */
[----:B------:R-:W3:Y:S04]  /*1e9f0*/  LDL.LU R24, [R1+0x2e4] ;  /* 0x0002e40001187983 */ /* 0x000ee80000300800 */
[----:B0-----:R-:W3:Y:S04]  /*1ea00*/  LDL.LU R22, [R1+0x2e8] ;  /* 0x0002e80001167983 */ /* 0x001ee80000300800 */
[----:B-1----:R-:W3:Y:S01]  /*1ea10*/  LDL.LU R15, [R1+0x2f8] ;  /* 0x0002f800010f7983 */ /* 0x002ee20000300800 */
        /* <DEDUP_REMOVED lines=35> */
[----:B------:R-:W-:Y:S04]  /*1ec50*/  STL [R1+0x37c], R6 ;  /* 0x00037c0601007387 */ /* 0x000fe80000100800 */
[----:B------:R-:W2:Y:S04]  /*1ec60*/  LDL.LU R17, [R1+0x330] ;  /* 0x0003300001117983 */ /* 0x000ea80000300800 */
[----:B------:R0:W-:Y:S02]  /*1ec70*/  STL [R1+0x378], R5 ;  /* 0x0003780501007387 */ /* 0x0001e40000100800 */
[----:B0-----:R-:W-:-:S02]  /*1ec80*/  SEL R5, R9, R2, !P2 ;  /* 0x0000000209057207 */ /* 0x001fc40005000000 */
[----:B---3--:R-:W-:-:S03]  /*1ec90*/  SEL R6, R9, R27, !P2 ;  /* 0x0000001b09067207 */ /* 0x008fc60005000000 */
[----:B------:R0:W-:Y:S01]  /*1eca0*/  STL [R1+0x374], R5 ;  /* 0x0003740501007387 */ /* 0x0001e20000100800 */
[----:B------:R-:W-:-:S03]  /*1ecb0*/  SEL R2, R9, R26, !P2 ;  /* 0x0000001a09027207 */ /* 0x000fc60005000000 */
        /* <DEDUP_REMOVED lines=16> */
[----:B------:R-:W4:Y:S04]  /*1edc0*/  LDL.LU R22, [R1+0x310] ;  /* 0x0003100001167983 */ /* 0x000f280000300800 */
[----:B------:R-:W4:Y:S01]  /*1edd0*/  LDL.LU R14, [R1+0x2fc] ;  /* 0x0002fc00010e7983 */ /* 0x000f220000300800 */
[----:B0-----:R-:W-:-:S03]  /*1ede0*/  SEL R5, R9, R21, !P2 ;  /* 0x0000001509057207 */ /* 0x001fc60005000000 */
[----:B------:R-:W4:Y:S04]  /*1edf0*/  LDL.LU R21, [R1+0x308] ;  /* 0x0003080001157983 */ /* 0x000f280000300800 */
[----:B------:R0:W-:Y:S01]  /*1ee00*/  STL [R1+0x354], R5 ;  /* 0x0003540501007387 */ /* 0x0001e20000100800 */
[C---:B-1----:R-:W-:Y:S02]  /*1ee10*/  SEL R2, R9.reuse, R19, !P2 ;  /* 0x0000001309027207 */ /* 0x042fe40005000000 */
[----:B------:R-:W-:-:S03]  /*1ee20*/  SEL R6, R9, R8, !P2 ;  /* 0x0000000809067207 */ /* 0x000fc60005000000 */
[----:B------:R1:W-:Y:S04]  /*1ee30*/  STL [R1+0x350], R2 ;  /* 0x0003500201007387 */ /* 0x0003e80000100800 */
[----:B------:R-:W-:Y:S01]  /*1ee40*/  STL [R1+0x34c], R6 ;  /* 0x00034c0601007387 */ /* 0x000fe20000100800 */
[C---:B0-----:R-:W-:Y:S02]  /*1ee50*/  SEL R5, R9.reuse, R4, !P2 ;  /* 0x0000000409057207 */ /* 0x041fe40005000000 */
[----:B-1----:R-:W-:-:S03]  /*1ee60*/  SEL R2, R9, R29, !P2 ;  /* 0x0000001d09027207 */ /* 0x002fc60005000000 */
        /* <DEDUP_REMOVED lines=26> */
[----:B------:R-:W-:-:S03]  /*1f010*/  SEL R26, R9, R26, !P2 ;  /* 0x0000001a091a7207 */ /* 0x000fc60005000000 */
[----:B0-----:R-:W3:Y:S04]  /*1f020*/  LDL.LU R15, [R1+0x2c4] ;  /* 0x0002c400010f7983 */ /* 0x001ee80000300800 */
[----:B------:R0:W-:Y:S02]  /*1f030*/  STL [R1+0x32c], R26 ;  /* 0x00032c1a01007387 */ /* 0x0001e40000100800 */
[----:B0-----:R-:W-:-:S05]  /*1f040*/  SEL R26, R9, R25, !P2 ;  /* 0x00000019091a7207 */ /* 0x001fca0005000000 */
[----:B------:R0:W-:Y:S01]  /*1f050*/  STL [R1+0x328], R26 ;  /* 0x0003281a01007387 */ /* 0x0001e20000100800 */
[C---:B----4-:R-:W-:Y:S02]  /*1f060*/  SEL R25, R9.reuse, R24, !P2 ;  /* 0x0000001809197207 */ /* 0x050fe40005000000 */
[----:B------:R-:W-:-:S03]  /*1f070*/  SEL R24, R9, R22, !P2 ;  /* 0x0000001609187207 */ /* 0x000fc60005000000 */
[----:B------:R1:W-:Y:S01]  /*1f080*/  STL [R1+0x324], R25 ;  /* 0x0003241901007387 */ /* 0x0003e20000100800 */
[----:B------:R-:W-:-:S03]  /*1f090*/  SEL R22, R9, R14, !P2 ;  /* 0x0000000e09167207 */ /* 0x000fc60005000000 */
[----:B------:R-:W4:Y:S04]  /*1f0a0*/  LDL.LU R14, [R1+0x28c] ;  /* 0x00028c00010e7983 */ /* 0x000f280000300800 */
[----:B------:R1:W-:Y:S04]  /*1f0b0*/  STL [R1+0x320], R24 ;  /* 0x0003201801007387 */ /* 0x0003e80000100800 */
[----:B------:R1:W-:Y:S04]  /*1f0c0*/  STL [R1+0x31c], R22 ;  /* 0x00031c1601007387 */ /* 0x0003e80000100800 */
[----:B0-----:R-:W4:Y:S04]  /*1f0d0*/  LDL.LU R26, [R1+0x2c0] ;  /* 0x0002c000011a7983 */ /* 0x001f280000300800 */
[----:B-1----:R-:W4:Y:S01]  /*1f0e0*/  LDL.LU R25, [R1+0x2ac] ;  /* 0x0002ac0001197983 */ /* 0x002f220000300800 */
[----:B------:R-:W-:-:S05]  /*1f0f0*/  SEL R21, R9, R21, !P2 ;  /* 0x0000001509157207 */ /* 0x000fca0005000000 */
        /* <DEDUP_REMOVED lines=48> */
[----:B------:R0:W-:Y:S04]  /*1f400*/  STL [R1+0x2d4], R2 ;  /* 0x0002d40201007387 */ /* 0x0001e80000100800 */
[----:B------:R1:W-:Y:S01]  /*1f410*/  STL [R1+0x2d0], R5 ;  /* 0x0002d00501007387 */ /* 0x0003e20000100800 */
[C---:B------:R-:W-:Y:S02]  /*1f420*/  SEL R6, R9.reuse, R24, !P2 ;  /* 0x0000001809067207 */ /* 0x040fe40005000000 */
[----:B0-----:R-:W-:-:S03]  /*1f430*/  SEL R2, R9, R22, !P2 ;  /* 0x0000001609027207 */ /* 0x001fc60005000000 */
[----:B------:R-:W-:Y:S01]  /*1f440*/  STL [R1+0x2cc], R6 ;  /* 0x0002cc0601007387 */ /* 0x000fe20000100800 */
[----:B-1----:R-:W-:-:S03]  /*1f450*/  SEL R5, R9, R21, !P2 ;  /* 0x0000001509057207 */ /* 0x002fc60005000000 */
[----:B------:R-:W4:Y:S04]  /*1f460*/  LDL.LU R22, [R1+0x27c] ;  /* 0x00027c0001167983 */ /* 0x000f280000300800 */
[----:B------:R0:W-:Y:S04]  /*1f470*/  STL [R1+0x2c8], R2 ;  /* 0x0002c80201007387 */ /* 0x0001e80000100800 */
[----:B------:R1:W-:Y:S04]  /*1f480*/  STL [R1+0x2c4], R5 ;  /* 0x0002c40501007387 */ /* 0x0003e80000100800 */
[----:B------:R-:W4:Y:S04]  /*1f490*/  LDL.LU R10, [R1+0x280] ;  /* 0x00028000010a7983 */ /* 0x000f280000300800 */
[----:B------:R-:W4:Y:S01]  /*1f4a0*/  LDL.LU R7, [R1+0x238] ;  /* 0x0002380001077983 */ /* 0x000f220000300800 */
[----:B0-----:R-:W-:-:S05]  /*1f4b0*/  SEL R2, R9, R20, !P2 ;  /* 0x0000001409027207 */ /* 0x001fca0005000000 */
        /* <DEDUP_REMOVED lines=83> */
[----:B-1----:R-:W-:-:S05]  /*1f9f0*/  SEL R5, R9, R4, !P2 ;  /* 0x0000000409057207 */ /* 0x002fca0005000000 */
[----:B------:R-:W-:Y:S01]  /*1fa00*/  STL [R1+0x24c], R5 ;  /* 0x00024c0501007387 */ /* 0x000fe20000100800 */
[C---:B0-----:R-:W-:Y:S02]  /*1fa10*/  SEL R2, R9.reuse, R23, !P2 ;  /* 0x0000001709027207 */ /* 0x041fe40005000000 */
[C---:B------:R-:W-:Y:S02]  /*1fa20*/  SEL R4, R9.reuse, R14, !P2 ;  /* 0x0000000e09047207 */ /* 0x040fe40005000000 */
        /* <DEDUP_REMOVED lines=62> */
[----:B-1----:R-:W-:-:S05]  /*1fe10*/  SEL R5, R9, R27, !P2 ;  /* 0x0000001b09057207 */ /* 0x002fca0005000000 */
[----:B------:R1:W-:Y:S01]  /*1fe20*/  STL [R1+0x1e4], R5 ;  /* 0x0001e40501007387 */ /* 0x0003e20000100800 */
[C---:B------:R-:W-:Y:S02]  /*1fe30*/  SEL R2, R9.reuse, R19, !P2 ;  /* 0x0000001309027207 */ /* 0x040fe40005000000 */
[----:B0-----:R-:W-:-:S03]  /*1fe40*/  SEL R6, R9, R8, !P2 ;  /* 0x0000000809067207 */ /* 0x001fc60005000000 */
[----:B------:R0:W-:Y:S01]  /*1fe50*/  STL [R1+0x1e0], R2 ;  /* 0x0001e00201007387 */ /* 0x0001e20000100800 */
[----:B-1----:R-:W-:-:S03]  /*1fe60*/  SEL R5, R9, R4, !P2 ;  /* 0x0000000409057207 */ /* 0x002fc60005000000 */
[----:B------:R-:W-:Y:S01]  /*1fe70*/  STL [R1+0x1dc], R6 ;  /* 0x0001dc0601007387 */ /* 0x000fe20000100800 */
[----:B0-----:R-:W-:-:S03]  /*1fe80*/  SEL R2, R9, R21, !P2 ;  /* 0x0000001509027207 */ /* 0x001fc60005000000 */
[----:B------:R-:W-:Y:S01]  /*1fe90*/  STL [R1+0x1d8], R5 ;  /* 0x0001d80501007387 */ /* 0x000fe20000100800 */
[----:B------:R-:W-:-:S03]  /*1fea0*/  SEL R4, R9, R20, !P2 ;  /* 0x0000001409047207 */ /* 0x000fc60005000000 */
        /* <DEDUP_REMOVED lines=14> */
[----:B------:R-:W-:-:S03]  /*1ff90*/  SEL R6, R9, R25, !P2 ;  /* 0x0000001909067207 */ /* 0x000fc60005000000 */
[----:B------:R0:W-:Y:S04]  /*1ffa0*/  STL [R1+0x1c0], R2 ;  /* 0x0001c00201007387 */ /* 0x0001e80000100800 */
[----:B------:R1:W-:Y:S01]  /*1ffb0*/  STL [R1+0x1bc], R6 ;  /* 0x0001bc0601007387 */ /* 0x0003e20000100800 */
[C---:B---3--:R-:W-:Y:S02]  /*1ffc0*/  SEL R5, R9.reuse, R24, !P2 ;  /* 0x0000001809057207 */ /* 0x048fe40005000000 */
[----:B0-----:R-:W-:-:S03]  /*1ffd0*/  SEL R2, R9, R29, !P2 ;  /* 0x0000001d09027207 */ /* 0x001fc60005000000 */
[----:B------:R0:W-:Y:S01]  /*1ffe0*/  STL [R1+0x1b8], R5 ;  /* 0x0001b80501007387 */ /* 0x0001e20000100800 */
[----:B-1----:R-:W-:-:S03]  /*1fff0*/  SEL R6, R9, R15, !P2 ;  /* 0x0000000f09067207 */ /* 0x002fc60005000000 */
[----:B------:R4:W-:Y:S01]  /*20000*/  STL [R1+0x1b4], R2 ;  /* 0x0001b40201007387 */ /* 0x0009e20000100800 */
[----:B0-----:R-:W-:-:S03]  /*20010*/  SEL R5, R9, R12, !P2 ;  /* 0x0000000c09057207 */ /* 0x001fc60005000000 */
[----:B------:R-:W-:Y:S04]  /*20020*/  STL [R1+0x1b0], R6 ;  /* 0x0001b00601007387 */ /* 0x000fe80000100800 */
[----:B------:R-:W3:Y:S04]  /*20030*/  LDL.LU R15, [R1+0x16c] ;  /* 0x00016c00010f7983 */ /* 0x000ee80000300800 */
[----:B------:R0:W-:Y:S01]  /*20040*/  STL [R1+0x1a8], R5 ;  /* 0x0001a80501007387 */ /* 0x0001e20000100800 */
[----:B----4-:R-:W-:-:S03]  /*20050*/  SEL R2, R9, R14, !P2 ;  /* 0x0000000e09027207 */ /* 0x010fc60005000000 */
[----:B------:R-:W4:Y:S04]  /*20060*/  LDL.LU R14, [R1+0xd4] ;  /* 0x0000d400010e7983 */ /* 0x000f280000300800 */
[----:B------:R1:W-:Y:S04]  /*20070*/  STL [R1+0x1a4], R2 ;  /* 0x0001a40201007387 */ /* 0x0003e80000100800 */
[----:B------:R-:W4:Y:S04]  /*20080*/  LDL.LU R12, [R1+0xd8] ;  /* 0x0000d800010c7983 */ /* 0x000f280000300800 */
[----:B------:R-:W4:Y:S04]  /*20090*/  LDL.LU R10, [R1+0xe0] ;  /* 0x0000e000010a7983 */ /* 0x000f280000300800 */
[----:B------:R-:W4:Y:S04]  /*200a0*/  LDL.LU R26, [R1+0x148] ;  /* 0x00014800011a7983 */ /* 0x000f280000300800 */
[----:B------:R-:W4:Y:S04]  /*200b0*/  LDL.LU R25, [R1+0x14c] ;  /* 0x00014c0001197983 */ /* 0x000f280000300800 */
[----:B------:R-:W4:Y:S01]  /*200c0*/  LDL.LU R7, [R1+0x158] ;  /* 0x0001580001077983 */ /* 0x000f220000300800 */
[----:B0-----:R-:W-:-:S05]  /*200d0*/  SEL R5, R9, R23, !P2 ;  /* 0x0000001709057207 */ /* 0x001fca0005000000 */
[----:B------:R0:W-:Y:S01]  /*200e0*/  STL [R1+0x1a0], R5 ;  /* 0x0001a00501007387 */ /* 0x0001e20000100800 */
[----:B-1----:R-:W-:-:S03]  /*200f0*/  SEL R2, R9, R22, !P2 ;  /* 0x0000001609027207 */ /* 0x002fc60005000000 */
[----:B------:R-:W4:Y:S04]  /*20100*/  LDL.LU R6, [R1+0x154] ;  /* 0x0001540001067983 */ /* 0x000f280000300800 */
[----:B------:R1:W-:Y:S04]  /*20110*/  STL [R1+0x19c], R2 ;  /* 0x00019c0201007387 */ /* 0x0003e80000100800 */
[----:B0-----:R-:W4:Y:S04]  /*20120*/  LDL.LU R5, [R1+0x12c] ;  /* 0x00012c0001057983 */ /* 0x001f280000300800 */
[----:B------:R-:W4:Y:S04]  /*20130*/  LDL.LU R24, [R1+0x130] ;  /* 0x0001300001187983 */ /* 0x000f280000300800 */
[----:B------:R-:W4:Y:S04]  /*20140*/  LDL.LU R29, [R1+0x144] ;  /* 0x00014400011d7983 */ /* 0x000f280000300800 */
[----:B------:R-:W4:Y:S04]  /*20150*/  LDL.LU R23, [R1+0x140] ;  /* 0x0001400001177983 */ /* 0x000f280000300800 */
[----:B------:R-:W4:Y:S01]  /*20160*/  LDL.LU R22, [R1+0x138] ;  /* 0x0001380001167983 */ /* 0x000f220000300800 */
[----:B-1----:R-:W-:-:S03]  /*20170*/  SEL R2, R9, R21, !P2 ;  /* 0x0000001509027207 */ /* 0x002fc60005000000 */
[----:B------:R-:W4:Y:S04]  /*20180*/  LDL.LU R21, [R1+0x13c] ;  /* 0x00013c0001157983 */ /* 0x000f280000300800 */
[----:B------:R0:W-:Y:S01]  /*20190*/  STL [R1+0x194], R2 ;  /* 0x0001940201007387 */ /* 0x0001e20000100800 */
[C---:B------:R-:W-:Y:S02]  /*201a0*/  SEL R19, R9.reuse, R19, !P2 ;  /* 0x0000001309137207 */ /* 0x040fe40005000000 */
[----:B0-----:R-:W-:-:S03]  /*201b0*/  SEL R2, R9, R8, !P2 ;  /* 0x0000000809027207 */ /* 0x001fc60005000000 */
[----:B------:R-:W-:Y:S04]  /*201c0*/  STL [R1+0x190], R19 ;  /* 0x0001901301007387 */ /* 0x000fe80000100800 */
[----:B------:R0:W-:Y:S01]  /*201d0*/  STL [R1+0x18c], R2 ;  /* 0x00018c0201007387 */ /* 0x0001e20000100800 */
[C---:B------:R-:W-:Y:S02]  /*201e0*/  SEL R8, R9.reuse, R4, !P2 ;  /* 0x0000000409087207 */ /* 0x040fe40005000000 */
[----:B------:R-:W-:-:S03]  /*201f0*/  SEL R4, R9, R20, !P2 ;  /* 0x0000001409047207 */ /* 0x000fc60005000000 */
[----:B------:R-:W-:Y:S01]  /*20200*/  STL [R1+0x188], R8 ;  /* 0x0001880801007387 */ /* 0x000fe20000100800 */
[----:B0-----:R-:W-:-:S03]  /*20210*/  SEL R2, R9, R18, !P2 ;  /* 0x0000001209027207 */ /* 0x001fc60005000000 */
[----:B------:R-:W4:Y:S04]  /*20220*/  LDL.LU R20, [R1+0x134] ;  /* 0x0001340001147983 */ /* 0x000f280000300800 */
[----:B------:R-:W-:Y:S04]  /*20230*/  STL [R1+0x184], R4 ;  /* 0x0001840401007387 */ /* 0x000fe80000100800 */
[----:B------:R0:W-:Y:S04]  /*20240*/  STL [R1+0x17c], R2 ;  /* 0x00017c0201007387 */ /* 0x0001e80000100800 */
[----:B0-----:R-:W4:Y:S04]  /*20250*/  LDL.LU R2, [R1+0x128] ;  /* 0x0001280001027983 */ /* 0x001f280000300800 */
[----:B------:R-:W4:Y:S01]  /*20260*/  LDL.LU R27, [R1+0x124] ;  /* 0x00012400011b7983 */ /* 0x000f220000300800 */
[----:B--2---:R-:W-:-:S05]  /*20270*/  SEL R4, R9, R17, !P2 ;  /* 0x0000001109047207 */ /* 0x004fca0005000000 */
[----:B------:R0:W-:Y:S04]  /*20280*/  STL [R1+0x178], R4 ;  /* 0x0001780401007387 */ /* 0x0001e80000100800 */
[----:B------:R-:W2:Y:S04]  /*20290*/  LDL.LU R19, [R1+0xf8] ;  /* 0x0000f80001137983 */ /* 0x000ea80000300800 */
[----:B------:R-:W2:Y:S04]  /*202a0*/  LDL.LU R8, [R1+0xfc] ;  /* 0x0000fc0001087983 */ /* 0x000ea80000300800 */
[----:B0-----:R-:W2:Y:S04]  /*202b0*/  LDL.LU R4, [R1+0x108] ;  /* 0x0001080001047983 */ /* 0x001ea80000300800 */
[----:B------:R-:W2:Y:S04]  /*202c0*/  LDL.LU R18, [R1+0x10c] ;  /* 0x00010c0001127983 */ /* 0x000ea80000300800 */
[----:B------:R-:W2:Y:S01]  /*202d0*/  LDL.LU R17, [R1+0x114] ;  /* 0x0001140001117983 */ /* 0x000ea20000300800 */
[----:B---3--:R-:W-:-:S05]  /*202e0*/  SEL R15, R9, R15, !P2 ;  /* 0x0000000f090f7207 */ /* 0x008fca0005000000 */
[----:B------:R0:W-:Y:S04]  /*202f0*/  STL [R1+0x174], R15 ;  /* 0x0001740f01007387 */ /* 0x0001e80000100800 */
[----:B0-----:R-:W3:Y:S01]  /*20300*/  LDL.LU R15, [R1+0x1bbc] ;  /* 0x001bbc00010f7983 */ /* 0x001ee20000300800 */
[----:B----4-:R-:W-:-:S05]  /*20310*/  SEL R14, R9, R14, !P2 ;  /* 0x0000000e090e7207 */ /* 0x010fca0005000000 */
[----:B------:R0:W-:Y:S01]  /*20320*/  STL [R1+0x170], R14 ;  /* 0x0001700e01007387 */ /* 0x0001e20000100800 */
[C---:B------:R-:W-:Y:S02]  /*20330*/  SEL R12, R9.reuse, R12, !P2 ;  /* 0x0000000c090c7207 */ /* 0x040fe40005000000 */
[C---:B------:R-:W-:Y:S01]  /*20340*/  SEL R10, R9.reuse, R10, !P2 ;  /* 0x0000000a090a7207 */ /* 0x040fe20005000000 */
[----:B0-----:R-:W4:Y:S04]  /*20350*/  LDL.LU R14, [R1+0x1bb8] ;  /* 0x001bb800010e7983 */ /* 0x001f280000300800 */
[----:B------:R0:W-:Y:S04]  /*20360*/  STL [R1+0x16c], R12 ;  /* 0x00016c0c01007387 */ /* 0x0001e80000100800 */
[----:B------:R1:W-:Y:S01]  /*20370*/  STL [R1+0x168], R10 ;  /* 0x0001680a01007387 */ /* 0x0003e20000100800 */
[----:B0-----:R-:W-:-:S03]  /*20380*/  SEL R12, R9, R26, !P2 ;  /* 0x0000001a090c7207 */ /* 0x001fc60005000000 */
[----:B------:R-:W3:Y:S01]  /*20390*/  LDL.LU R26, [R1+0x100] ;  /* 0x00010000011a7983 */ /* 0x000ee20000300800 */
[----:B-1----:R-:W-:-:S03]  /*203a0*/  SEL R10, R9, R25, !P2 ;  /* 0x00000019090a7207 */ /* 0x002fc60005000000 */
[----:B------:R-:W-:Y:S04]  /*203b0*/  STL [R1+0x164], R12 ;  /* 0x0001640c01007387 */ /* 0x000fe80000100800 */
[----:B------:R-:W4:Y:S04]  /*203c0*/  LDL.LU R25, [R1+0x104] ;  /* 0x0001040001197983 */ /* 0x000f280000300800 */
[----:B------:R0:W-:Y:S01]  /*203d0*/  STL [R1+0x160], R10 ;  /* 0x0001600a01007387 */ /* 0x0001e20000100800 */
[C---:B------:R-:W-:Y:S02]  /*203e0*/  SEL R5, R9.reuse, R5, !P2 ;  /* 0x0000000509057207 */ /* 0x040fe40005000000 */
[----:B0-----:R-:W-:-:S02]  /*203f0*/  SEL R10, R9, R7, !P2 ;  /* 0x00000007090a7207 */ /* 0x001fc40005000000 */
[C---:B------:R-:W-:Y:S02]  /*20400*/  SEL R7, R9.reuse, R6, !P2 ;  /* 0x0000000609077207 */ /* 0x040fe40005000000 */
[C---:B------:R-:W-:Y:S01]  /*20410*/  SEL R6, R9.reuse, R24, !P2 ;  /* 0x0000001809067207 */ /* 0x040fe20005000000 */
[----:B------:R-:W-:Y:S04]  /*20420*/  STL [R1+0x15c], R10 ;  /* 0x00015c0a01007387 */ /* 0x000fe80000100800 */
[----:B------:R0:W-:Y:S04]  /*20430*/  STL [R1+0x158], R7 ;  /* 0x0001580701007387 */ /* 0x0001e80000100800 */
[----:B------:R1:W-:Y:S04]  /*20440*/  STL [R1+0x154], R5 ;  /* 0x0001540501007387 */ /* 0x0003e80000100800 */
[----:B------:R1:W-:Y:S01]  /*20450*/  STL [R1+0x14c], R6 ;  /* 0x00014c0601007387 */ /* 0x0003e20000100800 */
[----:B0-----:R-:W-:-:S02]  /*20460*/  SEL R7, R9, R29, !P2 ;  /* 0x0000001d09077207 */ /* 0x001fc40005000000 */
[----:B-1----:R-:W-:-:S03]  /*20470*/  SEL R5, R9, R23, !P2 ;  /* 0x0000001709057207 */ /* 0x002fc60005000000 */
        /* <DEDUP_REMOVED lines=11> */
[----:B------:R-:W4:Y:S01]  /*20530*/  LDL.LU R21, [R1+0xc8] ;  /* 0x0000c80001157983 */ /* 0x000f220000300800 */
[----:B0-----:R-:W-:-:S03]  /*20540*/  SEL R5, R9, R20, !P2 ;  /* 0x0000001409057207 */ /* 0x001fc60005000000 */
[----:B------:R-:W4:Y:S04]  /*20550*/  LDL.LU R20, [R1+0xc0] ;  /* 0x0000c00001147983 */ /* 0x000f280000300800 */
[----:B------:R0:W-:Y:S01]  /*20560*/  STL [R1+0x138], R5 ;  /* 0x0001380501007387 */ /* 0x0001e20000100800 */
[C---:B------:R-:W-:Y:S02]  /*20570*/  SEL R2, R9.reuse, R2, !P2 ;  /* 0x0000000209027207 */ /* 0x040fe40005000000 */
[----:B0-----:R-:W-:-:S03]  /*20580*/  SEL R5, R9, R27, !P2 ;  /* 0x0000001b09057207 */ /* 0x001fc60005000000 */
[----:B------:R0:W-:Y:S04]  /*20590*/  STL [R1+0x134], R2 ;  /* 0x0001340201007387 */ /* 0x0001e80000100800 */
[----:B------:R1:W-:Y:S01]  /*205a0*/  STL [R1+0x130], R5 ;  /* 0x0001300501007387 */ /* 0x0003e20000100800 */
[C---:B--2---:R-:W-:Y:S02]  /*205b0*/  SEL R6, R9.reuse, R19, !P2 ;  /* 0x0000001309067207 */ /* 0x044fe40005000000 */
[----:B0-----:R-:W-:-:S03]  /*205c0*/  SEL R2, R9, R8, !P2 ;  /* 0x0000000809027207 */ /* 0x001fc60005000000 */
[----:B------:R-:W-:Y:S01]  /*205d0*/  STL [R1+0x12c], R6 ;  /* 0x00012c0601007387 */ /* 0x000fe20000100800 */
[----:B-1----:R-:W-:-:S03]  /*205e0*/  SEL R5, R9, R4, !P2 ;  /* 0x0000000409057207 */ /* 0x002fc60005000000 */
[----:B------:R0:W-:Y:S01]  /*205f0*/  STL [R1+0x128], R2 ;  /* 0x0001280201007387 */ /* 0x0001e20000100800 */
[----:B------:R-:W-:-:S03]  /*20600*/  SEL R4, R9, R18, !P2 ;  /* 0x0000001209047207 */ /* 0x000fc60005000000 */
[----:B------:R1:W-:Y:S04]  /*20610*/  STL [R1+0x124], R5 ;  /* 0x0001240501007387 */ /* 0x0003e80000100800 */
[----:B------:R-:W2:Y:S01]  /*20620*/  LDL.LU R10, [R1+0x70] ;  /* 0x00007000010a7983 */ /* 0x000ea20000300800 */
[----:B0-----:R-:W-:-:S03]  /*20630*/  SEL R2, R9, R17, !P2 ;  /* 0x0000001109027207 */ /* 0x001fc60005000000 */
[----:B------:R-:W-:Y:S04]  /*20640*/  STL [R1+0x11c], R4 ;  /* 0x00011c0401007387 */ /* 0x000fe80000100800 */
[----:B------:R-:W2:Y:S04]  /*20650*/  LDL.LU R7, [R1+0xbc] ;  /* 0x0000bc0001077983 */ /* 0x000ea80000300800 */
[----:B------:R0:W-:Y:S04]  /*20660*/  STL [R1+0x114], R2 ;  /* 0x0001140201007387 */ /* 0x0001e80000100800 */
[----:B------:R-:W2:Y:S04]  /*20670*/  LDL.LU R6, [R1+0xb8] ;  /* 0x0000b80001067983 */ /* 0x000ea80000300800 */
[----:B-1----:R-:W2:Y:S04]  /*20680*/  LDL.LU R5, [R1+0xb4] ;  /* 0x0000b40001057983 */ /* 0x002ea80000300800 */
[----:B------:R-:W2:Y:S04]  /*20690*/  LDL.LU R18, [R1+0x98] ;  /* 0x0000980001127983 */ /* 0x000ea80000300800 */
[----:B------:R-:W2:Y:S04]  /*206a0*/  LDL.LU R17, [R1+0xa8] ;  /* 0x0000a80001117983 */ /* 0x000ea80000300800 */
[----:B0-----:R-:W2:Y:S01]  /*206b0*/  LDL.LU R2, [R1+0xac] ;  /* 0x0000ac0001027983 */ /* 0x001ea20000300800 */
[----:B---3--:R-:W-:-:S05]  /*206c0*/  SEL R8, R9, R26, !P2 ;  /* 0x0000001a09087207 */ /* 0x008fca0005000000 */
[----:B------:R0:W-:Y:S01]  /*206d0*/  STL [R1+0x10c], R8 ;  /* 0x00010c0801007387 */ /* 0x0001e20000100800 */
[----:B----4-:R-:W-:-:S03]  /*206e0*/  SEL R4, R9, R25, !P2 ;  /* 0x0000001909047207 */ /* 0x010fc60005000000 */
[----:B------:R-:W3:Y:S04]  /*206f0*/  LDL.LU R27, [R1+0xb0] ;  /* 0x0000b000011b7983 */ /* 0x000ee80000300800 */
        /* <DEDUP_REMOVED lines=10> */
[----:B------:R0:W-:Y:S01]  /*207a0*/  STL [R1+0x100], R12 ;  /* 0x0001000c01007387 */ /* 0x0001e20000100800 */
[C---:B------:R-:W-:Y:S02]  /*207b0*/  SEL R23, R9.reuse, R23, !P2 ;  /* 0x0000001709177207 */ /* 0x040fe40005000000 */
[C---:B0-----:R-:W-:Y:S02]  /*207c0*/  SEL R12, R9.reuse, R29, !P2 ;  /* 0x0000001d090c7207 */ /* 0x041fe40005000000 */
[----:B------:R-:W-:-:S03]  /*207d0*/  SEL R22, R9, R22, !P2 ;  /* 0x0000001609167207 */ /* 0x000fc60005000000 */
[----:B------:R0:W-:Y:S04]  /*207e0*/  STL [R1+0xfc], R12 ;  /* 0x0000fc0c01007387 */ /* 0x0001e80000100800 */
[----:B------:R1:W-:Y:S04]  /*207f0*/  STL [R1+0xf8], R23 ;  /* 0x0000f81701007387 */ /* 0x0003e80000100800 */
[----:B------:R-:W4:Y:S01]  /*20800*/  LDL.LU R29, [R1+0x78] ;  /* 0x00007800011d7983 */ /* 0x000f220000300800 */
[----:B0-----:R-:W-:-:S03]  /*20810*/  SEL R12, R9, R21, !P2 ;  /* 0x00000015090c7207 */ /* 0x001fc60005000000 */
[----:B------:R-:W-:Y:S04]  /*20820*/  STL [R1+0xf4], R22 ;  /* 0x0000f41601007387 */ /* 0x000fe80000100800 */
[----:B------:R0:W-:Y:S04]  /*20830*/  STL [R1+0xf0], R12 ;  /* 0x0000f00c01007387 */ /* 0x0001e80000100800 */
[----:B-1----:R-:W4:Y:S01]  /*20840*/  LDL.LU R23, [R1+0x74] ;  /* 0x0000740001177983 */ /* 0x002f220000300800 */
[C---:B------:R-:W-:Y:S02]  /*20850*/  SEL R20, R9.reuse, R20, !P2 ;  /* 0x0000001409147207 */ /* 0x040fe40005000000 */
[----:B0-----:R-:W-:-:S02]  /*20860*/  SEL R12, R9, R14, !P2 ;  /* 0x0000000e090c7207 */ /* 0x001fc40005000000 */
[C---:B------:R-:W-:Y:S01]  /*20870*/  SEL R14, R9.reuse, R15, !P2 ;  /* 0x0000000f090e7207 */ /* 0x040fe20005000000 */
[----:B------:R-:W-:Y:S04]  /*20880*/  STL [R1+0xe4], R20 ;  /* 0x0000e41401007387 */ /* 0x000fe80000100800 */
[----:B------:R-:W4:Y:S04]  /*20890*/  LDL.LU R22, [R1+0x40] ;  /* 0x0000400001167983 */ /* 0x000f280000300800 */
[----:B------:R0:W-:Y:S04]  /*208a0*/  STL [R1+0xe0], R12 ;  /* 0x0000e00c01007387 */ /* 0x0001e80000100800 */
[----:B------:R-:W4:Y:S01]  /*208b0*/  LDL.LU R21, [R1+0x44] ;  /* 0x0000440001157983 */ /* 0x000f220000300800 */
[----:B0-----:R-:W-:-:S03]  /*208c0*/  SEL R12, R9, R16, !P2 ;  /* 0x00000010090c7207 */ /* 0x001fc60005000000 */
[----:B------:R2:W-:Y:S04]  /*208d0*/  STL [R1+0xd8], R14 ;  /* 0x0000d80e01007387 */ /* 0x0005e80000100800 */
[----:B------:R-:W4:Y:S04]  /*208e0*/  LDL.LU R20, [R1+0x4c] ;  /* 0x00004c0001147983 */ /* 0x000f280000300800 */
[----:B------:R0:W-:Y:S01]  /*208f0*/  STL [R1+0xd4], R12 ;  /* 0x0000d40c01007387 */ /* 0x0001e20000100800 */
[C---:B--2---:R-:W-:Y:S02]  /*20900*/  SEL R14, R9.reuse, R10, !P2 ;  /* 0x0000000a090e7207 */ /* 0x044fe40005000000 */
[----:B0-----:R-:W-:-:S03]  /*20910*/  SEL R12, R9, R7, !P2 ;  /* 0x00000007090c7207 */ /* 0x001fc60005000000 */
[----:B------:R-:W-:Y:S01]  /*20920*/  STL [R1+0xd0], R14 ;  /* 0x0000d00e01007387 */ /* 0x000fe20000100800 */
[----:B------:R-:W-:-:S03]  /*20930*/  SEL R10, R9, R6, !P2 ;  /* 0x00000006090a7207 */ /* 0x000fc60005000000 */
[----:B------:R-:W-:Y:S01]  /*20940*/  STL [R1+0xcc], R12 ;  /* 0x0000cc0c01007387 */ /* 0x000fe20000100800 */
[----:B------:R-:W-:-:S03]  /*20950*/  SEL R7, R9, R5, !P2 ;  /* 0x0000000509077207 */ /* 0x000fc60005000000 */
[----:B------:R-:W-:Y:S01]  /*20960*/  STL [R1+0xc8], R10 ;  /* 0x0000c80a01007387 */ /* 0x000fe20000100800 */
[----:B------:R-:W-:-:S03]  /*20970*/  SEL R6, R9, R18, !P2 ;  /* 0x0000001209067207 */ /* 0x000fc60005000000 */
[----:B------:R-:W-:Y:S01]  /*20980*/  STL [R1+0xc4], R7 ;  /* 0x0000c40701007387 */ /* 0x000fe20000100800 */
[----:B------:R-:W-:-:S03]  /*20990*/  SEL R5, R9, R17, !P2 ;  /* 0x0000001109057207 */ /* 0x000fc60005000000 */
[----:B------:R-:W2:Y:S04]  /*209a0*/  LDL.LU R18, [R1+0x64] ;  /* 0x0000640001127983 */ /* 0x000ea80000300800 */
[----:B------:R-:W-:Y:S04]  /*209b0*/  STL [R1+0xc0], R6 ;  /* 0x0000c00601007387 */ /* 0x000fe80000100800 */
[----:B------:R-:W2:Y:S01]  /*209c0*/  LDL.LU R17, [R1+0x6c] ;  /* 0x00006c0001117983 */ /* 0x000ea20000300800 */
[----:B------:R-:W-:-:S03]  /*209d0*/  SEL R2, R9, R2, !P2 ;  /* 0x0000000209027207 */ /* 0x000fc60005000000 */
[----:B------:R3:W-:Y:S04]  /*209e0*/  STL [R1+0xbc], R5 ;  /* 0x0000bc0501007387 */ /* 0x0007e80000100800 */
[----:B------:R0:W-:Y:S01]  /*209f0*/  STL [R1+0xb8], R2 ;  /* 0x0000b80201007387 */ /* 0x0001e20000100800 */
[----:B---3--:R-:W-:-:S05]  /*20a00*/  SEL R5, R9, R27, !P2 ;  /* 0x0000001b09057207 */ /* 0x008fca0005000000 */
[----:B------:R1:W-:Y:S01]  /*20a10*/  STL [R1+0xb4], R5 ;  /* 0x0000b40501007387 */ /* 0x0003e20000100800 */
[C---:B----4-:R-:W-:Y:S02]  /*20a20*/  SEL R6, R9.reuse, R19, !P2 ;  /* 0x0000001309067207 */ /* 0x050fe40005000000 */
[----:B0-----:R-:W-:-:S03]  /*20a30*/  SEL R2, R9, R8, !P2 ;  /* 0x0000000809027207 */ /* 0x001fc60005000000 */
[----:B------:R0:W-:Y:S01]  /*20a40*/  STL [R1+0xb0], R6 ;  /* 0x0000b00601007387 */ /* 0x0001e20000100800 */
[----:B-1----:R-:W-:-:S03]  /*20a50*/  SEL R5, R9, R4, !P2 ;  /* 0x0000000409057207 */ /* 0x002fc60005000000 */
[----:B------:R1:W-:Y:S01]  /*20a60*/  STL [R1+0xac], R2 ;  /* 0x0000ac0201007387 */ /* 0x0003e20000100800 */
[----:B------:R-:W-:-:S03]  /*20a70*/  SEL R4, R9, R26, !P2 ;  /* 0x0000001a09047207 */ /* 0x000fc60005000000 */
[----:B------:R-:W-:Y:S04]  /*20a80*/  STL [R1+0xa8], R5 ;  /* 0x0000a80501007387 */ /* 0x000fe80000100800 */
[----:B0-----:R-:W3:Y:S01]  /*20a90*/  LDL.LU R6, [R1+0x68] ;  /* 0x0000680001067983 */ /* 0x001ee20000300800 */
[----:B-1----:R-:W-:-:S03]  /*20aa0*/  SEL R2, R9, R25, !P2 ;  /* 0x0000001909027207 */ /* 0x002fc60005000000 */
[----:B------:R-:W-:Y:S04]  /*20ab0*/  STL [R1+0xa0], R4 ;  /* 0x0000a00401007387 */ /* 0x000fe80000100800 */
[----:B------:R0:W-:Y:S04]  /*20ac0*/  STL [R1+0x98], R2 ;  /* 0x0000980201007387 */ /* 0x0001e80000100800 */
[----:B0-----:R-:W4:Y:S04]  /*20ad0*/  LDL.LU R2, [R1+0x58] ;  /* 0x0000580001027983 */ /* 0x001f280000300800 */
[----:B------:R-:W4:Y:S01]  /*20ae0*/  LDL.LU R19, [R1+0x5c] ;  /* 0x00005c0001137983 */ /* 0x000f220000300800 */
[----:B------:R-:W-:-:S05]  /*20af0*/  SEL R4, R9, R24, !P2 ;  /* 0x0000001809047207 */ /* 0x000fca0005000000 */
[----:B------:R0:W-:Y:S04]  /*20b00*/  STL [R1+0x94], R4 ;  /* 0x0000940401007387 */ /* 0x0001e80000100800 */
[----:B------:R-:W4:Y:S04]  /*20b10*/  LDL.LU R8, [R1+0x278] ;  /* 0x0002780001087983 */ /* 0x000f280000300800 */
[----:B0-----:R-:W4:Y:S04]  /*20b20*/  LDL.LU R4, [R1+0x50] ;  /* 0x0000500001047983 */ /* 0x001f280000300800 */
[----:B------:R-:W4:Y:S04]  /*20b30*/  LDL.LU R7, [R1+0x54] ;  /* 0x0000540001077983 */ /* 0x000f280000300800 */
[----:B------:R-:W4:Y:S01]  /*20b40*/  LDL.LU R10, [R1+0x240] ;  /* 0x00024000010a7983 */ /* 0x000f220000300800 */
[----:B------:R-:W-:-:S05]  /*20b50*/  SEL R5, R9, R29, !P2 ;  /* 0x0000001d09057207 */ /* 0x000fca0005000000 */
[----:B------:R-:W-:Y:S04]  /*20b60*/  STL [R1+0x90], R5 ;  /* 0x0000900501007387 */ /* 0x000fe80000100800 */
[----:B------:R-:W4:Y:S01]  /*20b70*/  LDL.LU R12, [R1+0x1f0] ;  /* 0x0001f000010c7983 */ /* 0x000f220000300800 */
[----:B------:R-:W-:-:S05]  /*20b80*/  SEL R14, R9, R23, !P2 ;  /* 0x00000017090e7207 */ /* 0x000fca0005000000 */
[----:B------:R0:W-:Y:S04]  /*20b90*/  STL [R1+0x88], R14 ;  /* 0x0000880e01007387 */ /* 0x0001e80000100800 */
[----:B0-----:R-:W4:Y:S01]  /*20ba0*/  LDL.LU R14, [R1+0x218] ;  /* 0x00021800010e7983 */ /* 0x001f220000300800 */
[----:B------:R-:W-:-:S05]  /*20bb0*/  SEL R5, R9, R22, !P2 ;  /* 0x0000001609057207 */ /* 0x000fca0005000000 */
[----:B------:R0:W-:Y:S01]  /*20bc0*/  STL [R1+0x80], R5 ;  /* 0x0000800501007387 */ /* 0x0001e20000100800 */
[----:B------:R-:W-:-:S03]  /*20bd0*/  SEL R16, R9, R21, !P2 ;  /* 0x0000001509107207 */ /* 0x000fc60005000000 */
[----:B------:R-:W4:Y:S04]  /*20be0*/  LDL.LU R15, [R1+0x200] ;  /* 0x00020000010f7983 */ /* 0x000f280000300800 */
        /* <DEDUP_REMOVED lines=8> */
[----:B0-----:R-:W4:Y:S04]  /*20c70*/  LDL.LU R5, [R1+0x150] ;  /* 0x0001500001057983 */ /* 0x001f280000300800 */
[----:B------:R-:W4:Y:S01]  /*20c80*/  LDL.LU R22, [R1+0x118] ;  /* 0x0001180001167983 */ /* 0x000f220000300800 */
[----:B--2---:R-:W-:-:S05]  /*20c90*/  SEL R18, R9, R18, !P2 ;  /* 0x0000001209127207 */ /* 0x004fca0005000000 */
[----:B------:R0:W-:Y:S01]  /*20ca0*/  STL [R1+0x74], R18 ;  /* 0x0000741201007387 */ /* 0x0001e20000100800 */
[----:B------:R-:W-:-:S03]  /*20cb0*/  SEL R16, R9, R17, !P2 ;  /* 0x0000001109107207 */ /* 0x000fc60005000000 */
[----:B------:R-:W2:Y:S04]  /*20cc0*/  LDL.LU R21, [R1+0x120] ;  /* 0x0001200001157983 */ /* 0x000ea80000300800 */
[----:B------:R1:W-:Y:S04]  /*20cd0*/  STL [R1+0x70], R16 ;  /* 0x0000701001007387 */ /* 0x0003e80000100800 */
[----:B------:R-:W2:Y:S04]  /*20ce0*/  LDL.LU R20, [R1+0xec] ;  /* 0x0000ec0001147983 */ /* 0x000ea80000300800 */
[----:B0-----:R-:W2:Y:S04]  /*20cf0*/  LDL.LU R18, [R1+0xe8] ;  /* 0x0000e80001127983 */ /* 0x001ea80000300800 */
[----:B------:R-:W2:Y:S04]  /*20d00*/  LDL.LU R17, [R1+0xdc] ;  /* 0x0000dc0001117983 */ /* 0x000ea80000300800 */
[----:B-1----:R-:W2:Y:S04]  /*20d10*/  LDL.LU R16, [R1+0x9c] ;  /* 0x00009c0001107983 */ /* 0x002ea80000300800 */
[----:B------:R-:W2:Y:S01]  /*20d20*/  LDL.LU R27, [R1+0x8c] ;  /* 0x00008c00011b7983 */ /* 0x000ea20000300800 */
[----:B---3--:R-:W-:-:S05]  /*20d30*/  SEL R6, R9, R6, !P2 ;  /* 0x0000000609067207 */ /* 0x008fca0005000000 */
[----:B------:R0:W-:Y:S04]  /*20d40*/  STL [R1+0x6c], R6 ;  /* 0x00006c0601007387 */ /* 0x0001e80000100800 */
[----:B0-----:R-:W3:Y:S01]  /*20d50*/  LDL.LU R6, [R1+0x84] ;  /* 0x0000840001067983 */ /* 0x001ee20000300800 */
[C---:B----4-:R-:W-:Y:S02]  /*20d60*/  SEL R2, R9.reuse, R2, !P2 ;  /* 0x0000000209027207 */ /* 0x050fe40005000000 */
[----:B------:R-:W-:-:S03]  /*20d70*/  SEL R19, R9, R19, !P2 ;  /* 0x0000001309137207 */ /* 0x000fc60005000000 */
[----:B------:R0:W-:Y:S04]  /*20d80*/  STL [R1+0x68], R2 ;  /* 0x0000680201007387 */ /* 0x0001e80000100800 */
        /* <DEDUP_REMOVED lines=17> */
[----:B0-----:R-:W4:Y:S01]  /*20ea0*/  LDL.LU R10, [R1+0x30] ;  /* 0x00003000010a7983 */ /* 0x001f220000300800 */
[----:B------:R-:W-:-:S03]  /*20eb0*/  SEL R26, R9, R26, !P2 ;  /* 0x0000001a091a7207 */ /* 0x000fc60005000000 */
[----:B------:R0:W-:Y:S01]  /*20ec0*/  STL [R1+0x50], R12 ;  /* 0x0000500c01007387 */ /* 0x0001e20000100800 */
[----:B------:R-:W-:-:S03]  /*20ed0*/  SEL R25, R9, R25, !P2 ;  /* 0x0000001909197207 */ /* 0x000fc60005000000 */
[----:B0-----:R-:W4:Y:S01]  /*20ee0*/  LDL.LU R12, [R1+0x34] ;  /* 0x00003400010c7983 */ /* 0x001f220000300800 */
[----:B------:R-:W-:-:S03]  /*20ef0*/  SEL R24, R9, R24, !P2 ;  /* 0x0000001809187207 */ /* 0x000fc60005000000 */
[----:B------:R0:W-:Y:S01]  /*20f00*/  STL [R1+0x4c], R14 ;  /* 0x00004c0e01007387 */ /* 0x0001e20000100800 */
[C---:B------:R-:W-:Y:S02]  /*20f10*/  SEL R29, R9.reuse, R29, !P2 ;  /* 0x0000001d091d7207 */ /* 0x040fe40005000000 */
[C---:B------:R-:W-:Y:S01]  /*20f20*/  SEL R23, R9.reuse, R23, !P2 ;  /* 0x0000001709177207 */ /* 0x040fe20005000000 */
[----:B0-----:R-:W4:Y:S04]  /*20f30*/  LDL.LU R14, [R1+0x38] ;  /* 0x00003800010e7983 */ /* 0x001f280000300800 */
[----:B------:R0:W-:Y:S01]  /*20f40*/  STL [R1+0x48], R15 ;  /* 0x0000480f01007387 */ /* 0x0001e20000100800 */
[----:B------:R-:W-:-:S03]  /*20f50*/  SEL R5, R9, R5, !P2 ;  /* 0x0000000509057207 */ /* 0x000fc60005000000 */
[----:B0-----:R-:W4:Y:S04]  /*20f60*/  LDL.LU R15, [R1+0x2c] ;  /* 0x00002c00010f7983 */ /* 0x001f280000300800 */
[----:B------:R0:W-:Y:S01]  /*20f70*/  STL [R1+0x44], R26 ;  /* 0x0000441a01007387 */ /* 0x0001e20000100800 */
[----:B------:R-:W-:-:S03]  /*20f80*/  SEL R22, R9, R22, !P2 ;  /* 0x0000001609167207 */ /* 0x000fc60005000000 */
[----:B0-----:R-:W4:Y:S04]  /*20f90*/  LDL.LU R26, [R1+0x1ba4] ;  /* 0x001ba400011a7983 */ /* 0x001f280000300800 */
[----:B------:R0:W-:Y:S04]  /*20fa0*/  STL [R1+0x40], R25 ;  /* 0x0000401901007387 */ /* 0x0001e80000100800 */
[----:B0-----:R-:W4:Y:S04]  /*20fb0*/  LDL.LU R25, [R1+0x1ba0] ;  /* 0x001ba00001197983 */ /* 0x001f280000300800 */
[----:B------:R0:W-:Y:S04]  /*20fc0*/  STL [R1+0x3c], R24 ;  /* 0x00003c1801007387 */ /* 0x0001e80000100800 */
[----:B0-----:R-:W4:Y:S04]  /*20fd0*/  LDL.LU R24, [R1+0x1b9c] ;  /* 0x001b9c0001187983 */ /* 0x001f280000300800 */
[----:B------:R0:W-:Y:S04]  /*20fe0*/  STL [R1+0x24], R29 ;  /* 0x0000241d01007387 */ /* 0x0001e80000100800 */
[----:B0-----:R-:W4:Y:S04]  /*20ff0*/  LDL.LU R29, [R1+0x1b98] ;  /* 0x001b9800011d7983 */ /* 0x001f280000300800 */
[----:B------:R0:W-:Y:S04]  /*21000*/  STL [R1+0x20], R23 ;  /* 0x0000201701007387 */ /* 0x0001e80000100800 */
[----:B0-----:R-:W4:Y:S04]  /*21010*/  LDL.LU R23, [R1+0x1b94] ;  /* 0x001b940001177983 */ /* 0x001f280000300800 */
[----:B------:R0:W-:Y:S01]  /*21020*/  STL [R1+0x1b28], R5 ;  /* 0x001b280501007387 */ /* 0x0001e20000100800 */
[----:B--2---:R-:W-:-:S03]  /*21030*/  SEL R21, R9, R21, !P2 ;  /* 0x0000001509157207 */ /* 0x004fc60005000000 */
[----:B0-----:R-:W2:Y:S01]  /*21040*/  LDL.LU R5, [R1+0xa4] ;  /* 0x0000a40001057983 */ /* 0x001ea20000300800 */
[----:B------:R-:W-:-:S03]  /*21050*/  SEL R20, R9, R20, !P2 ;  /* 0x0000001409147207 */ /* 0x000fc60005000000 */
[----:B------:R0:W-:Y:S01]  /*21060*/  STL [R1+0x1c], R22 ;  /* 0x00001c1601007387 */ /* 0x0001e20000100800 */
[C---:B------:R-:W-:Y:S02]  /*21070*/  SEL R18, R9.reuse, R18, !P2 ;  /* 0x0000001209127207 */ /* 0x040fe40005000000 */
[C---:B------:R-:W-:Y:S01]  /*21080*/  SEL R17, R9.reuse, R17, !P2 ;  /* 0x0000001109117207 */ /* 0x040fe20005000000 */
[----:B0-----:R-:W2:Y:S04]  /*21090*/  LDL.LU R22, [R1+0x1b90] ;  /* 0x001b900001167983 */ /* 0x001ea80000300800 */
[----:B------:R0:W-:Y:S04]  /*210a0*/  STL [R1+0x18], R21 ;  /* 0x0000181501007387 */ /* 0x0001e80000100800 */
[----:B0-----:R-:W2:Y:S04]  /*210b0*/  LDL.LU R21, [R1+0x1b8c] ;  /* 0x001b8c0001157983 */ /* 0x001ea80000300800 */
[----:B------:R0:W-:Y:S04]  /*210c0*/  STL [R1+0x14], R20 ;  /* 0x0000141401007387 */ /* 0x0001e80000100800 */
[----:B0-----:R-:W2:Y:S04]  /*210d0*/  LDL.LU R20, [R1+0x1b88] ;  /* 0x001b880001147983 */ /* 0x001ea80000300800 */
[----:B------:R0:W-:Y:S04]  /*210e0*/  STL [R1+0x10], R18 ;  /* 0x0000101201007387 */ /* 0x0001e80000100800 */
[----:B0-----:R-:W2:Y:S04]  /*210f0*/  LDL.LU R18, [R1+0x1b84] ;  /* 0x001b840001127983 */ /* 0x001ea80000300800 */
[----:B------:R0:W-:Y:S04]  /*21100*/  STL [R1+0xc], R17 ;  /* 0x00000c1101007387 */ /* 0x0001e80000100800 */
[----:B0-----:R-:W2:Y:S01]  /*21110*/  LDL.LU R17, [R1+0x1b80] ;  /* 0x001b800001117983 */ /* 0x001ea20000300800 */
[----:B------:R-:W-:-:S02]  /*21120*/  SEL R27, R9, R27, !P2 ;  /* 0x0000001b091b7207 */ /* 0x000fc40005000000 */
[C---:B---3--:R-:W-:Y:S02]  /*21130*/  SEL R6, R9.reuse, R6, !P2 ;  /* 0x0000000609067207 */ /* 0x048fe40005000000 */
[C---:B----4-:R-:W-:Y:S02]  /*21140*/  SEL R7, R9.reuse, R7, !P2 ;  /* 0x0000000709077207 */ /* 0x050fe40005000000 */
[C---:B------:R-:W-:Y:S02]  /*21150*/  SEL R10, R9.reuse, R10, !P2 ;  /* 0x0000000a090a7207 */ /* 0x040fe40005000000 */
[C---:B------:R-:W-:Y:S02]  /*21160*/  SEL R12, R9.reuse, R12, !P2 ;  /* 0x0000000c090c7207 */ /* 0x040fe40005000000 */
[C---:B------:R-:W-:Y:S02]  /*21170*/  SEL R14, R9.reuse, R14, !P2 ;  /* 0x0000000e090e7207 */ /* 0x040fe40005000000 */
[----:B--2---:R-:W-:-:S05]  /*21180*/  SEL R5, R9, R5, !P2 ;  /* 0x0000000509057207 */ /* 0x004fca0005000000 */
[----:B------:R0:W-:Y:S04]  /*21190*/  STL [R1+0x8], R5 ;  /* 0x0000080501007387 */ /* 0x0001e80000100800 */
[----:B------:R-:W-:Y:S01]  /*211a0*/  STL [R1+0x1b18], R27 ;  /* 0x001b181b01007387 */ /* 0x000fe20000100800 */
[----:B0-----:R-:W-:-:S05]  /*211b0*/  SEL R5, R9, R16, !P2 ;  /* 0x0000001009057207 */ /* 0x001fca0005000000 */
[----:B------:R0:W-:Y:S04]  /*211c0*/  STL [R1+0x4], R5 ;  /* 0x0000040501007387 */ /* 0x0001e80000100800 */
[----:B------:R-:W-:Y:S01]  /*211d0*/  STL [R1+0x1b1c], R6 ;  /* 0x001b1c0601007387 */ /* 0x000fe20000100800 */
[C---:B------:R-:W-:Y:S02]  /*211e0*/  SEL R18, R9.reuse, R18, !P2 ;  /* 0x0000001209127207 */ /* 0x040fe40005000000 */
[----:B------:R-:W-:-:S05]  /*211f0*/  SEL R17, R9, R17, !P2 ;  /* 0x0000001109117207 */ /* 0x000fca0005000000 */
[----:B------:R1:W-:Y:S04]  /*21200*/  STL [R1+0x1b20], R17 ;  /* 0x001b201101007387 */ /* 0x0003e80000100800 */
[----:B------:R-:W-:Y:S04]  /*21210*/  STL [R1+0x1b24], R18 ;  /* 0x001b241201007387 */ /* 0x000fe80000100800 */
[----:B------:R-:W-:Y:S04]  /*21220*/  STL [R1+0x1b2c], R7 ;  /* 0x001b2c0701007387 */ /* 0x000fe80000100800 */
[----:B------:R-:W-:Y:S04]  /*21230*/  STL [R1+0x1b30], R10 ;  /* 0x001b300a01007387 */ /* 0x000fe80000100800 */
[----:B------:R-:W-:Y:S04]  /*21240*/  STL [R1+0x1b34], R12 ;  /* 0x001b340c01007387 */ /* 0x000fe80000100800 */
[----:B------:R-:W-:Y:S04]  /*21250*/  STL [R1+0x1b38], R14 ;  /* 0x001b380e01007387 */ /* 0x000fe80000100800 */
[----:B0-----:R-:W2:Y:S01]  /*21260*/  LDL.LU R5, [R1+0x1e8] ;  /* 0x0001e80001057983 */ /* 0x001ea20000300800 */
[----:B------:R-:W-:-:S02]  /*21270*/  SEL R15, R9, R15, !P2 ;  /* 0x0000000f090f7207 */ /* 0x000fc40005000000 */
[C---:B------:R-:W-:Y:S01]  /*21280*/  SEL R20, R9.reuse, R20, !P2 ;  /* 0x0000001409147207 */ /* 0x040fe20005000000 */
[----:B-1----:R-:W3:Y:S01]  /*21290*/  LDL.LU R17, [R1+0x7d4] ;  /* 0x0007d40001117983 */ /* 0x002ee20000300800 */
[----:B------:R-:W-:-:S03]  /*212a0*/  SEL R21, R9, R21, !P2 ;  /* 0x0000001509157207 */ /* 0x000fc60005000000 */
[----:B------:R-:W4:Y:S01]  /*212b0*/  LDL.LU R6, [R1+0x7d0] ;  /* 0x0007d00001067983 */ /* 0x000f220000300800 */
[----:B------:R-:W-:-:S03]  /*212c0*/  SEL R22, R9, R22, !P2 ;  /* 0x0000001609167207 */ /* 0x000fc60005000000 */
[----:B------:R-:W3:Y:S01]  /*212d0*/  LDL.LU R27, [R1+0x7cc] ;  /* 0x0007cc00011b7983 */ /* 0x000ee20000300800 */
[----:B------:R-:W-:-:S03]  /*212e0*/  SEL R23, R9, R23, !P2 ;  /* 0x0000001709177207 */ /* 0x000fc60005000000 */
[----:B------:R0:W-:Y:S01]  /*212f0*/  STL [R1+0x1b3c], R15 ;  /* 0x001b3c0f01007387 */ /* 0x0001e20000100800 */
[C---:B------:R-:W-:Y:S02]  /*21300*/  SEL R29, R9.reuse, R29, !P2 ;  /* 0x0000001d091d7207 */ /* 0x040fe40005000000 */
[C---:B------:R-:W-:Y:S01]  /*21310*/  SEL R24, R9.reuse, R24, !P2 ;  /* 0x0000001809187207 */ /* 0x040fe20005000000 */
[----:B0-----:R-:W3:Y:S04]  /*21320*/  LDL.LU R15, [R1+0x7d8] ;  /* 0x0007d800010f7983 */ /* 0x001ee80000300800 */
[----:B------:R0:W-:Y:S01]  /*21330*/  STL [R1+0x1b40], R20 ;  /* 0x001b401401007387 */ /* 0x0001e20000100800 */
[----:B------:R-:W-:-:S03]  /*21340*/  SEL R25, R9, R25, !P2 ;  /* 0x0000001909197207 */ /* 0x000fc60005000000 */
        /* <DEDUP_REMOVED lines=13> */
[----:B------:R0:W-:Y:S04]  /*21420*/  STL [R1+0x1b54], R24 ;  /* 0x001b541801007387 */ /* 0x0001e80000100800 */
        /* <DEDUP_REMOVED lines=8> */
[----:B0-----:R-:W4:Y:S04]  /*214b0*/  LDL.LU R8, [R1+0x800] ;  /* 0x0008000001087983 */ /* 0x001f280000300800 */
[----:B------:R0:W-:Y:S04]  /*214c0*/  STL [R1+0x1b68], R19 ;  /* 0x001b681301007387 */ /* 0x0001e80000100800 */
[----:B0-----:R-:W4:Y:S01]  /*214d0*/  LDL.LU R19, [R1+0x804] ;  /* 0x0008040001137983 */ /* 0x001f220000300800 */
[----:B------:R-:W-:-:S02]  /*214e0*/  @!P4 IMAD.MOV R11, RZ, RZ, -R11 ;  /* 0x000000ffff0bc224 */ /* 0x000fc400078e0a0b */
[----:B------:R-:W-:Y:S01]  /*214f0*/  @!P1 IMAD.MOV R28, RZ, RZ, -R28 ;  /* 0x000000ffff1c9224 */ /* 0x000fe200078e0a1c */
[C---:B------:R-:W-:Y:S02]  /*21500*/  SEL R2, R9.reuse, R2, !P2 ;  /* 0x0000000209027207 */ /* 0x040fe40005000000 */
[C---:B------:R-:W-:Y:S02]  /*21510*/  SEL R11, R9.reuse, R11, !P2 ;  /* 0x0000000b090b7207 */ /* 0x040fe40005000000 */
[C---:B------:R-:W-:Y:S01]  /*21520*/  SEL R28, R9.reuse, R28, !P2 ;  /* 0x0000001c091c7207 */ /* 0x040fe20005000000 */
[----:B------:R-:W-:Y:S04]  /*21530*/  STL [R1+0x1b6c], R2 ;  /* 0x001b6c0201007387 */ /* 0x000fe80000100800 */
[----:B------:R-:W-:Y:S04]  /*21540*/  STL [R1+0x1b70], R11 ;  /* 0x001b700b01007387 */ /* 0x000fe80000100800 */
[----:B------:R-:W-:Y:S04]  /*21550*/  STL [R1+0x1b74], R28 ;  /* 0x001b741c01007387 */ /* 0x000fe80000100800 */
[----:B------:R-:W4:Y:S04]  /*21560*/  LDL.LU R14, [R1+0x7c8] ;  /* 0x0007c800010e7983 */ /* 0x000f280000300800 */
[----:B------:R-:W4:Y:S04]  /*21570*/  LDL.LU R12, [R1+0x7c4] ;  /* 0x0007c400010c7983 */ /* 0x000f280000300800 */
[----:B------:R-:W4:Y:S04]  /*21580*/  LDL.LU R10, [R1+0x7c0] ;  /* 0x0007c000010a7983 */ /* 0x000f280000300800 */
[----:B------:R-:W4:Y:S04]  /*21590*/  LDL.LU R7, [R1+0x7bc] ;  /* 0x0007bc0001077983 */ /* 0x000f280000300800 */
[----:B------:R-:W4:Y:S01]  /*215a0*/  LDL.LU R18, [R1+0x7b8] ;  /* 0x0007b80001127983 */ /* 0x000f220000300800 */
[----:B--2---:R-:W-:-:S03]  /*215b0*/  SEL R9, R9, R5, !P2 ;  /* 0x0000000509097207 */ /* 0x004fc60005000000 */
[----:B------:R-:W2:Y:S04]  /*215c0*/  LDL.LU R5, [R1+0x7b4] ;  /* 0x0007b40001057983 */ /* 0x000ea80000300800 */
[----:B------:R-:W0:Y:S01]  /*215d0*/  S2R R16, SR_TID.X ;  /* 0x0000000000107919 */ /* 0x000e220000002100 */
[----:B------:R-:W-:-:S04]  /*215e0*/  IMAD R3, R0, 0x2, R3 ;  /* 0x0000000200037824 */ /* 0x000fc800078e0203 */
[----:B------:R-:W-:Y:S01]  /*215f0*/  IMAD R0, R0, 0x2, R3 ;  /* 0x0000000200007824 */ /* 0x000fe200078e0203 */
[----:B------:R-:W-:Y:S01]  /*21600*/  STL [R1+0x1b78], R9 ;  /* 0x001b780901007387 */ /* 0x000fe20000100800 */
[----:B0-----:R-:W-:-:S05]  /*21610*/  LOP3.LUT R16, R16, 0x3f, RZ, 0xc0, !PT ;  /* 0x0000003f10107812 */ /* 0x001fca00078ec0ff */
[----:B------:R-:W-:-:S05]  /*21620*/  IMAD R16, R16, c[0x0][0x18c], RZ ;  /* 0x0000630010107a24 */ /* 0x000fca00078e02ff */
[----:B------:R-:W-:-:S05]  /*21630*/  LEA.HI.X.SX32 R16, R16, c[0x0][0x16c], 0x1, P6 ;  /* 0x00005b0010107a11 */ /* 0x000fca00030f0eff */
[----:B------:R-:W-:Y:S04]  /*21640*/  STL [R1+0x1b7c], R16 ;  /* 0x001b7c1001007387 */ /* 0x000fe80000100800 */
[----:B------:R3:W-:Y:S04]  /*21650*/  STL [R1+0x1ac4], R0 ;  /* 0x001ac40001007387 */ /* 0x0007e80000100800 */
[----:B------:R0:W-:Y:S01]  /*21660*/  STL [R1+0x1ac0], R3 ;  /* 0x001ac00301007387 */ /* 0x0001e20000100800 */
[----:B---3--:R-:W-:Y:S02]  /*21670*/  IMAD R0, R4, c[0x0][0x190], RZ ;  /* 0x0000640004007a24 */ /* 0x008fe400078e02ff */
[----:B----4-:R-:W-:-:S02]  /*21680*/  IMAD R2, R8, c[0x0][0x190], RZ ;  /* 0x0000640008027a24 */ /* 0x010fc400078e02ff */
[----:B0-----:R-:W-:-:S05]  /*21690*/  IMAD R3, R19, c[0x0][0x190], RZ ;  /* 0x0000640013037a24 */ /* 0x001fca00078e02ff */
[----:B------:R0:W-:Y:S04]  /*216a0*/  STL [R1+0x28], R3 ;  /* 0x0000280301007387 */ /* 0x0001e80000100800 */
[----:B------:R1:W-:Y:S01]  /*216b0*/  STL [R1+0x2c], R2 ;  /* 0x00002c0201007387 */ /* 0x0003e20000100800 */
[----:B0-----:R-:W-:-:S03]  /*216c0*/  IMAD R3, R26, c[0x0][0x190], RZ ;  /* 0x000064001a037a24 */ /* 0x001fc600078e02ff */
[----:B------:R0:W-:Y:S01]  /*216d0*/  STL [R1+0x30], R0 ;  /* 0x0000300001007387 */ /* 0x0001e20000100800 */
[----:B-1----:R-:W-:-:S03]  /*216e0*/  IMAD R2, R25, c[0x0][0x190], RZ ;  /* 0x0000640019027a24 */ /* 0x002fc600078e02ff */
        /* <DEDUP_REMOVED lines=20> */
[----:B------:R-:W3:Y:S04]  /*21830*/  LDL.LU R17, [R1+0x7b0] ;  /* 0x0007b00001117983 */ /* 0x000ee80000300800 */
[----:B------:R1:W-:Y:S01]  /*21840*/  STL [R1+0x118], R2 ;  /* 0x0001180201007387 */ /* 0x0003e20000100800 */
[----:B0-----:R-:W-:-:S03]  /*21850*/  IMAD R3, R14, c[0x0][0x190], RZ ;  /* 0x000064000e037a24 */ /* 0x001fc600078e02ff */
[----:B------:R-:W4:Y:S04]  /*21860*/  LDL.LU R6, [R1+0x7ac] ;  /* 0x0007ac0001067983 */ /* 0x000f280000300800 */
[----:B------:R0:W-:Y:S01]  /*21870*/  STL [R1+0x120], R0 ;  /* 0x0001200001007387 */ /* 0x0001e20000100800 */
[----:B-1----:R-:W-:-:S03]  /*21880*/  IMAD R2, R10, c[0x0][0x190], RZ ;  /* 0x000064000a027a24 */ /* 0x002fc600078e02ff */
[----:B------:R-:W4:Y:S04]  /*21890*/  LDL.LU R27, [R1+0x7a8] ;  /* 0x0007a800011b7983 */ /* 0x000f280000300800 */
[----:B------:R1:W-:Y:S01]  /*218a0*/  STL [R1+0x150], R3 ;  /* 0x0001500301007387 */ /* 0x0003e20000100800 */
[----:B0-----:R-:W-:-:S05]  /*218b0*/  IMAD R0, R12, c[0x0][0x190], RZ ;  /* 0x000064000c007a24 */ /* 0x001fca00078e02ff */
[----:B------:R0:W-:Y:S01]  /*218c0*/  STL [R1+0x180], R0 ;  /* 0x0001800001007387 */ /* 0x0001e20000100800 */
[----:B-1----:R-:W-:-:S03]  /*218d0*/  IMAD R3, R7, c[0x0][0x190], RZ ;  /* 0x0000640007037a24 */ /* 0x002fc600078e02ff */
[----:B------:R-:W-:Y:S04]  /*218e0*/  STL [R1+0x198], R2 ;  /* 0x0001980201007387 */ /* 0x000fe80000100800 */
[----:B------:R1:W-:Y:S01]  /*218f0*/  STL [R1+0x1ac], R3 ;  /* 0x0001ac0301007387 */ /* 0x0003e20000100800 */
[----:B0-----:R-:W-:-:S03]  /*21900*/  IMAD R0, R18, c[0x0][0x190], RZ ;  /* 0x0000640012007a24 */ /* 0x001fc600078e02ff */
[----:B-1----:R-:W4:Y:S01]  /*21910*/  LDL.LU R3, [R1+0x7a4] ;  /* 0x0007a40001037983 */ /* 0x002f220000300800 */
[----:B--2---:R-:W-:-:S03]  /*21920*/  IMAD R2, R5, c[0x0][0x190], RZ ;  /* 0x0000640005027a24 */ /* 0x004fc600078e02ff */
[----:B------:R0:W-:Y:S04]  /*21930*/  STL [R1+0x1d0], R0 ;  /* 0x0001d00001007387 */ /* 0x0001e80000100800 */
[----:B0-----:R-:W2:Y:S04]  /*21940*/  LDL.LU R0, [R1+0x7a0] ;  /* 0x0007a00001007983 */ /* 0x001ea80000300800 */
[----:B------:R0:W-:Y:S04]  /*21950*/  STL [R1+0x1e8], R2 ;  /* 0x0001e80201007387 */ /* 0x0001e80000100800 */
[----:B------:R-:W2:Y:S04]  /*21960*/  LDL.LU R16, [R1+0x79c] ;  /* 0x00079c0001107983 */ /* 0x000ea80000300800 */
[----:B------:R-:W2:Y:S04]  /*21970*/  LDL.LU R9, [R1+0x798] ;  /* 0x0007980001097983 */ /* 0x000ea80000300800 */
[----:B------:R-:W2:Y:S04]  /*21980*/  LDL.LU R28, [R1+0x794] ;  /* 0x00079400011c7983 */ /* 0x000ea80000300800 */
[----:B------:R-:W2:Y:S04]  /*21990*/  LDL.LU R11, [R1+0x790] ;  /* 0x00079000010b7983 */ /* 0x000ea80000300800 */
[----:B0-----:R-:W2:Y:S04]  /*219a0*/  LDL.LU R2, [R1+0x78c] ;  /* 0x00078c0001027983 */ /* 0x001ea80000300800 */
[----:B------:R-:W2:Y:S04]  /*219b0*/  LDL.LU R19, [R1+0x788] ;  /* 0x0007880001137983 */ /* 0x000ea80000300800 */
        /* <DEDUP_REMOVED lines=13> */
[----:B------:R-:W2:Y:S01]  /*21a90*/  LDL.LU R5, [R1+0x750] ;  /* 0x0007500001057983 */ /* 0x000ea20000300800 */
[----:B---3--:R-:W-:-:S05]  /*21aa0*/  IMAD R12, R17, c[0x0][0x190], RZ ;  /* 0x00006400110c7a24 */ /* 0x008fca00078e02ff */
[----:B------:R0:W-:Y:S01]  /*21ab0*/  STL [R1+0x1f0], R12 ;  /* 0x0001f00c01007387 */ /* 0x0001e20000100800 */
[----:B----4-:R-:W-:-:S03]  /*21ac0*/  IMAD R10, R6, c[0x0][0x190], RZ ;  /* 0x00006400060a7a24 */ /* 0x010fc600078e02ff */
[----:B------:R-:W3:Y:S04]  /*21ad0*/  LDL.LU R14, [R1+0x74c] ;  /* 0x00074c00010e7983 */ /* 0x000ee80000300800 */
[----:B------:R1:W-:Y:S01]  /*21ae0*/  STL [R1+0x200], R10 ;  /* 0x0002000a01007387 */ /* 0x0003e20000100800 */
[----:B------:R-:W-:-:S03]  /*21af0*/  IMAD R6, R27, c[0x0][0x190], RZ ;  /* 0x000064001b067a24 */ /* 0x000fc600078e02ff */
[----:B0-----:R-:W4:Y:S04]  /*21b00*/  LDL.LU R12, [R1+0x748] ;  /* 0x00074800010c7983 */ /* 0x001f280000300800 */
[----:B------:R0:W-:Y:S04]  /*21b10*/  STL [R1+0x218], R6 ;  /* 0x0002180601007387 */ /* 0x0001e80000100800 */
[----:B-1----:R-:W4:Y:S04]  /*21b20*/  LDL.LU R10, [R1+0x744] ;  /* 0x00074400010a7983 */ /* 0x002f280000300800 */
[----:B------:R-:W4:Y:S04]  /*21b30*/  LDL.LU R17, [R1+0x740] ;  /* 0x0007400001117983 */ /* 0x000f280000300800 */
[----:B0-----:R-:W4:Y:S04]  /*21b40*/  LDL.LU R6, [R1+0x73c] ;  /* 0x00073c0001067983 */ /* 0x001f280000300800 */
[----:B------:R-:W4:Y:S01]  /*21b50*/  LDL.LU R27, [R1+0x738] ;  /* 0x00073800011b7983 */ /* 0x000f220000300800 */
[----:B------:R-:W-:-:S05]  /*21b60*/  IMAD R3, R3, c[0x0][0x190], RZ ;  /* 0x0000640003037a24 */ /* 0x000fca00078e02ff */
[----:B------:R2:W-:Y:S02]  /*21b70*/  STL [R1+0x240], R3 ;  /* 0x0002400301007387 */ /* 0x0005e40000100800 */
[----:B--2---:R-:W-:-:S05]  /*21b80*/  IMAD R3, R0, c[0x0][0x190], RZ ;  /* 0x0000640000037a24 */ /* 0x004fca00078e02ff */
[----:B------:R0:W-:Y:S01]  /*21b90*/  STL [R1+0x278], R3 ;  /* 0x0002780301007387 */ /* 0x0001e20000100800 */
[----:B------:R-:W-:Y:S02]  /*21ba0*/  IMAD R16, R16, c[0x0][0x190], RZ ;  /* 0x0000640010107a24 */ /* 0x000fe400078e02ff */
[----:B------:R-:W-:-:S03]  /*21bb0*/  IMAD R0, R9, c[0x0][0x190], RZ ;  /* 0x0000640009007a24 */ /* 0x000fc600078e02ff */
[----:B------:R-:W-:Y:S01]  /*21bc0*/  STL [R1+0x79c], R16 ;  /* 0x00079c1001007387 */ /* 0x000fe20000100800 */
[----:B0-----:R-:W-:-:S03]  /*21bd0*/  IMAD R3, R28, c[0x0][0x190], RZ ;  /* 0x000064001c037a24 */ /* 0x001fc600078e02ff */
[----:B------:R0:W-:Y:S01]  /*21be0*/  STL [R1+0x798], R0 ;  /* 0x0007980001007387 */ /* 0x0001e20000100800 */
[----:B------:R-:W-:-:S03]  /*21bf0*/  IMAD R9, R11, c[0x0][0x190], RZ ;  /* 0x000064000b097a24 */ /* 0x000fc600078e02ff */
[----:B------:R1:W-:Y:S01]  /*21c00*/  STL [R1+0x794], R3 ;  /* 0x0007940301007387 */ /* 0x0003e20000100800 */
[----:B0-----:R-:W-:-:S03]  /*21c10*/  IMAD R0, R2, c[0x0][0x190], RZ ;  /* 0x0000640002007a24 */ /* 0x001fc600078e02ff */
[----:B------:R-:W-:Y:S01]  /*21c20*/  STL [R1+0x790], R9 ;  /* 0x0007900901007387 */ /* 0x000fe20000100800 */
[----:B-1----:R-:W-:-:S03]  /*21c30*/  IMAD R3, R19, c[0x0][0x190], RZ ;  /* 0x0000640013037a24 */ /* 0x002fc600078e02ff */
[----:B------:R0:W-:Y:S01]  /*21c40*/  STL [R1+0x78c], R0 ;  /* 0x00078c0001007387 */ /* 0x0001e20000100800 */
[----:B------:R-:W-:-:S03]  /*21c50*/  IMAD R2, R8, c[0x0][0x190], RZ ;  /* 0x0000640008027a24 */ /* 0x000fc600078e02ff */
[----:B------:R1:W-:Y:S01]  /*21c60*/  STL [R1+0x788], R3 ;  /* 0x0007880301007387 */ /* 0x0003e20000100800 */
[----:B0-----:R-:W-:-:S03]  /*21c70*/  IMAD R0, R4, c[0x0][0x190], RZ ;  /* 0x0000640004007a24 */ /* 0x001fc600078e02ff */
[----:B------:R0:W-:Y:S01]  /*21c80*/  STL [R1+0x784], R2 ;  /* 0x0007840201007387 */ /* 0x0001e20000100800 */
[----:B-1----:R-:W-:-:S03]  /*21c90*/  IMAD R3, R26, c[0x0][0x190], RZ ;  /* 0x000064001a037a24 */ /* 0x002fc600078e02ff */
[----:B------:R1:W-:Y:S04]  /*21ca0*/  STL [R1+0x780], R0 ;  /* 0x0007800001007387 */ /* 0x0003e80000100800 */
[----:B------:R2:W-:Y:S01]  /*21cb0*/  STL [R1+0x77c], R3 ;  /* 0x00077c0301007387 */ /* 0x0005e20000100800 */
[----:B0-----:R-:W-:Y:S02]  /*21cc0*/  IMAD R2, R25, c[0x0][0x190], RZ ;  /* 0x0000640019027a24 */ /* 0x001fe400078e02ff */
[----:B-1----:R-:W-:-:S03]  /*21cd0*/  IMAD R0, R24, c[0x0][0x190], RZ ;  /* 0x0000640018007a24 */ /* 0x002fc600078e02ff */
[----:B------:R0:W-:Y:S01]  /*21ce0*/  STL [R1+0x778], R2 ;  /* 0x0007780201007387 */ /* 0x0001e20000100800 */
[----:B--2---:R-:W-:-:S03]  /*21cf0*/  IMAD R3, R29, c[0x0][0x190], RZ ;  /* 0x000064001d037a24 */ /* 0x004fc600078e02ff */
        /* <DEDUP_REMOVED lines=14> */
[----:B0-----:R-:W-:-:S03]  /*21de0*/  IMAD R2, R18, c[0x0][0x190], RZ ;  /* 0x0000640012027a24 */ /* 0x001fc600078e02ff */
[----:B------:R-:W2:Y:S01]  /*21df0*/  LDL.LU R7, [R1+0x734] ;  /* 0x0007340001077983 */ /* 0x000ea20000300800 */
[----:B-1----:R-:W-:-:S03]  /*21e00*/  IMAD R0, R5, c[0x0][0x190], RZ ;  /* 0x0000640005007a24 */ /* 0x002fc600078e02ff */
[----:B------:R-:W-:Y:S04]  /*21e10*/  STL [R1+0x754], R2 ;  /* 0x0007540201007387 */ /* 0x000fe80000100800 */
[----:B------:R-:W2:Y:S04]  /*21e20*/  LDL.LU R18, [R1+0x730] ;  /* 0x0007300001127983 */ /* 0x000ea80000300800 */
[----:B------:R4:W-:Y:S04]  /*21e30*/  STL [R1+0x750], R0 ;  /* 0x0007500001007387 */ /* 0x0009e80000100800 */
[----:B------:R-:W2:Y:S01]  /*21e40*/  LDL.LU R5, [R1+0x72c] ;  /* 0x00072c0001057983 */ /* 0x000ea20000300800 */
[----:B---3--:R-:W-:-:S05]  /*21e50*/  IMAD R3, R14, c[0x0][0x190], RZ ;  /* 0x000064000e037a24 */ /* 0x008fca00078e02ff */
[----:B------:R0:W-:Y:S01]  /*21e60*/  STL [R1+0x74c], R3 ;  /* 0x00074c0301007387 */ /* 0x0001e20000100800 */
[----:B----4-:R-:W-:Y:S02]  /*21e70*/  IMAD R0, R12, c[0x0][0x190], RZ ;  /* 0x000064000c007a24 */ /* 0x010fe400078e02ff */
[----:B------:R-:W-:-:S03]  /*21e80*/  IMAD R2, R10, c[0x0][0x190], RZ ;  /* 0x000064000a027a24 */ /* 0x000fc600078e02ff */
[----:B------:R1:W-:Y:S01]  /*21e90*/  STL [R1+0x748], R0 ;  /* 0x0007480001007387 */ /* 0x0003e20000100800 */
[----:B0-----:R-:W-:-:S03]  /*21ea0*/  IMAD R3, R17, c[0x0][0x190], RZ ;  /* 0x0000640011037a24 */ /* 0x001fc600078e02ff */
[----:B------:R0:W-:Y:S04]  /*21eb0*/  STL [R1+0x744], R2 ;  /* 0x0007440201007387 */ /* 0x0001e80000100800 */
[----:B------:R3:W-:Y:S01]  /*21ec0*/  STL [R1+0x740], R3 ;  /* 0x0007400301007387 */ /* 0x0007e20000100800 */
[----:B-1----:R-:W-:Y:S02]  /*21ed0*/  IMAD R0, R6, c[0x0][0x190], RZ ;  /* 0x0000640006007a24 */ /* 0x002fe400078e02ff */
[----:B0-----:R-:W-:Y:S01]  /*21ee0*/  IMAD R2, R27, c[0x0][0x190], RZ ;  /* 0x000064001b027a24 */ /* 0x001fe200078e02ff */
[----:B---3--:R-:W3:Y:S04]  /*21ef0*/  LDL.LU R3, [R1+0x728] ;  /* 0x0007280001037983 */ /* 0x008ee80000300800 */
[----:B------:R0:W-:Y:S04]  /*21f00*/  STL [R1+0x73c], R0 ;  /* 0x00073c0001007387 */ /* 0x0001e80000100800 */
[----:B0-----:R-:W4:Y:S04]  /*21f10*/  LDL.LU R0, [R1+0x724] ;  /* 0x0007240001007983 */ /* 0x001f280000300800 */
[----:B------:R0:W-:Y:S04]  /*21f20*/  STL [R1+0x738], R2 ;  /* 0x0007380201007387 */ /* 0x0001e80000100800 */
[----:B------:R-:W4:Y:S04]  /*21f30*/  LDL.LU R16, [R1+0x720] ;  /* 0x0007200001107983 */ /* 0x000f280000300800 */
[----:B------:R-:W4:Y:S04]  /*21f40*/  LDL.LU R9, [R1+0x71c] ;  /* 0x00071c0001097983 */ /* 0x000f280000300800 */
[----:B------:R-:W4:Y:S04]  /*21f50*/  LDL.LU R28, [R1+0x718] ;  /* 0x00071800011c7983 */ /* 0x000f280000300800 */
[----:B------:R-:W4:Y:S04]  /*21f60*/  LDL.LU R11, [R1+0x714] ;  /* 0x00071400010b7983 */ /* 0x000f280000300800 */
[----:B0-----:R-:W4:Y:S04]  /*21f70*/  LDL.LU R2, [R1+0x710] ;  /* 0x0007100001027983 */ /* 0x001f280000300800 */
[----:B------:R-:W4:Y:S04]  /*21f80*/  LDL.LU R19, [R1+0x70c] ;  /* 0x00070c0001137983 */ /* 0x000f280000300800 */
        /* <DEDUP_REMOVED lines=13> */
[----:B------:R-:W4:Y:S01]  /*22060*/  LDL.LU R27, [R1+0x6d4] ;  /* 0x0006d400011b7983 */ /* 0x000f220000300800 */
[----:B--2---:R-:W-:-:S05]  /*22070*/  IMAD R10, R7, c[0x0][0x190], RZ ;  /* 0x00006400070a7a24 */ /* 0x004fca00078e02ff */
[----:B------:R0:W-:Y:S01]  /*22080*/  STL [R1+0x734], R10 ;  /* 0x0007340a01007387 */ /* 0x0001e20000100800 */
[----:B------:R-:W-:-:S03]  /*22090*/  IMAD R7, R18, c[0x0][0x190], RZ ;  /* 0x0000640012077a24 */ /* 0x000fc600078e02ff */
[----:B------:R-:W2:Y:S04]  /*220a0*/  LDL.LU R14, [R1+0x6d0] ;  /* 0x0006d000010e7983 */ /* 0x000ea80000300800 */
[----:B------:R1:W-:Y:S01]  /*220b0*/  STL [R1+0x730], R7 ;  /* 0x0007300701007387 */ /* 0x0003e20000100800 */
[----:B------:R-:W-:-:S03]  /*220c0*/  IMAD R5, R5, c[0x0][0x190], RZ ;  /* 0x0000640005057a24 */ /* 0x000fc600078e02ff */
[----:B------:R-:W2:Y:S04]  /*220d0*/  LDL.LU R12, [R1+0x6cc] ;  /* 0x0006cc00010c7983 */ /* 0x000ea80000300800 */
[----:B------:R1:W-:Y:S04]  /*220e0*/  STL [R1+0x72c], R5 ;  /* 0x00072c0501007387 */ /* 0x0003e80000100800 */
[----:B0-----:R-:W2:Y:S04]  /*220f0*/  LDL.LU R10, [R1+0x6c8] ;  /* 0x0006c800010a7983 */ /* 0x001ea80000300800 */
[----:B-1----:R-:W2:Y:S04]  /*22100*/  LDL.LU R7, [R1+0x6c4] ;  /* 0x0006c40001077983 */ /* 0x002ea80000300800 */
[----:B------:R-:W2:Y:S04]  /*22110*/  LDL.LU R18, [R1+0x6c0] ;  /* 0x0006c00001127983 */ /* 0x000ea80000300800 */
[----:B------:R-:W2:Y:S01]  /*22120*/  LDL.LU R5, [R1+0x6bc] ;  /* 0x0006bc0001057983 */ /* 0x000ea20000300800 */
[----:B---3--:R-:W-:-:S05]  /*22130*/  IMAD R3, R3, c[0x0][0x190], RZ ;  /* 0x0000640003037a24 */ /* 0x008fca00078e02ff */
[----:B------:R4:W-:Y:S02]  /*22140*/  STL [R1+0x728], R3 ;  /* 0x0007280301007387 */ /* 0x0009e40000100800 */
[----:B----4-:R-:W-:-:S05]  /*22150*/  IMAD R3, R0, c[0x0][0x190], RZ ;  /* 0x0000640000037a24 */ /* 0x010fca00078e02ff */
        /* <DEDUP_REMOVED lines=37> */
[----:B------:R2:W-:Y:S04]  /*223b0*/  STL [R1+0x6dc], R3 ;  /* 0x0006dc0301007387 */ /* 0x0005e80000100800 */
[----:B------:R-:W3:Y:S01]  /*223c0*/  LDL.LU R17, [R1+0x6b8] ;  /* 0x0006b80001117983 */ /* 0x000ee20000300800 */
[----:B0-----:R-:W-:-:S03]  /*223d0*/  IMAD R0, R27, c[0x0][0x190], RZ ;  /* 0x000064001b007a24 */ /* 0x001fc600078e02ff */
[----:B------:R0:W-:Y:S01]  /*223e0*/  STL [R1+0x6d8], R2 ;  /* 0x0006d80201007387 */ /* 0x0001e20000100800 */
[----:B--2---:R-:W-:-:S03]  /*223f0*/  IMAD R3, R14, c[0x0][0x190], RZ ;  /* 0x000064000e037a24 */ /* 0x004fc600078e02ff */
[----:B------:R-:W2:Y:S04]  /*22400*/  LDL.LU R6, [R1+0x6b4] ;  /* 0x0006b40001067983 */ /* 0x000ea80000300800 */
[----:B------:R1:W-:Y:S04]  /*22410*/  STL [R1+0x6d4], R0 ;  /* 0x0006d40001007387 */ /* 0x0003e80000100800 */
[----:B------:R-:W4:Y:S01]  /*22420*/  LDL.LU R27, [R1+0x6b0] ;  /* 0x0006b000011b7983 */ /* 0x000f220000300800 */
[----:B0-----:R-:W-:-:S03]  /*22430*/  IMAD R2, R10, c[0x0][0x190], RZ ;  /* 0x000064000a027a24 */ /* 0x001fc600078e02ff */
[----:B------:R0:W-:Y:S01]  /*22440*/  STL [R1+0x6d0], R3 ;  /* 0x0006d00301007387 */ /* 0x0001e20000100800 */
[----:B-1----:R-:W-:-:S05]  /*22450*/  IMAD R0, R12, c[0x0][0x190], RZ ;  /* 0x000064000c007a24 */ /* 0x002fca00078e02ff */
[----:B------:R1:W-:Y:S01]  /*22460*/  STL [R1+0x6cc], R0 ;  /* 0x0006cc0001007387 */ /* 0x0003e20000100800 */
[----:B0-----:R-:W-:-:S03]  /*22470*/  IMAD R3, R7, c[0x0][0x190], RZ ;  /* 0x0000640007037a24 */ /* 0x001fc600078e02ff */
[----:B------:R0:W-:Y:S04]  /*22480*/  STL [R1+0x6c8], R2 ;  /* 0x0006c80201007387 */ /* 0x0001e80000100800 */
[----:B------:R0:W-:Y:S01]  /*22490*/  STL [R1+0x6c4], R3 ;  /* 0x0006c40301007387 */ /* 0x0001e20000100800 */
[----:B-1----:R-:W-:Y:S02]  /*224a0*/  IMAD R0, R18, c[0x0][0x190], RZ ;  /* 0x0000640012007a24 */ /* 0x002fe400078e02ff */
[----:B0-----:R-:W-:Y:S01]  /*224b0*/  IMAD R2, R5, c[0x0][0x190], RZ ;  /* 0x0000640005027a24 */ /* 0x001fe200078e02ff */
[----:B------:R-:W4:Y:S04]  /*224c0*/  LDL.LU R3, [R1+0x6ac] ;  /* 0x0006ac0001037983 */ /* 0x000f280000300800 */
        /* <DEDUP_REMOVED lines=23> */
[----:B---3--:R-:W-:-:S05]  /*22640*/  IMAD R12, R17, c[0x0][0x190], RZ ;  /* 0x00006400110c7a24 */ /* 0x008fca00078e02ff */
[----:B------:R0:W-:Y:S01]  /*22650*/  STL [R1+0x6b8], R12 ;  /* 0x0006b80c01007387 */ /* 0x0001e20000100800 */
[----:B--2---:R-:W-:-:S03]  /*22660*/  IMAD R10, R6, c[0x0][0x190], RZ ;  /* 0x00006400060a7a24 */ /* 0x004fc600078e02ff */
[----:B------:R-:W2:Y:S04]  /*22670*/  LDL.LU R14, [R1+0x654] ;  /* 0x00065400010e7983 */ /* 0x000ea80000300800 */
[----:B------:R1:W-:Y:S01]  /*22680*/  STL [R1+0x6b4], R10 ;  /* 0x0006b40a01007387 */ /* 0x0003e20000100800 */
[----:B----4-:R-:W-:-:S03]  /*22690*/  IMAD R6, R27, c[0x0][0x190], RZ ;  /* 0x000064001b067a24 */ /* 0x010fc600078e02ff */
[----:B0-----:R-:W3:Y:S04]  /*226a0*/  LDL.LU R12, [R1+0x650] ;  /* 0x00065000010c7983 */ /* 0x001ee80000300800 */
[----:B------:R0:W-:Y:S04]  /*226b0*/  STL [R1+0x6b0], R6 ;  /* 0x0006b00601007387 */ /* 0x0001e80000100800 */
[----:B-1----:R-:W3:Y:S04]  /*226c0*/  LDL.LU R10, [R1+0x64c] ;  /* 0x00064c00010a7983 */ /* 0x002ee80000300800 */
[----:B------:R-:W3:Y:S04]  /*226d0*/  LDL.LU R17, [R1+0x648] ;  /* 0x0006480001117983 */ /* 0x000ee80000300800 */
[----:B0-----:R-:W3:Y:S04]  /*226e0*/  LDL.LU R6, [R1+0x644] ;  /* 0x0006440001067983 */ /* 0x001ee80000300800 */
[----:B------:R-:W3:Y:S01]  /*226f0*/  LDL.LU R27, [R1+0x640] ;  /* 0x00064000011b7983 */ /* 0x000ee20000300800 */
[----:B------:R-:W-:-:S05]  /*22700*/  IMAD R3, R3, c[0x0][0x190], RZ ;  /* 0x0000640003037a24 */ /* 0x000fca00078e02ff */
[----:B------:R0:W-:Y:S02]  /*22710*/  STL [R1+0x6ac], R3 ;  /* 0x0006ac0301007387 */ /* 0x0001e40000100800 */
[----:B0-----:R-:W-:-:S05]  /*22720*/  IMAD R3, R0, c[0x0][0x190], RZ ;  /* 0x0000640000037a24 */ /* 0x001fca00078e02ff */
        /* <DEDUP_REMOVED lines=22> */
[----:B------:R-:W-:-:S03]  /*22890*/  IMAD R3, R29, c[0x0][0x190], RZ ;  /* 0x000064001d037a24 */ /* 0x000fc600078e02ff */
        /* <DEDUP_REMOVED lines=14> */
[----:B0-----:R-:W-:-:S03]  /*22980*/  IMAD R2, R18, c[0x0][0x190], RZ ;  /* 0x0000640012027a24 */ /* 0x001fc600078e02ff */
[----:B------:R-:W4:Y:S01]  /*22990*/  LDL.LU R7, [R1+0x63c] ;  /* 0x00063c0001077983 */ /* 0x000f220000300800 */
[----:B-1----:R-:W-:-:S03]  /*229a0*/  IMAD R0, R5, c[0x0][0x190], RZ ;  /* 0x0000640005007a24 */ /* 0x002fc600078e02ff */
[----:B------:R-:W-:Y:S04]  /*229b0*/  STL [R1+0x65c], R2 ;  /* 0x00065c0201007387 */ /* 0x000fe80000100800 */
[----:B------:R-:W4:Y:S04]  /*229c0*/  LDL.LU R18, [R1+0x638] ;  /* 0x0006380001127983 */ /* 0x000f280000300800 */
[----:B------:R3:W-:Y:S04]  /*229d0*/  STL [R1+0x658], R0 ;  /* 0x0006580001007387 */ /* 0x0007e80000100800 */
[----:B------:R-:W4:Y:S01]  /*229e0*/  LDL.LU R5, [R1+0x634] ;  /* 0x0006340001057983 */ /* 0x000f220000300800 */
[----:B--2---:R-:W-:-:S05]  /*229f0*/  IMAD R3, R14, c[0x0][0x190], RZ ;  /* 0x000064000e037a24 */ /* 0x004fca00078e02ff */
[----:B------:R0:W-:Y:S01]  /*22a00*/  STL [R1+0x654], R3 ;  /* 0x0006540301007387 */ /* 0x0001e20000100800 */
[----:B---3--:R-:W-:Y:S02]  /*22a10*/  IMAD R0, R12, c[0x0][0x190], RZ ;  /* 0x000064000c007a24 */ /* 0x008fe400078e02ff */
[----:B------:R-:W-:-:S03]  /*22a20*/  IMAD R2, R10, c[0x0][0x190], RZ ;  /* 0x000064000a027a24 */ /* 0x000fc600078e02ff */
[----:B------:R1:W-:Y:S01]  /*22a30*/  STL [R1+0x650], R0 ;  /* 0x0006500001007387 */ /* 0x0003e20000100800 */
[----:B0-----:R-:W-:-:S03]  /*22a40*/  IMAD R3, R17, c[0x0][0x190], RZ ;  /* 0x0000640011037a24 */ /* 0x001fc600078e02ff */
[----:B------:R0:W-:Y:S04]  /*22a50*/  STL [R1+0x64c], R2 ;  /* 0x00064c0201007387 */ /* 0x0001e80000100800 */
[----:B------:R2:W-:Y:S01]  /*22a60*/  STL [R1+0x648], R3 ;  /* 0x0006480301007387 */ /* 0x0005e20000100800 */
[----:B-1----:R-:W-:Y:S02]  /*22a70*/  IMAD R0, R6, c[0x0][0x190], RZ ;  /* 0x0000640006007a24 */ /* 0x002fe400078e02ff */
[----:B0-----:R-:W-:Y:S01]  /*22a80*/  IMAD R2, R27, c[0x0][0x190], RZ ;  /* 0x000064001b027a24 */ /* 0x001fe200078e02ff */
[----:B--2---:R-:W2:Y:S04]  /*22a90*/  LDL.LU R3, [R1+0x630] ;  /* 0x0006300001037983 */ /* 0x004ea80000300800 */
[----:B------:R0:W-:Y:S04]  /*22aa0*/  STL [R1+0x644], R0 ;  /* 0x0006440001007387 */ /* 0x0001e80000100800 */
[----:B0-----:R-:W3:Y:S04]  /*22ab0*/  LDL.LU R0, [R1+0x62c] ;  /* 0x00062c0001007983 */ /* 0x001ee80000300800 */
[----:B------:R0:W-:Y:S04]  /*22ac0*/  STL [R1+0x640], R2 ;  /* 0x0006400201007387 */ /* 0x0001e80000100800 */
[----:B------:R-:W3:Y:S04]  /*22ad0*/  LDL.LU R16, [R1+0x628] ;  /* 0x0006280001107983 */ /* 0x000ee80000300800 */
[----:B------:R-:W3:Y:S04]  /*22ae0*/  LDL.LU R9, [R1+0x624] ;  /* 0x0006240001097983 */ /* 0x000ee80000300800 */
[----:B------:R-:W3:Y:S04]  /*22af0*/  LDL.LU R28, [R1+0x620] ;  /* 0x00062000011c7983 */ /* 0x000ee80000300800 */
[----:B------:R-:W3:Y:S04]  /*22b00*/  LDL.LU R11, [R1+0x61c] ;  /* 0x00061c00010b7983 */ /* 0x000ee80000300800 */
[----:B0-----:R-:W3:Y:S04]  /*22b10*/  LDL.LU R2, [R1+0x618] ;  /* 0x0006180001027983 */ /* 0x001ee80000300800 */
[----:B------:R-:W3:Y:S04]  /*22b20*/  LDL.LU R19, [R1+0x614] ;  /* 0x0006140001137983 */ /* 0x000ee80000300800 */
        /* <DEDUP_REMOVED lines=13> */
[----:B------:R-:W3:Y:S01]  /*22c00*/  LDL.LU R27, [R1+0x5dc] ;  /* 0x0005dc00011b7983 */ /* 0x000ee20000300800 */
[----:B----4-:R-:W-:-:S05]  /*22c10*/  IMAD R10, R7, c[0x0][0x190], RZ ;  /* 0x00006400070a7a24 */ /* 0x010fca00078e02ff */
[----:B------:R0:W-:Y:S01]  /*22c20*/  STL [R1+0x63c], R10 ;  /* 0x00063c0a01007387 */ /* 0x0001e20000100800 */
[----:B------:R-:W-:-:S03]  /*22c30*/  IMAD R7, R18, c[0x0][0x190], RZ ;  /* 0x0000640012077a24 */ /* 0x000fc600078e02ff */
[----:B------:R-:W4:Y:S04]  /*22c40*/  LDL.LU R14, [R1+0x5d8] ;  /* 0x0005d800010e7983 */ /* 0x000f280000300800 */
[----:B------:R1:W-:Y:S01]  /*22c50*/  STL [R1+0x638], R7 ;  /* 0x0006380701007387 */ /* 0x0003e20000100800 */
[----:B------:R-:W-:-:S03]  /*22c60*/  IMAD R5, R5, c[0x0][0x190], RZ ;  /* 0x0000640005057a24 */ /* 0x000fc600078e02ff */
[----:B------:R-:W4:Y:S04]  /*22c70*/  LDL.LU R12, [R1+0x5d4] ;  /* 0x0005d400010c7983 */ /* 0x000f280000300800 */
[----:B------:R1:W-:Y:S04]  /*22c80*/  STL [R1+0x634], R5 ;  /* 0x0006340501007387 */ /* 0x0003e80000100800 */
[----:B0-----:R-:W4:Y:S04]  /*22c90*/  LDL.LU R10, [R1+0x5d0] ;  /* 0x0005d000010a7983 */ /* 0x001f280000300800 */
[----:B-1----:R-:W4:Y:S04]  /*22ca0*/  LDL.LU R7, [R1+0x5cc] ;  /* 0x0005cc0001077983 */ /* 0x002f280000300800 */
[----:B------:R-:W4:Y:S04]  /*22cb0*/  LDL.LU R18, [R1+0x5c8] ;  /* 0x0005c80001127983 */ /* 0x000f280000300800 */
[----:B------:R-:W4:Y:S01]  /*22cc0*/  LDL.LU R5, [R1+0x5c4] ;  /* 0x0005c40001057983 */ /* 0x000f220000300800 */
[----:B--2---:R-:W-:-:S05]  /*22cd0*/  IMAD R3, R3, c[0x0][0x190], RZ ;  /* 0x0000640003037a24 */ /* 0x004fca00078e02ff */
[----:B------:R3:W-:Y:S02]  /*22ce0*/  STL [R1+0x630], R3 ;  /* 0x0006300301007387 */ /* 0x0007e40000100800 */
[----:B---3--:R-:W-:-:S05]  /*22cf0*/  IMAD R3, R0, c[0x0][0x190], RZ ;  /* 0x0000640000037a24 */ /* 0x008fca00078e02ff */
        /* <DEDUP_REMOVED lines=38> */
[----:B------:R-:W2:Y:S01]  /*22f60*/  LDL.LU R17, [R1+0x5c0] ;  /* 0x0005c00001117983 */ /* 0x000ea20000300800 */
[----:B0-----:R-:W-:-:S03]  /*22f70*/  IMAD R0, R27, c[0x0][0x190], RZ ;  /* 0x000064001b007a24 */ /* 0x001fc600078e02ff */
[----:B------:R0:W-:Y:S01]  /*22f80*/  STL [R1+0x5e0], R2 ;  /* 0x0005e00201007387 */ /* 0x0001e20000100800 */
[----:B----4-:R-:W-:-:S03]  /*22f90*/  IMAD R3, R14, c[0x0][0x190], RZ ;  /* 0x000064000e037a24 */ /* 0x010fc600078e02ff */
[----:B------:R-:W3:Y:S04]  /*22fa0*/  LDL.LU R6, [R1+0x5bc] ;  /* 0x0005bc0001067983 */ /* 0x000ee80000300800 */
[----:B------:R1:W-:Y:S04]  /*22fb0*/  STL [R1+0x5dc], R0 ;  /* 0x0005dc0001007387 */ /* 0x0003e80000100800 */
[----:B------:R-:W4:Y:S04]  /*22fc0*/  LDL.LU R27, [R1+0x5b8] ;  /* 0x0005b800011b7983 */ /* 0x000f280000300800 */
[----:B------:R1:W-:Y:S01]  /*22fd0*/  STL [R1+0x5d8], R3 ;  /* 0x0005d80301007387 */ /* 0x0003e20000100800 */
[----:B0-----:R-:W-:-:S02]  /*22fe0*/  IMAD R2, R10, c[0x0][0x190], RZ ;  /* 0x000064000a027a24 */ /* 0x001fc400078e02ff */
[----:B-1----:R-:W-:Y:S02]  /*22ff0*/  IMAD R0, R12, c[0x0][0x190], RZ ;  /* 0x000064000c007a24 */ /* 0x002fe400078e02ff */
[----:B------:R-:W-:-:S03]  /*23000*/  IMAD R3, R7, c[0x0][0x190], RZ ;  /* 0x0000640007037a24 */ /* 0x000fc600078e02ff */
[----:B------:R0:W-:Y:S04]  /*23010*/  STL [R1+0x5d4], R0 ;  /* 0x0005d40001007387 */ /* 0x0001e80000100800 */
[----:B------:R1:W-:Y:S04]  /*23020*/  STL [R1+0x5d0], R2 ;  /* 0x0005d00201007387 */ /* 0x0003e80000100800 */
[----:B------:R1:W-:Y:S01]  /*23030*/  STL [R1+0x5cc], R3 ;  /* 0x0005cc0301007387 */ /* 0x0003e20000100800 */
[----:B0-----:R-:W-:Y:S02]  /*23040*/  IMAD R0, R18, c[0x0][0x190], RZ ;  /* 0x0000640012007a24 */ /* 0x001fe400078e02ff */
[----:B-1----:R-:W-:Y:S01]  /*23050*/  IMAD R2, R5, c[0x0][0x190], RZ ;  /* 0x0000640005027a24 */ /* 0x002fe200078e02ff */
        /* <DEDUP_REMOVED lines=26> */
[----:B---3--:R-:W-:-:S03]  /*23200*/  IMAD R10, R6, c[0x0][0x190], RZ ;  /* 0x00006400060a7a24 */ /* 0x008fc600078e02ff */
        /* <DEDUP_REMOVED lines=145> */
[----:B------:R-:W-:Y:S01]  /*23b20*/  STL [R1+0x4e8], R2 ;  /* 0x0004e80201007387 */ /* 0x000fe20000100800 */
[----:B----4-:R-:W-:-:S03]  /*23b30*/  IMAD R3, R14, c[0x0][0x190], RZ ;  /* 0x000064000e037a24 */ /* 0x010fc600078e02ff */
[----:B------:R-:W3:Y:S04]  /*23b40*/  LDL.LU R6, [R1+0x4c4] ;  /* 0x0004c40001067983 */ /* 0x000ee80000300800 */
[----:B------:R0:W-:Y:S04]  /*23b50*/  STL [R1+0x4e4], R0 ;  /* 0x0004e40001007387 */ /* 0x0001e80000100800 */
[----:B------:R-:W4:Y:S04]  /*23b60*/  LDL.LU R27, [R1+0x4c0] ;  /* 0x0004c000011b7983 */ /* 0x000f280000300800 */
[----:B------:R1:W-:Y:S01]  /*23b70*/  STL [R1+0x4e0], R3 ;  /* 0x0004e00301007387 */ /* 0x0003e20000100800 */
[----:B0-----:R-:W-:-:S02]  /*23b80*/  IMAD R0, R12, c[0x0][0x190], RZ ;  /* 0x000064000c007a24 */ /* 0x001fc400078e02ff */
[----:B------:R-:W-:-:S03]  /*23b90*/  IMAD R2, R10, c[0x0][0x190], RZ ;  /* 0x000064000a027a24 */ /* 0x000fc600078e02ff */
[----:B------:R0:W-:Y:S01]  /*23ba0*/  STL [R1+0x4dc], R0 ;  /* 0x0004dc0001007387 */ /* 0x0001e20000100800 */
[----:B-1----:R-:W-:-:S03]  /*23bb0*/  IMAD R3, R7, c[0x0][0x190], RZ ;  /* 0x0000640007037a24 */ /* 0x002fc600078e02ff */
        /* <DEDUP_REMOVED lines=639> */
[----:B------:R-:W4:Y:S01]  /*263b0*/  LDL.LU R7, [R1+0x138] ;  /* 0x0001380001077983 */ /* 0x000f220000300800 */
[----:B0-----:R-:W-:-:S03]  /*263c0*/  IMAD R0, R5, c[0x0][0x190], RZ ;  /* 0x0000640005007a24 */ /* 0x001fc600078e02ff */
        /* <DEDUP_REMOVED lines=93> */
[----:B------:R0:W-:Y:S04]  /*269a0*/  STL [R1+0xc4], R2 ;  /* 0x0000c40201007387 */ /* 0x0001e80000100800 */
[----:B------:R-:W3:Y:S01]  /*269b0*/  LDL.LU R6, [R1+0x98] ;  /* 0x0000980001067983 */ /* 0x000ee20000300800 */
[----:B----4-:R-:W-:-:S03]  /*269c0*/  IMAD R3, R14, c[0x0][0x190], RZ ;  /* 0x000064000e037a24 */ /* 0x010fc600078e02ff */
[----:B------:R1:W-:Y:S04]  /*269d0*/  STL [R1+0xc0], R0 ;  /* 0x0000c00001007387 */ /* 0x0003e80000100800 */
[----:B------:R-:W4:Y:S01]  /*269e0*/  LDL.LU R27, [R1+0x94] ;  /* 0x00009400011b7983 */ /* 0x000f220000300800 */
[----:B0-----:R-:W-:-:S03]  /*269f0*/  IMAD R2, R12, c[0x0][0x190], RZ ;  /* 0x000064000c027a24 */ /* 0x001fc600078e02ff */
[----:B------:R0:W-:Y:S01]  /*26a00*/  STL [R1+0xbc], R3 ;  /* 0x0000bc0301007387 */ /* 0x0001e20000100800 */
[----:B-1----:R-:W-:-:S03]  /*26a10*/  IMAD R0, R10, c[0x0][0x190], RZ ;  /* 0x000064000a007a24 */ /* 0x002fc600078e02ff */
[----:B------:R1:W-:Y:S01]  /*26a20*/  STL [R1+0xb8], R2 ;  /* 0x0000b80201007387 */ /* 0x0003e20000100800 */
[----:B0-----:R-:W-:-:S03]  /*26a30*/  IMAD R3, R7, c[0x0][0x190], RZ ;  /* 0x0000640007037a24 */ /* 0x001fc600078e02ff */
[----:B------:R0:W-:Y:S01]  /*26a40*/  STL [R1+0xb4], R0 ;  /* 0x0000b40001007387 */ /* 0x0001e20000100800 */
[----:B-1----:R-:W-:-:S03]  /*26a50*/  IMAD R2, R18, c[0x0][0x190], RZ ;  /* 0x0000640012027a24 */ /* 0x002fc600078e02ff */
[----:B------:R-:W-:Y:S01]  /*26a60*/  STL [R1+0xb0], R3 ;  /* 0x0000b00301007387 */ /* 0x000fe20000100800 */
[----:B0-----:R-:W-:-:S03]  /*26a70*/  IMAD R0, R5, c[0x0][0x190], RZ ;  /* 0x0000640005007a24 */ /* 0x001fc600078e02ff */
[----:B------:R-:W4:Y:S04]  /*26a80*/  LDL.LU R16, [R1+0x90] ;  /* 0x0000900001107983 */ /* 0x000f280000300800 */
[----:B------:R0:W-:Y:S04]  /*26a90*/  STL [R1+0xac], R2 ;  /* 0x0000ac0201007387 */ /* 0x0001e80000100800 */
[----:B------:R-:W4:Y:S04]  /*26aa0*/  LDL.LU R9, [R1+0x88] ;  /* 0x0000880001097983 */ /* 0x000f280000300800 */
[----:B------:R4:W-:Y:S04]  /*26ab0*/  STL [R1+0xa8], R0 ;  /* 0x0000a80001007387 */ /* 0x0009e80000100800 */
        /* <DEDUP_REMOVED lines=28> */
[----:B------:R-:W4:Y:S04]  /*26c80*/  LDL.LU R6, [R1+0x14] ;  /* 0x0000140001067983 */ /* 0x000f280000300800 */
[----:B------:R-:W2:Y:S04]  /*26c90*/  LDL.LU R27, [R1+0x10] ;  /* 0x00001000011b7983 */ /* 0x000ea80000300800 */
[----:B-1----:R-:W2:Y:S04]  /*26ca0*/  LDL.LU R3, [R1+0x8] ;  /* 0x0000080001037983 */ /* 0x002ea80000300800 */
[----:B0-----:R-:W2:Y:S01]  /*26cb0*/  LDL.LU R0, [R1+0x4] ;  /* 0x0000040001007983 */ /* 0x001ea20000300800 */
[----:B------:R-:W-:-:S05]  /*26cc0*/  IMAD R16, R16, c[0x0][0x190], RZ ;  /* 0x0000640010107a24 */ /* 0x000fca00078e02ff */
[----:B------:R0:W-:Y:S01]  /*26cd0*/  STL [R1+0x90], R16 ;  /* 0x0000901001007387 */ /* 0x0001e20000100800 */
[----:B------:R-:W-:-:S03]  /*26ce0*/  IMAD R9, R9, c[0x0][0x190], RZ ;  /* 0x0000640009097a24 */ /* 0x000fc600078e02ff */
[----:B0-----:R-:W4:Y:S01]  /*26cf0*/  LDL.LU R16, [R1+0x1b7c] ;  /* 0x001b7c0001107983 */ /* 0x001f220000300800 */
[----:B------:R-:W-:-:S03]  /*26d00*/  IMAD R28, R28, c[0x0][0x190], RZ ;  /* 0x000064001c1c7a24 */ /* 0x000fc600078e02ff */
[----:B------:R0:W-:Y:S01]  /*26d10*/  STL [R1+0x88], R9 ;  /* 0x0000880901007387 */ /* 0x0001e20000100800 */
[----:B------:R-:W-:Y:S02]  /*26d20*/  IMAD R11, R11, c[0x0][0x190], RZ ;  /* 0x000064000b0b7a24 */ /* 0x000fe400078e02ff */
[----:B------:R-:W-:Y:S01]  /*26d30*/  IMAD R2, R2, c[0x0][0x190], RZ ;  /* 0x0000640002027a24 */ /* 0x000fe200078e02ff */
[----:B0-----:R-:W4:Y:S01]  /*26d40*/  LDL.LU R9, [R1+0x1b78] ;  /* 0x001b780001097983 */ /* 0x001f220000300800 */
[----:B------:R-:W-:-:S03]  /*26d50*/  IMAD R19, R19, c[0x0][0x190], RZ ;  /* 0x0000640013137a24 */ /* 0x000fc600078e02ff */
[----:B------:R0:W-:Y:S01]  /*26d60*/  STL [R1+0x80], R28 ;  /* 0x0000801c01007387 */ /* 0x0001e20000100800 */
[----:B------:R-:W-:Y:S02]  /*26d70*/  IMAD R8, R8, c[0x0][0x190], RZ ;  /* 0x0000640008087a24 */ /* 0x000fe400078e02ff */
[----:B------:R-:W-:Y:S01]  /*26d80*/  IMAD R4, R4, c[0x0][0x190], RZ ;  /* 0x0000640004047a24 */ /* 0x000fe200078e02ff */
[----:B0-----:R-:W4:Y:S04]  /*26d90*/  LDL.LU R28, [R1+0x1b74] ;  /* 0x001b7400011c7983 */ /* 0x001f280000300800 */
[----:B------:R0:W-:Y:S01]  /*26da0*/  STL [R1+0x7c], R11 ;  /* 0x00007c0b01007387 */ /* 0x0001e20000100800 */
[----:B------:R-:W-:Y:S02]  /*26db0*/  IMAD R26, R26, c[0x0][0x190], RZ ;  /* 0x000064001a1a7a24 */ /* 0x000fe400078e02ff */
[----:B------:R-:W-:Y:S01]  /*26dc0*/  IMAD R25, R25, c[0x0][0x190], RZ ;  /* 0x0000640019197a24 */ /* 0x000fe200078e02ff */
[----:B0-----:R-:W4:Y:S04]  /*26dd0*/  LDL.LU R11, [R1+0x1b70] ;  /* 0x001b7000010b7983 */ /* 0x001f280000300800 */
[----:B------:R0:W-:Y:S01]  /*26de0*/  STL [R1+0x78], R2 ;  /* 0x0000780201007387 */ /* 0x0001e20000100800 */
[----:B------:R-:W-:-:S03]  /*26df0*/  IMAD R24, R24, c[0x0][0x190], RZ ;  /* 0x0000640018187a24 */ /* 0x000fc600078e02ff */
        /* <DEDUP_REMOVED lines=45> */
[----:B0-----:R-:W4:Y:S01]  /*270d0*/  LDL.LU R5, [R1+0x1b28] ;  /* 0x001b280001057983 */ /* 0x001f220000300800 */
[----:B--2---:R-:W-:-:S02]  /*270e0*/  IMAD R18, R18, c[0x0][0x190], RZ ;  /* 0x0000640012127a24 */ /* 0x004fc400078e02ff */
[----:B---3--:R-:W-:Y:S02]  /*270f0*/  IMAD R17, R17, c[0x0][0x190], RZ ;  /* 0x0000640011117a24 */ /* 0x008fe400078e02ff */
[----:B----4-:R-:W-:Y:S02]  /*27100*/  IMAD R6, R6, c[0x0][0x190], RZ ;  /* 0x0000640006067a24 */ /* 0x010fe400078e02ff */
[----:B------:R-:W-:Y:S02]  /*27110*/  IMAD R27, R27, c[0x0][0x190], RZ ;  /* 0x000064001b1b7a24 */ /* 0x000fe400078e02ff */
[----:B------:R-:W-:-:S05]  /*27120*/  IMAD R5, R5, c[0x0][0x190], RZ ;  /* 0x0000640005057a24 */ /* 0x000fca00078e02ff */
[----:B------:R0:W-:Y:S04]  /*27130*/  STL [R1+0x1af8], R5 ;  /* 0x001af80501007387 */ /* 0x0001e80000100800 */
[----:B0-----:R-:W2:Y:S04]  /*27140*/  LDL.LU R5, [R1+0xc] ;  /* 0x00000c0001057983 */ /* 0x001ea80000300800 */
[----:B------:R0:W-:Y:S04]  /*27150*/  STL [R1+0x1c], R18 ;  /* 0x00001c1201007387 */ /* 0x0001e80000100800 */
[----:B0-----:R-:W3:Y:S04]  /*27160*/  LDL.LU R18, [R1+0x1b24] ;  /* 0x001b240001127983 */ /* 0x001ee80000300800 */
[----:B------:R0:W-:Y:S04]  /*27170*/  STL [R1+0x18], R17 ;  /* 0x0000181101007387 */ /* 0x0001e80000100800 */
[----:B0-----:R-:W4:Y:S04]  /*27180*/  LDL.LU R17, [R1+0x1b20] ;  /* 0x001b200001117983 */ /* 0x001f280000300800 */
[----:B------:R0:W-:Y:S04]  /*27190*/  STL [R1+0x14], R6 ;  /* 0x0000140601007387 */ /* 0x0001e80000100800 */
[----:B0-----:R-:W4:Y:S04]  /*271a0*/  LDL.LU R6, [R1+0x1b1c] ;  /* 0x001b1c0001067983 */ /* 0x001f280000300800 */
[----:B------:R0:W-:Y:S04]  /*271b0*/  STL [R1+0x10], R27 ;  /* 0x0000101b01007387 */ /* 0x0001e80000100800 */
[----:B0-----:R-:W4:Y:S01]  /*271c0*/  LDL.LU R27, [R1+0x1b18] ;  /* 0x001b1800011b7983 */ /* 0x001f220000300800 */
[----:B------:R-:W-:-:S02]  /*271d0*/  IMAD R7, R7, c[0x0][0x190], RZ ;  /* 0x0000640007077a24 */ /* 0x000fc400078e02ff */
[----:B------:R-:W-:Y:S02]  /*271e0*/  IMAD R10, R10, c[0x0][0x190], RZ ;  /* 0x000064000a0a7a24 */ /* 0x000fe400078e02ff */
[----:B------:R-:W-:Y:S02]  /*271f0*/  IMAD R12, R12, c[0x0][0x190], RZ ;  /* 0x000064000c0c7a24 */ /* 0x000fe400078e02ff */
[----:B------:R-:W-:Y:S02]  /*27200*/  IMAD R14, R14, c[0x0][0x190], RZ ;  /* 0x000064000e0e7a24 */ /* 0x000fe400078e02ff */
[----:B------:R-:W-:Y:S02]  /*27210*/  IMAD R15, R15, c[0x0][0x190], RZ ;  /* 0x000064000f0f7a24 */ /* 0x000fe400078e02ff */
[----:B------:R-:W-:Y:S02]  /*27220*/  IMAD R20, R20, c[0x0][0x190], RZ ;  /* 0x0000640014147a24 */ /* 0x000fe400078e02ff */
[----:B------:R-:W-:-:S02]  /*27230*/  IMAD R21, R21, c[0x0][0x190], RZ ;  /* 0x0000640015157a24 */ /* 0x000fc400078e02ff */
[----:B------:R-:W-:Y:S02]  /*27240*/  IMAD R22, R22, c[0x0][0x190], RZ ;  /* 0x0000640016167a24 */ /* 0x000fe400078e02ff */
[----:B------:R-:W-:Y:S02]  /*27250*/  IMAD R23, R23, c[0x0][0x190], RZ ;  /* 0x0000640017177a24 */ /* 0x000fe400078e02ff */
[----:B------:R-:W-:Y:S02]  /*27260*/  IMAD R29, R29, c[0x0][0x190], RZ ;  /* 0x000064001d1d7a24 */ /* 0x000fe400078e02ff */
[----:B------:R-:W-:Y:S02]  /*27270*/  IMAD R24, R24, c[0x0][0x190], RZ ;  /* 0x0000640018187a24 */ /* 0x000fe400078e02ff */
[----:B------:R-:W-:Y:S02]  /*27280*/  IMAD R25, R25, c[0x0][0x190], RZ ;  /* 0x0000640019197a24 */ /* 0x000fe400078e02ff */
[----:B--2---:R-:W-:-:S05]  /*27290*/  IMAD R5, R5, c[0x0][0x190], RZ ;  /* 0x0000640005057a24 */ /* 0x004fca00078e02ff */
[----:B------:R0:W-:Y:S02]  /*272a0*/  STL [R1+0xc], R5 ;  /* 0x00000c0501007387 */ /* 0x0001e40000100800 */
[----:B0-----:R-:W-:Y:S02]  /*272b0*/  IMAD R5, R3, c[0x0][0x190], RZ ;  /* 0x0000640003057a24 */ /* 0x001fe400078e02ff */
[----:B------:R-:W-:-:S03]  /*272c0*/  IMAD R3, R0, c[0x0][0x190], RZ ;  /* 0x0000640000037a24 */ /* 0x000fc600078e02ff */
[----:B------:R0:W-:Y:S01]  /*272d0*/  STL [R1+0x8], R5 ;  /* 0x0000080501007387 */ /* 0x0001e20000100800 */
[----:B---3--:R-:W-:Y:S02]  /*272e0*/  IMAD R18, R18, c[0x0][0x190], RZ ;  /* 0x0000640012127a24 */ /* 0x008fe400078e02ff */
[----:B----4-:R-:W-:Y:S02]  /*272f0*/  IMAD R17, R17, c[0x0][0x190], RZ ;  /* 0x0000640011117a24 */ /* 0x010fe400078e02ff */
[----:B------:R-:W-:Y:S02]  /*27300*/  IMAD R6, R6, c[0x0][0x190], RZ ;  /* 0x0000640006067a24 */ /* 0x000fe400078e02ff */
[----:B------:R-:W-:Y:S02]  /*27310*/  IMAD R0, R27, c[0x0][0x190], RZ ;  /* 0x000064001b007a24 */ /* 0x000fe400078e02ff */
[----:B------:R-:W2:Y:S04]  /*27320*/  LDL.LU R27, [R1+0x1b14] ;  /* 0x001b1400011b7983 */ /* 0x000ea80000300800 */
[----:B------:R-:W-:Y:S04]  /*27330*/  STL [R1+0x4], R3 ;  /* 0x0000040301007387 */ /* 0x000fe80000100800 */
[----:B0-----:R-:W3:Y:S04]  /*27340*/  LDL.LU R5, [R1+0x118] ;  /* 0x0001180001057983 */ /* 0x001ee80000300800 */
[----:B------:R0:W-:Y:S04]  /*27350*/  STL [R1+0x1adc], R0 ;  /* 0x001adc0001007387 */ /* 0x0001e80000100800 */
[----:B0-----:R-:W2:Y:S04]  /*27360*/  LDL.LU R0, [R1+0x28] ;  /* 0x0000280001007983 */ /* 0x001ea80000300800 */
[----:B------:R-:W-:Y:S04]  /*27370*/  STL [R1+0x1ae0], R6 ;  /* 0x001ae00601007387 */ /* 0x000fe80000100800 */
[----:B------:R0:W-:Y:S04]  /*27380*/  STL [R1+0x1ad8], R17 ;  /* 0x001ad81101007387 */ /* 0x0001e80000100800 */
[----:B0-----:R-:W4:Y:S04]  /*27390*/  LDL.LU R17, [R1+0x30] ;  /* 0x0000300001117983 */ /* 0x001f280000300800 */
[----:B------:R0:W-:Y:S04]  /*273a0*/  STL [R1+0x1ad4], R18 ;  /* 0x001ad41201007387 */ /* 0x0001e80000100800 */
[----:B0-----:R-:W3:Y:S04]  /*273b0*/  LDL.LU R18, [R1+0x34] ;  /* 0x0000340001127983 */ /* 0x001ee80000300800 */
[----:B------:R0:W-:Y:S04]  /*273c0*/  STL [R1+0x1ad0], R7 ;  /* 0x001ad00701007387 */ /* 0x0001e80000100800 */
[----:B0-----:R-:W3:Y:S04]  /*273d0*/  LDL.LU R7, [R1+0x2c] ;  /* 0x00002c0001077983 */ /* 0x001ee80000300800 */
[----:B------:R-:W-:Y:S04]  /*273e0*/  STL [R1+0x1ae4], R10 ;  /* 0x001ae40a01007387 */ /* 0x000fe80000100800 */
[----:B------:R0:W-:Y:S04]  /*273f0*/  STL [R1+0x1acc], R12 ;  /* 0x001acc0c01007387 */ /* 0x0001e80000100800 */
[----:B0-----:R-:W3:Y:S04]  /*27400*/  LDL.LU R12, [R1+0x38] ;  /* 0x00003800010c7983 */ /* 0x001ee80000300800 */
[----:B------:R-:W-:Y:S04]  /*27410*/  STL [R1+0x1ac8], R14 ;  /* 0x001ac80e01007387 */ /* 0x000fe80000100800 */
        /* <DEDUP_REMOVED lines=15> */
[----:B0-----:R-:W3:Y:S01]  /*27510*/  LDL.LU R25, [R1+0x84] ;  /* 0x0000840001197983 */ /* 0x001ee20000300800 */
[----:B------:R-:W-:-:S02]  /*27520*/  IMAD R3, R26, c[0x0][0x190], RZ ;  /* 0x000064001a037a24 */ /* 0x000fc400078e02ff */
[----:B------:R-:W-:Y:S01]  /*27530*/  IMAD R26, R4, c[0x0][0x190], RZ ;  /* 0x00006400041a7a24 */ /* 0x000fe200078e02ff */
[----:B------:R-:W-:Y:S02]  /*27540*/  ISETP.NE.AND P3, PT, RZ, c[0x0][0x178], PT ;  /* 0x00005e00ff007a0c */ /* 0x000fe40003f65270 */
[----:B------:R-:W-:Y:S01]  /*27550*/  STL [R1+0x1b0c], R3 ;  /* 0x001b0c0301007387 */ /* 0x000fe20000100800 */
[----:B------:R-:W-:-:S03]  /*27560*/  @!P5 IMAD.MOV R13, RZ, RZ, -R13 ;  /* 0x000000ffff0dd224 */ /* 0x000fc600078e0a0d */
[----:B------:R-:W-:Y:S04]  /*27570*/  STL [R1+0x1b10], R26 ;  /* 0x001b101a01007387 */ /* 0x000fe80000100800 */
[----:B------:R-:W3:Y:S03]  /*27580*/  LDL.LU R14, [R1+0x120] ;  /* 0x00012000010e7983 */ /* 0x000ee60000300800 */
[----:B------:R-:W-:Y:S01]  /*27590*/  @!P3 LOP3.LUT R13, RZ, c[0x0][0x178], RZ, 0x33, !PT ;  /* 0x00005e00ff0dba12 */ /* 0x000fe200078e33ff */
[----:B------:R-:W-:-:S04]  /*275a0*/  IMAD R4, R2, c[0x0][0x190], RZ ;  /* 0x0000640002047a24 */ /* 0x000fc800078e02ff */
[----:B------:R-:W-:Y:S01]  /*275b0*/  IMAD R2, R13, c[0x0][0x184], RZ ;  /* 0x000061000d027a24 */ /* 0x000fe200078e02ff */
[----:B--2---:R-:W-:-:S05]  /*275c0*/  LEA R6, P6, R0, R27, 0x1 ;  /* 0x0000001b00067211 */ /* 0x004fca00078c08ff */
[----:B------:R4:W-:Y:S02]  /*275d0*/  STL [R1+0xa34], R6 ;  /* 0x000a340601007387 */ /* 0x0009e40000100800 */
[-C--:B----4-:R-:W-:Y:S02]  /*275e0*/  LEA R6, P4, R17, R27.reuse, 0x1 ;  /* 0x0000001b11067211 */ /* 0x090fe400078808ff */
[----:B---3--:R-:W-:-:S05]  /*275f0*/  LEA R3, P5, R7, R27, 0x1 ;  /* 0x0000001b07037211 */ /* 0x008fca00078a08ff */
[----:B------:R0:W-:Y:S04]  /*27600*/  STL [R1+0xa3c], R3 ;  /* 0x000a3c0301007387 */ /* 0x0001e80000100800 */
[----:B------:R-:W2:Y:S01]  /*27610*/  LDL.LU R10, [R1+0x150] ;  /* 0x00015000010a7983 */ /* 0x000ea20000300800 */
[----:B0-----:R-:W-:-:S03]  /*27620*/  LEA R3, P3, R18, R27, 0x1 ;  /* 0x0000001b12037211 */ /* 0x001fc600078608ff */
[----:B------:R0:W-:Y:S01]  /*27630*/  STL [R1+0xa44], R6 ;  /* 0x000a440601007387 */ /* 0x0001e20000100800 */
[----:B------:R-:W-:-:S03]  /*27640*/  LEA R13, P2, R12, R27, 0x1 ;  /* 0x0000001b0c0d7211 */ /* 0x000fc600078408ff */
[----:B------:R-:W-:Y:S04]  /*27650*/  STL [R1+0xa4c], R3 ;  /* 0x000a4c0301007387 */ /* 0x000fe80000100800 */
[----:B0-----:R-:W3:Y:S04]  /*27660*/  LDL.LU R6, [R1+0x180] ;  /* 0x0001800001067983 */ /* 0x001ee80000300800 */
[----:B------:R0:W-:Y:S02]  /*27670*/  STL [R1+0xa54], R13 ;  /* 0x000a540d01007387 */ /* 0x0001e40000100800 */
[----:B0-----:R-:W-:-:S02]  /*27680*/  LEA R13, P0, R24, R27, 0x1 ;  /* 0x0000001b180d7211 */ /* 0x001fc400078008ff */
[----:B------:R-:W-:-:S05]  /*27690*/  LEA R3, P1, R25, R27, 0x1 ;  /* 0x0000001b19037211 */ /* 0x000fca00078208ff */
[----:B------:R0:W-:Y:S02]  /*276a0*/  STL [R1+0xa5c], R3 ;  /* 0x000a5c0301007387 */ /* 0x0001e40000100800 */
[----:B0-----:R-:W-:Y:S02]  /*276b0*/  LEA.HI.X.SX32 R3, R0, R16, 0x1, P6 ;  /* 0x0000001000037211 */ /* 0x001fe400030f0eff */
[----:B------:R-:W4:Y:S04]  /*276c0*/  LDL.LU R0, [R1+0x198] ;  /* 0x0001980001007983 */ /* 0x000f280000300800 */
[----:B------:R0:W-:Y:S04]  /*276d0*/  STL [R1+0xa64], R13 ;  /* 0x000a640d01007387 */ /* 0x0001e80000100800 */
[----:B------:R1:W-:Y:S01]  /*276e0*/  STL [R1+0xa30], R3 ;  /* 0x000a300301007387 */ /* 0x0003e20000100800 */
[----:B0-----:R-:W-:-:S02]  /*276f0*/  LEA R13, P6, R29, R27, 0x1 ;  /* 0x0000001b1d0d7211 */ /* 0x001fc400078c08ff */
[----:B-1----:R-:W-:Y:S02]  /*27700*/  LEA.HI.X.SX32 R3, R7, R16, 0x1, P5 ;  /* 0x0000001007037211 */ /* 0x002fe400028f0eff */
[----:B------:R-:W4:Y:S04]  /*27710*/  LDL.LU R7, [R1+0x1ac] ;  /* 0x0001ac0001077983 */ /* 0x000f280000300800 */
[----:B------:R0:W-:Y:S04]  /*27720*/  STL [R1+0xa6c], R13 ;  /* 0x000a6c0d01007387 */ /* 0x0001e80000100800 */
[----:B------:R1:W-:Y:S01]  /*27730*/  STL [R1+0xa38], R3 ;  /* 0x000a380301007387 */ /* 0x0003e20000100800 */
[----:B0-----:R-:W-:-:S02]  /*27740*/  LEA R13, P5, R23, R27, 0x1 ;  /* 0x0000001b170d7211 */ /* 0x001fc400078a08ff */
[-C--:B-1----:R-:W-:Y:S02]  /*27750*/  LEA.HI.X.SX32 R3, R17, R16.reuse, 0x1, P4 ;  /* 0x0000001011037211 */ /* 0x082fe400020f0eff */
[----:B------:R-:W4:Y:S04]  /*27760*/  LDL.LU R17, [R1+0x1d0] ;  /* 0x0001d00001117983 */ /* 0x000f280000300800 */
[----:B------:R-:W-:Y:S04]  /*27770*/  STL [R1+0xa74], R13 ;  /* 0x000a740d01007387 */ /* 0x000fe80000100800 */
[----:B------:R0:W-:Y:S02]  /*27780*/  STL [R1+0xa40], R3 ;  /* 0x000a400301007387 */ /* 0x0001e40000100800 */
[----:B0-----:R-:W-:-:S02]  /*27790*/  LEA.HI.X.SX32 R3, R18, R16, 0x1, P3 ;  /* 0x0000001012037211 */ /* 0x001fc400018f0eff */
[----:B------:R-:W4:Y:S01]  /*277a0*/  LDL.LU R18, [R1+0x1e8] ;  /* 0x0001e80001127983 */ /* 0x000f220000300800 */
[----:B------:R-:W-:-:S05]  /*277b0*/  LEA R13, P4, R22, R27, 0x1 ;  /* 0x0000001b160d7211 */ /* 0x000fca00078808ff */
[----:B------:R0:W-:Y:S04]  /*277c0*/  STL [R1+0xa7c], R13 ;  /* 0x000a7c0d01007387 */ /* 0x0001e80000100800 */
[----:B------:R1:W-:Y:S01]  /*277d0*/  STL [R1+0xa48], R3 ;  /* 0x000a480301007387 */ /* 0x0003e20000100800 */
[-C--:B0-----:R-:W-:Y:S02]  /*277e0*/  LEA R13, P3, R21, R27.reuse, 0x1 ;  /* 0x0000001b150d7211 */ /* 0x081fe400078608ff */
        /* <DEDUP_REMOVED lines=24> */
[----:B--2---:R-:W-:-:S02]  /*27970*/  LEA R13, P5, R10, R27, 0x1 ;  /* 0x0000001b0a0d7211 */ /* 0x004fc400078a08ff */
[----:B0-----:R-:W-:Y:S02]  /*27980*/  LEA.HI.X.SX32 R3, R22, R16, 0x1, P4 ;  /* 0x0000001016037211 */ /* 0x001fe400020f0eff */
[----:B------:R-:W2:Y:S04]  /*27990*/  LDL.LU R22, [R1+0x79c] ;  /* 0x00079c0001167983 */ /* 0x000ea80000300800 */
[----:B------:R3:W-:Y:S04]  /*279a0*/  STL [R1+0xaac], R13 ;  /* 0x000aac0d01007387 */ /* 0x0007e80000100800 */
[----:B------:R0:W-:Y:S01]  /*279b0*/  STL [R1+0xa78], R3 ;  /* 0x000a780301007387 */ /* 0x0001e20000100800 */
[----:B---3--:R-:W-:-:S02]  /*279c0*/  LEA R13, P4, R6, R27, 0x1 ;  /* 0x0000001b060d7211 */ /* 0x008fc400078808ff */
[-C--:B0-----:R-:W-:Y:S02]  /*279d0*/  LEA.HI.X.SX32 R3, R21, R16.reuse, 0x1, P3 ;  /* 0x0000001015037211 */ /* 0x081fe400018f0eff */
[----:B------:R-:W3:Y:S04]  /*279e0*/  LDL.LU R21, [R1+0x798] ;  /* 0x0007980001157983 */ /* 0x000ee80000300800 */
[----:B------:R-:W-:Y:S04]  /*279f0*/  STL [R1+0xab4], R13 ;  /* 0x000ab40d01007387 */ /* 0x000fe80000100800 */
[----:B------:R0:W-:Y:S02]  /*27a00*/  STL [R1+0xa80], R3 ;  /* 0x000a800301007387 */ /* 0x0001e40000100800 */
[----:B0-----:R-:W-:-:S02]  /*27a10*/  LEA.HI.X.SX32 R3, R20, R16, 0x1, P2 ;  /* 0x0000001014037211 */ /* 0x001fc400010f0eff */
[----:B------:R-:W3:Y:S01]  /*27a20*/  LDL.LU R20, [R1+0x794] ;  /* 0x0007940001147983 */ /* 0x000ee20000300800 */
[----:B----4-:R-:W-:-:S05]  /*27a30*/  LEA R13, P3, R0, R27, 0x1 ;  /* 0x0000001b000d7211 */ /* 0x010fca00078608ff */
[----:B------:R-:W-:Y:S04]  /*27a40*/  STL [R1+0xabc], R13 ;  /* 0x000abc0d01007387 */ /* 0x000fe80000100800 */
[----:B------:R0:W-:Y:S02]  /*27a50*/  STL [R1+0xa88], R3 ;  /* 0x000a880301007387 */ /* 0x0001e40000100800 */
[----:B0-----:R-:W-:Y:S02]  /*27a60*/  LEA.HI.X.SX32 R3, R15, R16, 0x1, P1 ;  /* 0x000000100f037211 */ /* 0x001fe400008f0eff */
        /* <DEDUP_REMOVED lines=17> */
[----:B------:R-:W-:Y:S04]  /*27b80*/  STL [R1+0xadc], R13 ;  /* 0x000adc0d01007387 */ /* 0x000fe80000100800 */
[----:B------:R0:W-:Y:S02]  /*27b90*/  STL [R1+0xaa8], R3 ;  /* 0x000aa80301007387 */ /* 0x0001e40000100800 */
[----:B0-----:R-:W-:Y:S02]  /*27ba0*/  LEA.HI.X.SX32 R3, R6, R16, 0x1, P4 ;  /* 0x0000001006037211 */ /* 0x001fe400020f0eff */
[----:B------:R-:W4:Y:S01]  /*27bb0*/  LDL.LU R6, [R1+0x780] ;  /* 0x0007800001067983 */ /* 0x000f220000300800 */
[----:B------:R-:W-:-:S05]  /*27bc0*/  LEA R13, P5, R25, R27, 0x1 ;  /* 0x0000001b190d7211 */ /* 0x000fca00078a08ff */
[----:B------:R0:W-:Y:S04]  /*27bd0*/  STL [R1+0xae4], R13 ;  /* 0x000ae40d01007387 */ /* 0x0001e80000100800 */
[----:B------:R1:W-:Y:S01]  /*27be0*/  STL [R1+0xab0], R3 ;  /* 0x000ab00301007387 */ /* 0x0003e20000100800 */
[----:B0-----:R-:W-:Y:S02]  /*27bf0*/  LEA R13, P4, R24, R27, 0x1 ;  /* 0x0000001b180d7211 */ /* 0x001fe400078808ff */
        /* <DEDUP_REMOVED lines=20> */
[----:B0-----:R-:W-:Y:S02]  /*27d40*/  LEA.HI.X.SX32 R3, R12, R16, 0x1, P6 ;  /* 0x000000100c037211 */ /* 0x001fe400030f0eff */
[----:B------:R-:W3:Y:S04]  /*27d50*/  LDL.LU R12, [R1+0x76c] ;  /* 0x00076c00010c7983 */ /* 0x000ee80000300800 */
[----:B------:R0:W-:Y:S04]  /*27d60*/  STL [R1+0xb0c], R13 ;  /* 0x000b0c0d01007387 */ /* 0x0001e80000100800 */
[----:B------:R1:W-:Y:S01]  /*27d70*/  STL [R1+0xad8], R3 ;  /* 0x000ad80301007387 */ /* 0x0003e20000100800 */
[----:B0-----:R-:W-:-:S02]  /*27d80*/  LEA R13, P6, R20, R27, 0x1 ;  /* 0x0000001b140d7211 */ /* 0x001fc400078c08ff */
[-C--:B-1----:R-:W-:Y:S02]  /*27d90*/  LEA.HI.X.SX32 R3, R25, R16.reuse, 0x1, P5 ;  /* 0x0000001019037211 */ /* 0x082fe400028f0eff */
        /* <DEDUP_REMOVED lines=11> */
[----:B------:R-:W-:Y:S04]  /*27e50*/  STL [R1+0xb24], R13 ;  /* 0x000b240d01007387 */ /* 0x000fe80000100800 */
[----:B------:R0:W-:Y:S02]  /*27e60*/  STL [R1+0xaf0], R3 ;  /* 0x000af00301007387 */ /* 0x0001e40000100800 */
[-C--:B0-----:R-:W-:Y:S02]  /*27e70*/  LEA.HI.X.SX32 R3, R23, R16.reuse, 0x1, P2 ;  /* 0x0000001017037211 */ /* 0x081fe400010f0eff */
[----:B------:R-:W-:Y:S01]  /*27e80*/  LEA R13, P3, R14, R27, 0x1 ;  /* 0x0000001b0e0d7211 */ /* 0x000fe200078608ff */
        /* <DEDUP_REMOVED lines=28> */
[-C--:B--2---:R-:W-:Y:S02]  /*28050*/  LEA R13, P4, R18, R27.reuse, 0x1 ;  /* 0x0000001b120d7211 */ /* 0x084fe400078808ff */
        /* <DEDUP_REMOVED lines=16> */
[----:B------:R-:W-:-:S05]  /*28160*/  LEA R13, P1, R24, R27, 0x1 ;  /* 0x0000001b180d7211 */ /* 0x000fca00078208ff */
[----:B------:R-:W-:Y:S04]  /*28170*/  STL [R1+0xb74], R13 ;  /* 0x000b740d01007387 */ /* 0x000fe80000100800 */
[----:B------:R0:W-:Y:S02]  /*28180*/  STL [R1+0xb40], R3 ;  /* 0x000b400301007387 */ /* 0x0001e40000100800 */
[----:B0-----:R-:W-:Y:S02]  /*28190*/  LEA.HI.X.SX32 R3, R7, R16, 0x1, P6 ;  /* 0x0000001007037211 */ /* 0x001fe400030f0eff */
        /* <DEDUP_REMOVED lines=36> */
[----:B--2---:R-:W-:-:S05]  /*283e0*/  LEA R13, P0, R14, R27, 0x1 ;  /* 0x0000001b0e0d7211 */ /* 0x004fca00078008ff */
[----:B------:R3:W-:Y:S04]  /*283f0*/  STL [R1+0xbb4], R13 ;  /* 0x000bb40d01007387 */ /* 0x0007e80000100800 */
[----:B------:R0:W-:Y:S01]  /*28400*/  STL [R1+0xb80], R3 ;  /* 0x000b800301007387 */ /* 0x0001e20000100800 */
[-C--:B---3--:R-:W-:Y:S02]  /*28410*/  LEA R13, P6, R10, R27.reuse, 0x1 ;  /* 0x0000001b0a0d7211 */ /* 0x088fe400078c08ff */
[----:B0-----:R-:W-:Y:S02]  /*28420*/  LEA.HI.X.SX32 R3, R22, R16, 0x1, P5 ;  /* 0x0000001016037211 */ /* 0x001fe400028f0eff */
[----:B------:R-:W2:Y:S04]  /*28430*/  LDL.LU R22, [R1+0x714] ;  /* 0x0007140001167983 */ /* 0x000ea80000300800 */
[----:B------:R0:W-:Y:S04]  /*28440*/  STL [R1+0xbbc], R13 ;  /* 0x000bbc0d01007387 */ /* 0x0001e80000100800 */
[----:B------:R1:W-:Y:S01]  /*28450*/  STL [R1+0xb88], R3 ;  /* 0x000b880301007387 */ /* 0x0003e20000100800 */
[----:B0-----:R-:W-:-:S02]  /*28460*/  LEA R13, P5, R6, R27, 0x1 ;  /* 0x0000001b060d7211 */ /* 0x001fc400078a08ff */
[----:B-1----:R-:W-:Y:S02]  /*28470*/  LEA.HI.X.SX32 R3, R21, R16, 0x1, P4 ;  /* 0x0000001015037211 */ /* 0x002fe400020f0eff */
        /* <DEDUP_REMOVED lines=111> */
[----:B------:R-:W-:Y:S04]  /*28b70*/  STL [R1+0xc74], R13 ;  /* 0x000c740d01007387 */ /* 0x000fe80000100800 */
[----:B------:R0:W-:Y:S02]  /*28b80*/  STL [R1+0xc40], R3 ;  /* 0x000c400301007387 */ /* 0x0001e40000100800 */
[----:B0-----:R-:W-:Y:S02]  /*28b90*/  LEA.HI.X.SX32 R3, R6, R16, 0x1, P2 ;  /* 0x0000001006037211 */ /* 0x001fe400010f0eff */
[-C--:B---3--:R-:W-:Y:S01]  /*28ba0*/  LEA R13, P3, R25, R27.reuse, 0x1 ;  /* 0x0000001b190d7211 */ /* 0x088fe200078608ff */
        /* <DEDUP_REMOVED lines=59> */
[----:B------:R-:W2:Y:S01]  /*28f60*/  LDL.LU R20, [R1+0x684] ;  /* 0x0006840001147983 */ /* 0x000ea20000300800 */
[----:B---3--:R-:W-:-:S05]  /*28f70*/  LEA R13, P5, R0, R27, 0x1 ;  /* 0x0000001b000d7211 */ /* 0x008fca00078a08ff */
[----:B------:R-:W-:Y:S04]  /*28f80*/  STL [R1+0xcdc], R13 ;  /* 0x000cdc0d01007387 */ /* 0x000fe80000100800 */
[----:B------:R0:W-:Y:S02]  /*28f90*/  STL [R1+0xca8], R3 ;  /* 0x000ca80301007387 */ /* 0x0001e40000100800 */
[----:B0-----:R-:W-:Y:S02]  /*28fa0*/  LEA.HI.X.SX32 R3, R15, R16, 0x1, P3 ;  /* 0x000000100f037211 */ /* 0x001fe400018f0eff */
[-C--:B------:R-:W-:Y:S01]  /*28fb0*/  LEA R13, P4, R7, R27.reuse, 0x1 ;  /* 0x0000001b070d7211 */ /* 0x080fe200078808ff */
        /* <DEDUP_REMOVED lines=59> */
[----:B------:R-:W3:Y:S01]  /*29370*/  LDL.LU R29, [R1+0x650] ;  /* 0x00065000011d7983 */ /* 0x000ee20000300800 */
[----:B------:R-:W-:-:S05]  /*29380*/  LEA R13, P6, R5, R27, 0x1 ;  /* 0x0000001b050d7211 */ /* 0x000fca00078c08ff */
[----:B------:R-:W-:Y:S04]  /*29390*/  STL [R1+0xd44], R13 ;  /* 0x000d440d01007387 */ /* 0x000fe80000100800 */
[----:B------:R0:W-:Y:S02]  /*293a0*/  STL [R1+0xd10], R3 ;  /* 0x000d100301007387 */ /* 0x0001e40000100800 */
[-C--:B0-----:R-:W-:Y:S02]  /*293b0*/  LEA.HI.X.SX32 R3, R23, R16.reuse, 0x1, P4 ;  /* 0x0000001017037211 */ /* 0x081fe400020f0eff */
[----:B------:R-:W-:Y:S01]  /*293c0*/  LEA R13, P5, R14, R27, 0x1 ;  /* 0x0000001b0e0d7211 */ /* 0x000fe200078a08ff */
        /* <DEDUP_REMOVED lines=108> */
[-C--:B0-----:R-:W-:Y:S02]  /*29a90*/  LEA.HI.X.SX32 R3, R5, R16.reuse, 0x1, P3 ;  /* 0x0000001005037211 */ /* 0x081fe400018f0eff */
[----:B---3--:R-:W-:Y:S01]  /*29aa0*/  LEA R13, P4, R17, R27, 0x1 ;  /* 0x0000001b110d7211 */ /* 0x008fe200078808ff */
[----:B------:R-:W2:Y:S04]  /*29ab0*/  LDL.LU R5, [R1+0x5f4] ;  /* 0x0005f40001057983 */ /* 0x000ea80000300800 */
[----:B------:R-:W-:Y:S04]  /*29ac0*/  STL [R1+0xdfc], R13 ;  /* 0x000dfc0d01007387 */ /* 0x000fe80000100800 */
[----:B------:R0:W-:Y:S02]  /*29ad0*/  STL [R1+0xdc8], R3 ;  /* 0x000dc80301007387 */ /* 0x0001e40000100800 */
[----:B0-----:R-:W-:-:S02]  /*29ae0*/  LEA.HI.X.SX32 R3, R14, R16, 0x1, P2 ;  /* 0x000000100e037211 */ /* 0x001fc400010f0eff */
        /* <DEDUP_REMOVED lines=1568> */
[----:B------:R0:W-:Y:S01]  /*2fcf0*/  STL [R1+0x1798], R3 ;  /* 0x0017980301007387 */ /* 0x0001e20000100800 */
[----:B------:R-:W-:-:S03]  /*2fd00*/  LEA.HI.X.SX32 R25, R25, R16, 0x1, P3 ;  /* 0x0000001019197211 */ /* 0x000fc600018f0eff */
[----:B0-----:R-:W3:Y:S01]  /*2fd10*/  LDL.LU R3, [R1+0xc4] ;  /* 0x0000c40001037983 */ /* 0x001ee20000300800 */
[----:B------:R-:W-:-:S05]  /*2fd20*/  LEA R13, P4, R20, R27, 0x1 ;  /* 0x0000001b140d7211 */ /* 0x000fca00078808ff */
[----:B------:R-:W-:Y:S01]  /*2fd30*/  STL [R1+0x17d4], R13 ;  /* 0x0017d40d01007387 */ /* 0x000fe20000100800 */
[----:B------:R-:W-:-:S03]  /*2fd40*/  LEA.HI.X.SX32 R24, R24, R16, 0x1, P2 ;  /* 0x0000001018187211 */ /* 0x000fc600010f0eff */
[----:B------:R0:W-:Y:S04]  /*2fd50*/  STL [R1+0x17a0], R25 ;  /* 0x0017a01901007387 */ /* 0x0001e80000100800 */
[----:B0-----:R-:W3:Y:S01]  /*2fd60*/  LDL.LU R25, [R1+0xc0] ;  /* 0x0000c00001197983 */ /* 0x001ee20000300800 */
[-C--:B------:R-:W-:Y:S02]  /*2fd70*/  LEA.HI.X.SX32 R26, R29, R16.reuse, 0x1, P1 ;  /* 0x000000101d1a7211 */ /* 0x080fe400008f0eff */
[----:B------:R-:W-:Y:S02]  /*2fd80*/  LEA.HI.X.SX32 R23, R23, R16, 0x1, P0 ;  /* 0x0000001017177211 */ /* 0x000fe400000f0eff */
[----:B----4-:R-:W-:-:S05]  /*2fd90*/  LEA R13, P3, R15, R27, 0x1 ;  /* 0x0000001b0f0d7211 */ /* 0x010fca00078608ff */
[----:B------:R-:W-:Y:S04]  /*2fda0*/  STL [R1+0x17dc], R13 ;  /* 0x0017dc0d01007387 */ /* 0x000fe80000100800 */
[----:B------:R0:W-:Y:S04]  /*2fdb0*/  STL [R1+0x17a8], R24 ;  /* 0x0017a81801007387 */ /* 0x0001e80000100800 */
[----:B0-----:R-:W4:Y:S01]  /*2fdc0*/  LDL.LU R24, [R1+0xbc] ;  /* 0x0000bc0001187983 */ /* 0x001f220000300800 */
[-C--:B------:R-:W-:Y:S02]  /*2fdd0*/  LEA.HI.X.SX32 R22, R22, R16.reuse, 0x1, P6 ;  /* 0x0000001016167211 */ /* 0x080fe400030f0eff */
[----:B------:R-:W-:-:S02]  /*2fde0*/  LEA.HI.X.SX32 R21, R21, R16, 0x1, P5 ;  /* 0x0000001015157211 */ /* 0x000fc400028f0eff */
[----:B------:R-:W-:-:S05]  /*2fdf0*/  LEA R13, P2, R5, R27, 0x1 ;  /* 0x0000001b050d7211 */ /* 0x000fca00078408ff */
[----:B------:R0:W-:Y:S04]  /*2fe00*/  STL [R1+0x17e4], R13 ;  /* 0x0017e40d01007387 */ /* 0x0001e80000100800 */
[----:B------:R-:W-:Y:S04]  /*2fe10*/  STL [R1+0x17b0], R26 ;  /* 0x0017b01a01007387 */ /* 0x000fe80000100800 */
[----:B------:R-:W4:Y:S01]  /*2fe20*/  LDL.LU R29, [R1+0xb8] ;  /* 0x0000b800011d7983 */ /* 0x000f220000300800 */
[----:B0-----:R-:W-:-:S05]  /*2fe30*/  LEA R13, P1, R14, R27, 0x1 ;  /* 0x0000001b0e0d7211 */ /* 0x001fca00078208ff */
[----:B------:R-:W-:Y:S04]  /*2fe40*/  STL [R1+0x17ec], R13 ;  /* 0x0017ec0d01007387 */ /* 0x000fe80000100800 */
[----:B------:R0:W-:Y:S04]  /*2fe50*/  STL [R1+0x17b8], R23 ;  /* 0x0017b81701007387 */ /* 0x0001e80000100800 */
[----:B0-----:R-:W4:Y:S01]  /*2fe60*/  LDL.LU R23, [R1+0xb4] ;  /* 0x0000b40001177983 */ /* 0x001f220000300800 */
[----:B------:R-:W-:-:S05]  /*2fe70*/  LEA R13, P0, R10, R27, 0x1 ;  /* 0x0000001b0a0d7211 */ /* 0x000fca00078008ff */
[----:B------:R-:W-:Y:S04]  /*2fe80*/  STL [R1+0x17f4], R13 ;  /* 0x0017f40d01007387 */ /* 0x000fe80000100800 */
[----:B------:R0:W-:Y:S04]  /*2fe90*/  STL [R1+0x17c0], R22 ;  /* 0x0017c01601007387 */ /* 0x0001e80000100800 */
[----:B0-----:R-:W4:Y:S01]  /*2fea0*/  LDL.LU R22, [R1+0xb0] ;  /* 0x0000b00001167983 */ /* 0x001f220000300800 */
[----:B------:R-:W-:-:S05]  /*2feb0*/  LEA R13, P6, R6, R27, 0x1 ;  /* 0x0000001b060d7211 */ /* 0x000fca00078c08ff */
[----:B------:R-:W-:Y:S04]  /*2fec0*/  STL [R1+0x17fc], R13 ;  /* 0x0017fc0d01007387 */ /* 0x000fe80000100800 */
[----:B------:R0:W-:Y:S01]  /*2fed0*/  STL [R1+0x17c8], R21 ;  /* 0x0017c81501007387 */ /* 0x0001e20000100800 */
[----:B------:R-:W-:-:S03]  /*2fee0*/  LEA.HI.X.SX32 R20, R20, R16, 0x1, P4 ;  /* 0x0000001014147211 */ /* 0x000fc600020f0eff */
[----:B0-----:R-:W4:Y:S01]  /*2fef0*/  LDL.LU R21, [R1+0xac] ;  /* 0x0000ac0001157983 */ /* 0x001f220000300800 */
[----:B------:R-:W-:Y:S02]  /*2ff00*/  LEA R13, P5, R0, R27, 0x1 ;  /* 0x0000001b000d7211 */ /* 0x000fe400078a08ff */
[----:B------:R-:W-:-:S03]  /*2ff10*/  LEA.HI.X.SX32 R15, R15, R16, 0x1, P3 ;  /* 0x000000100f0f7211 */ /* 0x000fc600018f0eff */
[----:B------:R-:W-:Y:S04]  /*2ff20*/  STL [R1+0x1804], R13 ;  /* 0x0018040d01007387 */ /* 0x000fe80000100800 */
[----:B------:R0:W-:Y:S04]  /*2ff30*/  STL [R1+0x17d0], R20 ;  /* 0x0017d01401007387 */ /* 0x0001e80000100800 */
[----:B0-----:R-:W4:Y:S01]  /*2ff40*/  LDL.LU R20, [R1+0xa8] ;  /* 0x0000a80001147983 */ /* 0x001f220000300800 */
[----:B------:R-:W-:-:S05]  /*2ff50*/  LEA R13, P4, R7, R27, 0x1 ;  /* 0x0000001b070d7211 */ /* 0x000fca00078808ff */
[----:B------:R-:W-:Y:S04]  /*2ff60*/  STL [R1+0x180c], R13 ;  /* 0x00180c0d01007387 */ /* 0x000fe80000100800 */
[----:B------:R0:W-:Y:S04]  /*2ff70*/  STL [R1+0x17d8], R15 ;  /* 0x0017d80f01007387 */ /* 0x0001e80000100800 */
[----:B0-----:R-:W4:Y:S01]  /*2ff80*/  LDL.LU R15, [R1+0xa0] ;  /* 0x0000a000010f7983 */ /* 0x001f220000300800 */
[----:B------:R-:W-:Y:S02]  /*2ff90*/  LEA.HI.X.SX32 R5, R5, R16, 0x1, P2 ;  /* 0x0000001005057211 */ /* 0x000fe400010f0eff */
[----:B--2---:R-:W-:-:S05]  /*2ffa0*/  LEA R13, P3, R17, R27, 0x1 ;  /* 0x0000001b110d7211 */ /* 0x004fca00078608ff */
[----:B------:R-:W-:Y:S04]  /*2ffb0*/  STL [R1+0x1814], R13 ;  /* 0x0018140d01007387 */ /* 0x000fe80000100800 */
[----:B------:R0:W-:Y:S01]  /*2ffc0*/  STL [R1+0x17e0], R5 ;  /* 0x0017e00501007387 */ /* 0x0001e20000100800 */
[----:B------:R-:W-:-:S03]  /*2ffd0*/  LEA.HI.X.SX32 R26, R14, R16, 0x1, P1 ;  /* 0x000000100e1a7211 */ /* 0x000fc600008f0eff */
[----:B0-----:R-:W2:Y:S01]  /*2ffe0*/  LDL.LU R5, [R1+0x98] ;  /* 0x0000980001057983 */ /* 0x001ea20000300800 */
[----:B---3--:R-:W-:-:S05]  /*2fff0*/  LEA R13, P2, R18, R27, 0x1 ;  /* 0x0000001b120d7211 */ /* 0x008fca00078408ff */
[----:B------:R0:W-:Y:S04]  /*30000*/  STL [R1+0x181c], R13 ;  /* 0x00181c0d01007387 */ /* 0x0001e80000100800 */
[----:B------:R-:W3:Y:S01]  /*30010*/  LDL.LU R14, [R1+0x94] ;  /* 0x00009400010e7983 */ /* 0x000ee20000300800 */
[----:B------:R-:W-:-:S03]  /*30020*/  LEA.HI.X.SX32 R6, R6, R16, 0x1, P6 ;  /* 0x0000001006067211 */ /* 0x000fc600030f0eff */
[----:B------:R1:W-:Y:S01]  /*30030*/  STL [R1+0x17e8], R26 ;  /* 0x0017e81a01007387 */ /* 0x0003e20000100800 */
[----:B0-----:R-:W-:Y:S02]  /*30040*/  LEA R13, P1, R12, R27, 0x1 ;  /* 0x0000001b0c0d7211 */ /* 0x001fe400078208ff */
[----:B-1----:R-:W-:-:S03]  /*30050*/  LEA.HI.X.SX32 R26, R10, R16, 0x1, P0 ;  /* 0x000000100a1a7211 */ /* 0x002fc600000f0eff */
[----:B------:R0:W-:Y:S04]  /*30060*/  STL [R1+0x1824], R13 ;  /* 0x0018240d01007387 */ /* 0x0001e80000100800 */
[----:B------:R-:W3:Y:S04]  /*30070*/  LDL.LU R10, [R1+0x90] ;  /* 0x00009000010a7983 */ /* 0x000ee80000300800 */
[----:B------:R-:W-:Y:S01]  /*30080*/  STL [R1+0x17f0], R26 ;  /* 0x0017f01a01007387 */ /* 0x000fe20000100800 */
[----:B0-----:R-:W-:-:S05]  /*30090*/  LEA R13, P0, R3, R27, 0x1 ;  /* 0x0000001b030d7211 */ /* 0x001fca00078008ff */
[----:B------:R-:W-:Y:S04]  /*300a0*/  STL [R1+0x182c], R13 ;  /* 0x00182c0d01007387 */ /* 0x000fe80000100800 */
[----:B------:R0:W-:Y:S01]  /*300b0*/  STL [R1+0x17f8], R6 ;  /* 0x0017f80601007387 */ /* 0x0001e20000100800 */
[----:B------:R-:W-:-:S03]  /*300c0*/  LEA.HI.X.SX32 R0, R0, R16, 0x1, P5 ;  /* 0x0000001000007211 */ /* 0x000fc600028f0eff */
[----:B0-----:R-:W3:Y:S01]  /*300d0*/  LDL.LU R6, [R1+0x88] ;  /* 0x0000880001067983 */ /* 0x001ee20000300800 */
[----:B------:R-:W-:-:S05]  /*300e0*/  LEA R13, P6, R25, R27, 0x1 ;  /* 0x0000001b190d7211 */ /* 0x000fca00078c08ff */
[----:B------:R-:W-:Y:S04]  /*300f0*/  STL [R1+0x1834], R13 ;  /* 0x0018340d01007387 */ /* 0x000fe80000100800 */
[----:B------:R0:W-:Y:S04]  /*30100*/  STL [R1+0x1800], R0 ;  /* 0x0018000001007387 */ /* 0x0001e80000100800 */
[----:B0-----:R-:W3:Y:S01]  /*30110*/  LDL.LU R0, [R1+0x80] ;  /* 0x0000800001007983 */ /* 0x001ee20000300800 */
[----:B------:R-:W-:Y:S02]  /*30120*/  LEA.HI.X.SX32 R13, R7, R16, 0x1, P4 ;  /* 0x00000010070d7211 */ /* 0x000fe400020f0eff */
[----:B----4-:R-:W-:-:S05]  /*30130*/  LEA R26, P5, R24, R27, 0x1 ;  /* 0x0000001b181a7211 */ /* 0x010fca00078a08ff */
[----:B------:R-:W-:Y:S04]  /*30140*/  STL [R1+0x183c], R26 ;  /* 0x00183c1a01007387 */ /* 0x000fe80000100800 */
[----:B------:R-:W4:Y:S04]  /*30150*/  LDL.LU R7, [R1+0x7c] ;  /* 0x00007c0001077983 */ /* 0x000f280000300800 */
[----:B------:R0:W-:Y:S02]  /*30160*/  STL [R1+0x1808], R13 ;  /* 0x0018080d01007387 */ /* 0x0001e40000100800 */
[----:B0-----:R-:W-:-:S02]  /*30170*/  LEA.HI.X.SX32 R13, R17, R16, 0x1, P3 ;  /* 0x00000010110d7211 */ /* 0x001fc400018f0eff */
[----:B------:R-:W-:-:S05]  /*30180*/  LEA R26, P4, R29, R27, 0x1 ;  /* 0x0000001b1d1a7211 */ /* 0x000fca00078808ff */
[----:B------:R0:W-:Y:S04]  /*30190*/  STL [R1+0x1844], R26 ;  /* 0x0018441a01007387 */ /* 0x0001e80000100800 */
[----:B------:R-:W4:Y:S04]  /*301a0*/  LDL.LU R17, [R1+0x78] ;  /* 0x0000780001117983 */ /* 0x000f280000300800 */
[----:B------:R1:W-:Y:S01]  /*301b0*/  STL [R1+0x1810], R13 ;  /* 0x0018100d01007387 */ /* 0x0003e20000100800 */
[----:B0-----:R-:W-:Y:S02]  /*301c0*/  LEA R26, P3, R23, R27, 0x1 ;  /* 0x0000001b171a7211 */ /* 0x001fe400078608ff */
[----:B-1----:R-:W-:-:S03]  /*301d0*/  LEA.HI.X.SX32 R13, R18, R16, 0x1, P2 ;  /* 0x00000010120d7211 */ /* 0x002fc600010f0eff */
        /* <DEDUP_REMOVED lines=10> */
[----:B------:R-:W-:Y:S04]  /*30280*/  STL [R1+0x185c], R26 ;  /* 0x00185c1a01007387 */ /* 0x000fe80000100800 */
[----:B------:R0:W-:Y:S01]  /*30290*/  STL [R1+0x1828], R13 ;  /* 0x0018280d01007387 */ /* 0x0001e20000100800 */
[----:B------:R-:W-:-:S03]  /*302a0*/  LEA.HI.X.SX32 R3, R25, R16, 0x1, P6 ;  /* 0x0000001019037211 */ /* 0x000fc600030f0eff */
[----:B0-----:R-:W4:Y:S01]  /*302b0*/  LDL.LU R13, [R1+0x6c] ;  /* 0x00006c00010d7983 */ /* 0x001f220000300800 */
[----:B------:R-:W-:-:S05]  /*302c0*/  LEA R26, P0, R20, R27, 0x1 ;  /* 0x0000001b141a7211 */ /* 0x000fca00078008ff */
[----:B------:R0:W-:Y:S04]  /*302d0*/  STL [R1+0x1864], R26 ;  /* 0x0018641a01007387 */ /* 0x0001e80000100800 */
[----:B------:R1:W-:Y:S01]  /*302e0*/  STL [R1+0x1830], R3 ;  /* 0x0018300301007387 */ /* 0x0003e20000100800 */
[----:B------:R-:W-:-:S05]  /*302f0*/  LEA R25, P6, R15, R27, 0x1 ;  /* 0x0000001b0f197211 */ /* 0x000fca00078c08ff */
[----:B------:R-:W-:Y:S04]  /*30300*/  STL [R1+0x186c], R25 ;  /* 0x00186c1901007387 */ /* 0x000fe80000100800 */
[----:B0-----:R-:W4:Y:S01]  /*30310*/  LDL.LU R26, [R1+0x68] ;  /* 0x00006800011a7983 */ /* 0x001f220000300800 */
[----:B-1----:R-:W-:-:S05]  /*30320*/  LEA.HI.X.SX32 R3, R24, R16, 0x1, P5 ;  /* 0x0000001018037211 */ /* 0x002fca00028f0eff */
[----:B------:R0:W-:Y:S01]  /*30330*/  STL [R1+0x1838], R3 ;  /* 0x0018380301007387 */ /* 0x0001e20000100800 */
[----:B--2---:R-:W-:Y:S02]  /*30340*/  LEA R24, P5, R5, R27, 0x1 ;  /* 0x0000001b05187211 */ /* 0x004fe400078a08ff */
[----:B0-----:R-:W-:-:S03]  /*30350*/  LEA.HI.X.SX32 R3, R29, R16, 0x1, P4 ;  /* 0x000000101d037211 */ /* 0x001fc600020f0eff */
[----:B------:R0:W-:Y:S04]  /*30360*/  STL [R1+0x1874], R24 ;  /* 0x0018741801007387 */ /* 0x0001e80000100800 */
[----:B------:R1:W-:Y:S01]  /*30370*/  STL [R1+0x1840], R3 ;  /* 0x0018400301007387 */ /* 0x0003e20000100800 */
[----:B---3--:R-:W-:Y:S02]  /*30380*/  LEA R25, P4, R14, R27, 0x1 ;  /* 0x0000001b0e197211 */ /* 0x008fe400078808ff */
[-C--:B0-----:R-:W-:Y:S01]  /*30390*/  LEA.HI.X.SX32 R24, R23, R16.reuse, 0x1, P3 ;  /* 0x0000001017187211 */ /* 0x081fe200018f0eff */
[----:B-1----:R-:W2:Y:S04]  /*303a0*/  LDL.LU R3, [R1+0x64] ;  /* 0x0000640001037983 */ /* 0x002ea80000300800 */
[----:B------:R0:W-:Y:S04]  /*303b0*/  STL [R1+0x187c], R25 ;  /* 0x00187c1901007387 */ /* 0x0001e80000100800 */
[----:B------:R1:W-:Y:S01]  /*303c0*/  STL [R1+0x1848], R24 ;  /* 0x0018481801007387 */ /* 0x0003e20000100800 */
[----:B------:R-:W-:-:S03]  /*303d0*/  LEA.HI.X.SX32 R22, R22, R16, 0x1, P2 ;  /* 0x0000001016167211 */ /* 0x000fc600010f0eff */
[----:B0-----:R-:W3:Y:S01]  /*303e0*/  LDL.LU R25, [R1+0x60] ;  /* 0x0000600001197983 */ /* 0x001ee20000300800 */
[----:B------:R-:W-:-:S05]  /*303f0*/  LEA R23, P3, R10, R27, 0x1 ;  /* 0x0000001b0a177211 */ /* 0x000fca00078608ff */
[----:B------:R0:W-:Y:S04]  /*30400*/  STL [R1+0x1884], R23 ;  /* 0x0018841701007387 */ /* 0x0001e80000100800 */
[----:B-1----:R-:W3:Y:S04]  /*30410*/  LDL.LU R24, [R1+0x5c] ;  /* 0x00005c0001187983 */ /* 0x002ee80000300800 */
[----:B------:R1:W-:Y:S01]  /*30420*/  STL [R1+0x1850], R22 ;  /* 0x0018501601007387 */ /* 0x0003e20000100800 */
[----:B0-----:R-:W-:Y:S02]  /*30430*/  LEA R23, P2, R6, R27, 0x1 ;  /* 0x0000001b06177211 */ /* 0x001fe400078408ff */
[----:B-1----:R-:W-:-:S03]  /*30440*/  LEA.HI.X.SX32 R22, R21, R16, 0x1, P1 ;  /* 0x0000001015167211 */ /* 0x002fc600008f0eff */
[----:B------:R-:W-:Y:S04]  /*30450*/  STL [R1+0x188c], R23 ;  /* 0x00188c1701007387 */ /* 0x000fe80000100800 */
[----:B------:R-:W3:Y:S04]  /*30460*/  LDL.LU R29, [R1+0x58] ;  /* 0x00005800011d7983 */ /* 0x000ee80000300800 */
[----:B------:R0:W-:Y:S01]  /*30470*/  STL [R1+0x1858], R22 ;  /* 0x0018581601007387 */ /* 0x0001e20000100800 */
[----:B------:R-:W-:Y:S02]  /*30480*/  LEA R21, P1, R0, R27, 0x1 ;  /* 0x0000001b00157211 */ /* 0x000fe400078208ff */
[----:B0-----:R-:W-:-:S03]  /*30490*/  LEA.HI.X.SX32 R22, R20, R16, 0x1, P0 ;  /* 0x0000001014167211 */ /* 0x001fc600000f0eff */
[----:B------:R4:W-:Y:S01]  /*304a0*/  STL [R1+0x1894], R21 ;  /* 0x0018941501007387 */ /* 0x0009e20000100800 */
[----:B------:R-:W-:-:S03]  /*304b0*/  LEA.HI.X.SX32 R20, R15, R16, 0x1, P6 ;  /* 0x000000100f147211 */ /* 0x000fc600030f0eff */
[----:B------:R-:W-:Y:S04]  /*304c0*/  STL [R1+0x1860], R22 ;  /* 0x0018601601007387 */ /* 0x000fe80000100800 */
[----:B------:R-:W3:Y:S01]  /*304d0*/  LDL.LU R23, [R1+0x54] ;  /* 0x0000540001177983 */ /* 0x000ee20000300800 */
[----:B------:R-:W-:Y:S02]  /*304e0*/  LEA.HI.X.SX32 R14, R14, R16, 0x1, P4 ;  /* 0x000000100e0e7211 */ /* 0x000fe400020f0eff */
[----:B----4-:R-:W-:-:S05]  /*304f0*/  LEA R21, P0, R7, R27, 0x1 ;  /* 0x0000001b07157211 */ /* 0x010fca00078008ff */
[----:B------:R-:W-:Y:S04]  /*30500*/  STL [R1+0x189c], R21 ;  /* 0x00189c1501007387 */ /* 0x000fe80000100800 */
[----:B------:R0:W-:Y:S02]  /*30510*/  STL [R1+0x1868], R20 ;  /* 0x0018681401007387 */ /* 0x0001e40000100800 */
[----:B0-----:R-:W-:Y:S02]  /*30520*/  LEA.HI.X.SX32 R20, R5, R16, 0x1, P5 ;  /* 0x0000001005147211 */ /* 0x001fe400028f0eff */
[----:B------:R-:W4:Y:S01]  /*30530*/  LDL.LU R5, [R1+0x50] ;  /* 0x0000500001057983 */ /* 0x000f220000300800 */
[----:B------:R-:W-:-:S05]  /*30540*/  LEA R15, P6, R17, R27, 0x1 ;  /* 0x0000001b110f7211 */ /* 0x000fca00078c08ff */
[----:B------:R0:W-:Y:S04]  /*30550*/  STL [R1+0x18a4], R15 ;  /* 0x0018a40f01007387 */ /* 0x0001e80000100800 */
[----:B------:R-:W-:Y:S04]  /*30560*/  STL [R1+0x1870], R20 ;  /* 0x0018701401007387 */ /* 0x000fe80000100800 */
[----:B------:R-:W4:Y:S01]  /*30570*/  LDL.LU R22, [R1+0x4c] ;  /* 0x00004c0001167983 */ /* 0x000f220000300800 */
[----:B0-----:R-:W-:-:S05]  /*30580*/  LEA R15, P5, R18, R27, 0x1 ;  /* 0x0000001b120f7211 */ /* 0x001fca00078a08ff */
[----:B------:R0:W-:Y:S04]  /*30590*/  STL [R1+0x18ac], R15 ;  /* 0x0018ac0f01007387 */ /* 0x0001e80000100800 */
[----:B------:R1:W-:Y:S04]  /*305a0*/  STL [R1+0x1878], R14 ;  /* 0x0018780e01007387 */ /* 0x0003e80000100800 */
[----:B------:R-:W4:Y:S01]  /*305b0*/  LDL.LU R21, [R1+0x48] ;  /* 0x0000480001157983 */ /* 0x000f220000300800 */
[----:B0-----:R-:W-:Y:S02]  /*305c0*/  LEA R15, P4, R12, R27, 0x1 ;  /* 0x0000001b0c0f7211 */ /* 0x001fe400078808ff */
[----:B-1----:R-:W-:-:S03]  /*305d0*/  LEA.HI.X.SX32 R14, R10, R16, 0x1, P3 ;  /* 0x000000100a0e7211 */ /* 0x002fc600018f0eff */
[----:B------:R0:W-:Y:S04]  /*305e0*/  STL [R1+0x18b4], R15 ;  /* 0x0018b40f01007387 */ /* 0x0001e80000100800 */
[----:B------:R-:W4:Y:S04]  /*305f0*/  LDL.LU R20, [R1+0x44] ;  /* 0x0000440001147983 */ /* 0x000f280000300800 */
[----:B------:R-:W-:Y:S04]  /*30600*/  STL [R1+0x1880], R14 ;  /* 0x0018800e01007387 */ /* 0x000fe80000100800 */
[----:B0-----:R-:W4:Y:S01]  /*30610*/  LDL.LU R15, [R1+0x40] ;  /* 0x00004000010f7983 */ /* 0x001f220000300800 */
[----:B------:R-:W-:-:S02]  /*30620*/  LEA.HI.X.SX32 R6, R6, R16, 0x1, P2 ;  /* 0x0000001006067211 */ /* 0x000fc400010f0eff */
[----:B------:R-:W-:-:S05]  /*30630*/  LEA R10, P3, R13, R27, 0x1 ;  /* 0x0000001b0d0a7211 */ /* 0x000fca00078608ff */
[----:B------:R0:W-:Y:S04]  /*30640*/  STL [R1+0x18bc], R10 ;  /* 0x0018bc0a01007387 */ /* 0x0001e80000100800 */
[----:B0-----:R-:W4:Y:S04]  /*30650*/  LDL.LU R10, [R1+0x3c] ;  /* 0x00003c00010a7983 */ /* 0x001f280000300800 */
[----:B------:R0:W-:Y:S04]  /*30660*/  STL [R1+0x1888], R6 ;  /* 0x0018880601007387 */ /* 0x0001e80000100800 */
[----:B0-----:R-:W4:Y:S01]  /*30670*/  LDL.LU R6, [R1+0x24] ;  /* 0x0000240001067983 */ /* 0x001f220000300800 */
[----:B------:R-:W-:-:S05]  /*30680*/  LEA R14, P2, R26, R27, 0x1 ;  /* 0x0000001b1a0e7211 */ /* 0x000fca00078408ff */
[----:B------:R0:W-:Y:S02]  /*30690*/  STL [R1+0x18c4], R14 ;  /* 0x0018c40e01007387 */ /* 0x0001e40000100800 */
[-C--:B0-----:R-:W-:Y:S02]  /*306a0*/  LEA.HI.X.SX32 R14, R0, R16.reuse, 0x1, P1 ;  /* 0x00000010000e7211 */ /* 0x081fe400008f0eff */
[----:B------:R-:W4:Y:S04]  /*306b0*/  LDL.LU R0, [R1+0x20] ;  /* 0x0000200001007983 */ /* 0x000f280000300800 */
[----:B------:R2:W-:Y:S01]  /*306c0*/  STL [R1+0x1890], R14 ;  /* 0x0018900e01007387 */ /* 0x0005e20000100800 */
[----:B------:R-:W-:Y:S02]  /*306d0*/  LEA.HI.X.SX32 R7, R7, R16, 0x1, P0 ;  /* 0x0000001007077211 */ /* 0x000fe400000f0eff */
[----:B--2---:R-:W-:-:S05]  /*306e0*/  LEA R14, P1, R3, R27, 0x1 ;  /* 0x0000001b030e7211 */ /* 0x004fca00078208ff */
[----:B------:R3:W-:Y:S04]  /*306f0*/  STL [R1+0x18cc], R14 ;  /* 0x0018cc0e01007387 */ /* 0x0007e80000100800 */
[----:B------:R0:W-:Y:S01]  /*30700*/  STL [R1+0x1898], R7 ;  /* 0x0018980701007387 */ /* 0x0001e20000100800 */
[----:B---3--:R-:W-:Y:S02]  /*30710*/  LEA R14, P0, R25, R27, 0x1 ;  /* 0x0000001b190e7211 */ /* 0x008fe400078008ff */
[----:B0-----:R-:W-:-:S03]  /*30720*/  LEA.HI.X.SX32 R7, R17, R16, 0x1, P6 ;  /* 0x0000001011077211 */ /* 0x001fc600030f0eff */
[----:B------:R0:W-:Y:S04]  /*30730*/  STL [R1+0x18d4], R14 ;  /* 0x0018d40e01007387 */ /* 0x0001e80000100800 */
[----:B------:R-:W2:Y:S01]  /*30740*/  LDL.LU R17, [R1+0x1c] ;  /* 0x00001c0001117983 */ /* 0x000ea20000300800 */
[----:B0-----:R-:W-:-:S03]  /*30750*/  LEA R14, P6, R24, R27, 0x1 ;  /* 0x0000001b180e7211 */ /* 0x001fc600078c08ff */
[----:B------:R0:W-:Y:S04]  /*30760*/  STL [R1+0x18a0], R7 ;  /* 0x0018a00701007387 */ /* 0x0001e80000100800 */
[----:B------:R1:W-:Y:S01]  /*30770*/  STL [R1+0x18dc], R14 ;  /* 0x0018dc0e01007387 */ /* 0x0003e20000100800 */
[----:B0-----:R-:W-:-:S03]  /*30780*/  LEA.HI.X.SX32 R7, R18, R16, 0x1, P5 ;  /* 0x0000001012077211 */ /* 0x001fc600028f0eff */
[----:B------:R-:W3:Y:S04]  /*30790*/  LDL.LU R18, [R1+0x18] ;  /* 0x0000180001127983 */ /* 0x000ee80000300800 */
[----:B------:R0:W-:Y:S01]  /*307a0*/  STL [R1+0x18a8], R7 ;  /* 0x0018a80701007387 */ /* 0x0001e20000100800 */
[----:B-1----:R-:W-:-:S03]  /*307b0*/  LEA R14, P5, R29, R27, 0x1 ;  /* 0x0000001b1d0e7211 */ /* 0x002fc600078a08ff */
[----:B0-----:R-:W2:Y:S04]  /*307c0*/  LDL.LU R7, [R1+0x14] ;  /* 0x0000140001077983 */ /* 0x001ea80000300800 */
[----:B------:R0:W-:Y:S01]  /*307d0*/  STL [R1+0x18e4], R14 ;  /* 0x0018e40e01007387 */ /* 0x0001e20000100800 */
[-C--:B------:R-:W-:Y:S02]  /*307e0*/  LEA.HI.X.SX32 R13, R13, R16.reuse, 0x1, P3 ;  /* 0x000000100d0d7211 */ /* 0x080fe400018f0eff */
[----:B0-----:R-:W-:Y:S02]  /*307f0*/  LEA.HI.X.SX32 R14, R12, R16, 0x1, P4 ;  /* 0x000000100c0e7211 */ /* 0x001fe400020f0eff */
[----:B------:R-:W2:Y:S04]  /*30800*/  LDL.LU R12, [R1+0x10] ;  /* 0x00001000010c7983 */ /* 0x000ea80000300800 */
[----:B------:R0:W-:Y:S02]  /*30810*/  STL [R1+0x18b0], R14 ;  /* 0x0018b00e01007387 */ /* 0x0001e40000100800 */
[----:B0-----:R-:W-:-:S05]  /*30820*/  LEA R14, P4, R23, R27, 0x1 ;  /* 0x0000001b170e7211 */ /* 0x001fca00078808ff */
[----:B------:R0:W-:Y:S01]  /*30830*/  STL [R1+0x18ec], R14 ;  /* 0x0018ec0e01007387 */ /* 0x0001e20000100800 */
[----:B------:R-:W-:-:S03]  /*30840*/  LEA.HI.X.SX32 R26, R26, R16, 0x1, P2 ;  /* 0x000000101a1a7211 */ /* 0x000fc600010f0eff */
[----:B0-----:R-:W2:Y:S04]  /*30850*/  LDL.LU R14, [R1+0xc] ;  /* 0x00000c00010e7983 */ /* 0x001ea80000300800 */
[----:B------:R4:W-:Y:S01]  /*30860*/  STL [R1+0x18b8], R13 ;  /* 0x0018b80d01007387 */ /* 0x0009e20000100800 */
[----:B------:R-:W-:Y:S02]  /*30870*/  LEA.HI.X.SX32 R3, R3, R16, 0x1, P1 ;  /* 0x0000001003037211 */ /* 0x000fe400008f0eff */
[----:B----4-:R-:W-:-:S05]  /*30880*/  LEA R13, P3, R5, R27, 0x1 ;  /* 0x0000001b050d7211 */ /* 0x010fca00078608ff */
[----:B------:R0:W-:Y:S04]  /*30890*/  STL [R1+0x18f4], R13 ;  /* 0x0018f40d01007387 */ /* 0x0001e80000100800 */
[----:B0-----:R-:W4:Y:S04]  /*308a0*/  LDL.LU R13, [R1+0x4] ;  /* 0x00000400010d7983 */ /* 0x001f280000300800 */
[----:B------:R0:W-:Y:S01]  /*308b0*/  STL [R1+0x18c0], R26 ;  /* 0x0018c01a01007387 */ /* 0x0001e20000100800 */
[-C--:B------:R-:W-:Y:S02]  /*308c0*/  LEA.HI.X.SX32 R25, R25, R16.reuse, 0x1, P0 ;  /* 0x0000001019197211 */ /* 0x080fe400000f0eff */
[----:B------:R-:W-:-:S02]  /*308d0*/  LEA.HI.X.SX32 R24, R24, R16, 0x1, P6 ;  /* 0x0000001018187211 */ /* 0x000fc400030f0eff */
[----:B0-----:R-:W-:-:S05]  /*308e0*/  LEA R26, P2, R22, R27, 0x1 ;  /* 0x0000001b161a7211 */ /* 0x001fca00078408ff */
[----:B------:R0:W-:Y:S04]  /*308f0*/  STL [R1+0x18fc], R26 ;  /* 0x0018fc1a01007387 */ /* 0x0001e80000100800 */
[----:B0-----:R-:W2:Y:S04]  /*30900*/  LDL.LU R26, [R1+0x1b10] ;  /* 0x001b1000011a7983 */ /* 0x001ea80000300800 */
[----:B------:R0:W-:Y:S02]  /*30910*/  STL [R1+0x18c8], R3 ;  /* 0x0018c80301007387 */ /* 0x0001e40000100800 */
[----:B0-----:R-:W-:-:S05]  /*30920*/  LEA R3, P1, R21, R27, 0x1 ;  /* 0x0000001b15037211 */ /* 0x001fca00078208ff */
[----:B------:R0:W-:Y:S04]  /*30930*/  STL [R1+0x1904], R3 ;  /* 0x0019040301007387 */ /* 0x0001e80000100800 */
[----:B0-----:R-:W2:Y:S04]  /*30940*/  LDL.LU R3, [R1+0x1b0c] ;  /* 0x001b0c0001037983 */ /* 0x001ea80000300800 */
[----:B------:R0:W-:Y:S02]  /*30950*/  STL [R1+0x18d0], R25 ;  /* 0x0018d01901007387 */ /* 0x0001e40000100800 */
[----:B0-----:R-:W-:-:S05]  /*30960*/  LEA R25, P0, R20, R27, 0x1 ;  /* 0x0000001b14197211 */ /* 0x001fca00078008ff */
[----:B------:R0:W-:Y:S01]  /*30970*/  STL [R1+0x190c], R25 ;  /* 0x00190c1901007387 */ /* 0x0001e20000100800 */
[----:B------:R-:W-:-:S03]  /*30980*/  LEA.HI.X.SX32 R29, R29, R16, 0x1, P5 ;  /* 0x000000101d1d7211 */ /* 0x000fc600028f0eff */
        /* <DEDUP_REMOVED lines=13> */
[----:B------:R0:W-:Y:S04]  /*30a60*/  STL [R1+0x1924], R23 ;  /* 0x0019241701007387 */ /* 0x0001e80000100800 */
[----:B0-----:R-:W2:Y:S04]  /*30a70*/  LDL.LU R23, [R1+0x1afc] ;  /* 0x001afc0001177983 */ /* 0x001ea80000300800 */
[----:B------:R0:W-:Y:S02]  /*30a80*/  STL [R1+0x18f0], R5 ;  /* 0x0018f00501007387 */ /* 0x0001e40000100800 */
[----:B0-----:R-:W-:-:S05]  /*30a90*/  LEA R5, P3, R0, R27, 0x1 ;  /* 0x0000001b00057211 */ /* 0x001fca00078608ff */
[----:B------:R0:W-:Y:S04]  /*30aa0*/  STL [R1+0x192c], R5 ;  /* 0x00192c0501007387 */ /* 0x0001e80000100800 */
[----:B0-----:R-:W2:Y:S01]  /*30ab0*/  LDL.LU R5, [R1+0x1af8] ;  /* 0x001af80001057983 */ /* 0x001ea20000300800 */
[-C--:B------:R-:W-:Y:S01]  /*30ac0*/  LEA.HI.X.SX32 R22, R22, R16.reuse, 0x1, P2 ;  /* 0x0000001016167211 */ /* 0x080fe200010f0eff */
[----:B------:R-:W-:Y:S01]  /*30ad0*/  IMAD R9, R9, c[0x0][0x190], RZ ;  /* 0x0000640009097a24 */ /* 0x000fe200078e02ff */
[----:B------:R-:W-:-:S03]  /*30ae0*/  LEA.HI.X.SX32 R21, R21, R16, 0x1, P1 ;  /* 0x0000001015157211 */ /* 0x000fc600008f0eff */
[----:B------:R2:W-:Y:S01]  /*30af0*/  STL [R1+0x18f8], R22 ;  /* 0x0018f81601007387 */ /* 0x0005e20000100800 */
[-C--:B------:R-:W-:Y:S02]  /*30b00*/  LEA.HI.X.SX32 R20, R20, R16.reuse, 0x1, P0 ;  /* 0x0000001014147211 */ /* 0x080fe400000f0eff */
[-C--:B------:R-:W-:Y:S02]  /*30b10*/  LEA.HI.X.SX32 R15, R15, R16.reuse, 0x1, P6 ;  /* 0x000000100f0f7211 */ /* 0x080fe400030f0eff */
[-C--:B------:R-:W-:Y:S02]  /*30b20*/  LEA.HI.X.SX32 R10, R10, R16.reuse, 0x1, P5 ;  /* 0x000000100a0a7211 */ /* 0x080fe400028f0eff */
[-C--:B------:R-:W-:Y:S02]  /*30b30*/  LEA.HI.X.SX32 R6, R6, R16.reuse, 0x1, P4 ;  /* 0x0000001006067211 */ /* 0x080fe400020f0eff */
[----:B------:R-:W-:Y:S02]  /*30b40*/  LEA.HI.X.SX32 R0, R0, R16, 0x1, P3 ;  /* 0x0000001000007211 */ /* 0x000fe400018f0eff */
[----:B--2---:R-:W-:-:S05]  /*30b50*/  LEA R22, P2, R5, R27, 0x1 ;  /* 0x0000001b05167211 */ /* 0x004fca00078408ff */
        /* <DEDUP_REMOVED lines=11> */
[----:B---3--:R-:W-:-:S05]  /*30c10*/  LEA R15, P6, R18, R27, 0x1 ;  /* 0x0000001b120f7211 */ /* 0x008fca00078c08ff */
[----:B------:R0:W-:Y:S04]  /*30c20*/  STL [R1+0x1944], R15 ;  /* 0x0019440f01007387 */ /* 0x0001e80000100800 */
[----:B0-----:R-:W3:Y:S04]  /*30c30*/  LDL.LU R15, [R1+0x1ae8] ;  /* 0x001ae800010f7983 */ /* 0x001ee80000300800 */
        /* <DEDUP_REMOVED lines=10> */
[----:B------:R0:W-:Y:S02]  /*30ce0*/  STL [R1+0x195c], R0 ;  /* 0x00195c0001007387 */ /* 0x0001e40000100800 */
[-C--:B0-----:R-:W-:Y:S02]  /*30cf0*/  LEA.HI.X.SX32 R0, R5, R16.reuse, 0x1, P2 ;  /* 0x0000001005007211 */ /* 0x081fe400010f0eff */
[----:B------:R-:W2:Y:S04]  /*30d00*/  LDL.LU R5, [R1+0x8] ;  /* 0x0000080001057983 */ /* 0x000ea80000300800 */
[----:B------:R2:W-:Y:S01]  /*30d10*/  STL [R1+0x1a08], R0 ;  /* 0x001a080001007387 */ /* 0x0005e20000100800 */
[----:B------:R-:W-:Y:S02]  /*30d20*/  LEA.HI.X.SX32 R9, R9, R16, 0x1, P1 ;  /* 0x0000001009097211 */ /* 0x000fe400008f0eff */
[----:B--2---:R-:W-:-:S05]  /*30d30*/  LEA R0, P2, R5, R27, 0x1 ;  /* 0x0000001b05007211 */ /* 0x004fca00078408ff */
[----:B------:R0:W-:Y:S04]  /*30d40*/  STL [R1+0x1964], R0 ;  /* 0x0019640001007387 */ /* 0x0001e80000100800 */
[----:B0-----:R-:W2:Y:S04]  /*30d50*/  LDL.LU R0, [R1+0x1adc] ;  /* 0x001adc0001007983 */ /* 0x001ea80000300800 */
[----:B------:R4:W-:Y:S02]  /*30d60*/  STL [R1+0x1930], R9 ;  /* 0x0019300901007387 */ /* 0x0009e40000100800 */
[----:B----4-:R-:W-:-:S05]  /*30d70*/  LEA R9, P1, R13, R27, 0x1 ;  /* 0x0000001b0d097211 */ /* 0x010fca00078208ff */
[----:B------:R0:W-:Y:S02]  /*30d80*/  STL [R1+0x196c], R9 ;  /* 0x00196c0901007387 */ /* 0x0001e40000100800 */
[----:B0-----:R-:W-:Y:S02]  /*30d90*/  LEA.HI.X.SX32 R9, R17, R16, 0x1, P0 ;  /* 0x0000001011097211 */ /* 0x001fe400000f0eff */
[----:B------:R-:W4:Y:S04]  /*30da0*/  LDL.LU R17, [R1+0x1ad8] ;  /* 0x001ad80001117983 */ /* 0x000f280000300800 */
[----:B------:R2:W-:Y:S02]  /*30db0*/  STL [R1+0x1938], R9 ;  /* 0x0019380901007387 */ /* 0x0005e40000100800 */
[----:B--2---:R-:W-:-:S05]  /*30dc0*/  LEA R9, P0, R0, R27, 0x1 ;  /* 0x0000001b00097211 */ /* 0x004fca00078008ff */
[----:B------:R0:W-:Y:S02]  /*30dd0*/  STL [R1+0x1974], R9 ;  /* 0x0019740901007387 */ /* 0x0001e40000100800 */
[----:B0-----:R-:W-:Y:S02]  /*30de0*/  LEA.HI.X.SX32 R9, R18, R16, 0x1, P6 ;  /* 0x0000001012097211 */ /* 0x001fe400030f0eff */
[----:B------:R-:W2:Y:S04]  /*30df0*/  LDL.LU R18, [R1+0x1ad4] ;  /* 0x001ad40001127983 */ /* 0x000ea80000300800 */
[----:B------:R0:W-:Y:S02]  /*30e00*/  STL [R1+0x1940], R9 ;  /* 0x0019400901007387 */ /* 0x0001e40000100800 */
[----:B0-----:R-:W-:-:S05]  /*30e10*/  LEA R9, P6, R6, R27, 0x1 ;  /* 0x0000001b06097211 */ /* 0x001fca00078c08ff */
[----:B------:R0:W-:Y:S02]  /*30e20*/  STL [R1+0x197c], R9 ;  /* 0x00197c0901007387 */ /* 0x0001e40000100800 */
[----:B0-----:R-:W-:Y:S02]  /*30e30*/  LEA.HI.X.SX32 R9, R7, R16, 0x1, P5 ;  /* 0x0000001007097211 */ /* 0x001fe400028f0eff */
[----:B------:R-:W3:Y:S04]  /*30e40*/  LDL.LU R7, [R1+0x1ad0] ;  /* 0x001ad00001077983 */ /* 0x000ee80000300800 */
        /* <DEDUP_REMOVED lines=8> */
[-C--:B0-----:R-:W-:Y:S02]  /*30ed0*/  LEA.HI.X.SX32 R9, R14, R16.reuse, 0x1, P3 ;  /* 0x000000100e097211 */ /* 0x081fe400018f0eff */
[----:B------:R-:W2:Y:S04]  /*30ee0*/  LDL.LU R14, [R1+0x1ac8] ;  /* 0x001ac800010e7983 */ /* 0x000ea80000300800 */
[----:B------:R3:W-:Y:S01]  /*30ef0*/  STL [R1+0x1958], R9 ;  /* 0x0019580901007387 */ /* 0x0007e20000100800 */
[-C--:B------:R-:W-:Y:S02]  /*30f00*/  LEA.HI.X.SX32 R5, R5, R16.reuse, 0x1, P2 ;  /* 0x0000001005057211 */ /* 0x080fe400010f0eff */
[----:B------:R-:W-:-:S02]  /*30f10*/  LEA.HI.X.SX32 R13, R13, R16, 0x1, P1 ;  /* 0x000000100d0d7211 */ /* 0x000fc400008f0eff */
[----:B---3--:R-:W-:-:S05]  /*30f20*/  LEA R9, P3, R7, R27, 0x1 ;  /* 0x0000001b07097211 */ /* 0x008fca00078608ff */
[----:B------:R0:W-:Y:S04]  /*30f30*/  STL [R1+0x1994], R9 ;  /* 0x0019940901007387 */ /* 0x0001e80000100800 */
[----:B------:R4:W-:Y:S01]  /*30f40*/  STL [R1+0x1960], R5 ;  /* 0x0019600501007387 */ /* 0x0009e20000100800 */
[----:B0-----:R-:W-:-:S05]  /*30f50*/  LEA R9, P2, R10, R27, 0x1 ;  /* 0x0000001b0a097211 */ /* 0x001fca00078408ff */
[----:B------:R0:W-:Y:S04]  /*30f60*/  STL [R1+0x199c], R9 ;  /* 0x00199c0901007387 */ /* 0x0001e80000100800 */
[----:B------:R-:W-:Y:S01]  /*30f70*/  STL [R1+0x1968], R13 ;  /* 0x0019680d01007387 */ /* 0x000fe20000100800 */
[----:B----4-:R-:W-:Y:S02]  /*30f80*/  LEA R5, P1, R12, R27, 0x1 ;  /* 0x0000001b0c057211 */ /* 0x010fe400078208ff */
[-C--:B0-----:R-:W-:Y:S02]  /*30f90*/  LEA.HI.X.SX32 R9, R0, R16.reuse, 0x1, P0 ;  /* 0x0000001000097211 */ /* 0x081fe400000f0eff */
[----:B------:R-:W3:Y:S01]  /*30fa0*/  LDL.LU R0, [R1+0x1ac4] ;  /* 0x001ac40001007983 */ /* 0x000ee20000300800 */
[----:B------:R-:W-:-:S03]  /*30fb0*/  LEA.HI.X.SX32 R6, R6, R16, 0x1, P6 ;  /* 0x0000001006067211 */ /* 0x000fc600030f0eff */
[----:B------:R-:W-:Y:S04]  /*30fc0*/  STL [R1+0x19a4], R5 ;  /* 0x0019a40501007387 */ /* 0x000fe80000100800 */
[----:B------:R0:W-:Y:S02]  /*30fd0*/  STL [R1+0x1970], R9 ;  /* 0x0019700901007387 */ /* 0x0001e40000100800 */
[----:B0-----:R-:W-:Y:S01]  /*30fe0*/  LEA R9, P6, R15, R27, 0x1 ;  /* 0x0000001b0f097211 */ /* 0x001fe200078c08ff */
[----:B------:R-:W-:Y:S02]  /*30ff0*/  IMAD R8, R8, c[0x0][0x190], RZ ;  /* 0x0000640008087a24 */ /* 0x000fe400078e02ff */
[----:B------:R-:W-:Y:S02]  /*31000*/  IMAD R19, R19, c[0x0][0x190], RZ ;  /* 0x0000640013137a24 */ /* 0x000fe400078e02ff */
[----:B------:R-:W-:-:S02]  /*31010*/  IMAD R11, R11, c[0x0][0x190], RZ ;  /* 0x000064000b0b7a24 */ /* 0x000fc400078e02ff */
[----:B------:R-:W-:Y:S01]  /*31020*/  IMAD R28, R28, c[0x0][0x190], RZ ;  /* 0x000064001c1c7a24 */ /* 0x000fe200078e02ff */
[----:B--2---:R-:W-:-:S05]  /*31030*/  LEA R5, P0, R14, R27, 0x1 ;  /* 0x0000001b0e057211 */ /* 0x004fca00078008ff */
[----:B------:R0:W-:Y:S04]  /*31040*/  STL [R1+0x19ac], R5 ;  /* 0x0019ac0501007387 */ /* 0x0001e80000100800 */
[----:B------:R1:W-:Y:S01]  /*31050*/  STL [R1+0x1978], R6 ;  /* 0x0019780601007387 */ /* 0x0003e20000100800 */
[----:B0-----:R-:W-:-:S03]  /*31060*/  LEA.HI.X.SX32 R5, R17, R16, 0x1, P5 ;  /* 0x0000001011057211 */ /* 0x001fc600028f0eff */
[----:B------:R0:W-:Y:S01]  /*31070*/  STL [R1+0x19b4], R9 ;  /* 0x0019b40901007387 */ /* 0x0001e20000100800 */
[----:B-1----:R-:W-:-:S03]  /*31080*/  LEA R6, P5, R20, R27, 0x1 ;  /* 0x0000001b14067211 */ /* 0x002fc600078a08ff */
[----:B------:R1:W-:Y:S04]  /*31090*/  STL [R1+0x1980], R5 ;  /* 0x0019800501007387 */ /* 0x0003e80000100800 */
[----:B------:R2:W-:Y:S01]  /*310a0*/  STL [R1+0x19bc], R6 ;  /* 0x0019bc0601007387 */ /* 0x0005e20000100800 */
[----:B0-----:R-:W-:Y:S02]  /*310b0*/  LEA.HI.X.SX32 R9, R18, R16, 0x1, P4 ;  /* 0x0000001012097211 */ /* 0x001fe400020f0eff */
[----:B-1----:R-:W-:-:S03]  /*310c0*/  LEA R5, P4, R21, R27, 0x1 ;  /* 0x0000001b15057211 */ /* 0x002fc600078808ff */
[----:B------:R-:W-:Y:S01]  /*310d0*/  STL [R1+0x1988], R9 ;  /* 0x0019880901007387 */ /* 0x000fe20000100800 */
[----:B--2---:R-:W-:-:S03]  /*310e0*/  LEA.HI.X.SX32 R6, R7, R16, 0x1, P3 ;  /* 0x0000001007067211 */ /* 0x004fc600018f0eff */
[----:B------:R0:W-:Y:S01]  /*310f0*/  STL [R1+0x19c4], R5 ;  /* 0x0019c40501007387 */ /* 0x0001e20000100800 */
[----:B------:R-:W-:-:S03]  /*31100*/  LEA R7, P3, R22, R27, 0x1 ;  /* 0x0000001b16077211 */ /* 0x000fc600078608ff */
[----:B------:R1:W-:Y:S01]  /*31110*/  STL [R1+0x1990], R6 ;  /* 0x0019900601007387 */ /* 0x0003e20000100800 */
[----:B0-----:R-:W-:-:S03]  /*31120*/  LEA.HI.X.SX32 R5, R10, R16, 0x1, P2 ;  /* 0x000000100a057211 */ /* 0x001fc600010f0eff */
[----:B------:R0:W-:Y:S01]  /*31130*/  STL [R1+0x19cc], R7 ;  /* 0x0019cc0701007387 */ /* 0x0001e20000100800 */
[----:B-1----:R-:W-:-:S03]  /*31140*/  LEA R6, P2, R23, R27, 0x1 ;  /* 0x0000001b17067211 */ /* 0x002fc600078408ff */
        /* <DEDUP_REMOVED lines=40> */
[----:B------:R-:W-:Y:S01]  /*313d0*/  STL [R1+0x19e8], R7 ;  /* 0x0019e80701007387 */ /* 0x000fe20000100800 */
[----:B0-----:R-:W-:-:S03]  /*313e0*/  LEA.HI.X.SX32 R6, R3, R16, 0x1, P5 ;  /* 0x0000001003067211 */ /* 0x001fc600028f0eff */
[----:B------:R-:W2:Y:S04]  /*313f0*/  LDL.LU R3, [R1+0x1ac0] ;  /* 0x001ac00001037983 */ /* 0x000ea80000300800 */
[----:B------:R0:W-:Y:S04]  /*31400*/  STL [R1+0xa2c], R5 ;  /* 0x000a2c0501007387 */ /* 0x0001e80000100800 */
[----:B------:R-:W4:Y:S04]  /*31410*/  LDL.LU R27, [R1+0x848] ;  /* 0x00084800011b7983 */ /* 0x000f280000300800 */
[----:B------:R1:W-:Y:S01]  /*31420*/  STL [R1+0xa14], R6 ;  /* 0x000a140601007387 */ /* 0x0003e20000100800 */
[----:B0-----:R-:W-:-:S03]  /*31430*/  LEA.HI.X.SX32 R5, R26, R16, 0x1, P4 ;  /* 0x000000101a057211 */ /* 0x001fc600020f0eff */
[----:B------:R-:W2:Y:S04]  /*31440*/  LDL.LU R25, [R1+0x854] ;  /* 0x0008540001197983 */ /* 0x000ea80000300800 */
[----:B------:R0:W-:Y:S01]  /*31450*/  STL [R1+0xa18], R5 ;  /* 0x000a180501007387 */ /* 0x0001e20000100800 */
[----:B-1----:R-:W-:-:S03]  /*31460*/  LEA.HI.X.SX32 R6, R8, R16, 0x1, P3 ;  /* 0x0000001008067211 */ /* 0x002fc600018f0eff */
[----:B------:R-:W2:Y:S04]  /*31470*/  LDL.LU R24, [R1+0x80c] ;  /* 0x00080c0001187983 */ /* 0x000ea80000300800 */
[----:B------:R-:W2:Y:S01]  /*31480*/  LDL.LU R29, [R1+0x810] ;  /* 0x00081000011d7983 */ /* 0x000ea20000300800 */
[----:B0-----:R-:W-:-:S03]  /*31490*/  LEA.HI.X.SX32 R5, R19, R16, 0x1, P2 ;  /* 0x0000001013057211 */ /* 0x001fc600010f0eff */
[----:B------:R-:W-:Y:S04]  /*314a0*/  STL [R1+0xa1c], R6 ;  /* 0x000a1c0601007387 */ /* 0x000fe80000100800 */
[----:B------:R-:W2:Y:S01]  /*314b0*/  LDL.LU R23, [R1+0x814] ;  /* 0x0008140001177983 */ /* 0x000ea20000300800 */
[----:B------:R-:W-:-:S03]  /*314c0*/  LEA.HI.X.SX32 R4, R4, R16, 0x1, P1 ;  /* 0x0000001004047211 */ /* 0x000fc600008f0eff */
[----:B------:R0:W-:Y:S04]  /*314d0*/  STL [R1+0xa20], R5 ;  /* 0x000a200501007387 */ /* 0x0001e80000100800 */
[----:B------:R-:W2:Y:S04]  /*314e0*/  LDL.LU R22, [R1+0x818] ;  /* 0x0008180001167983 */ /* 0x000ea80000300800 */
[----:B------:R-:W2:Y:S01]  /*314f0*/  LDL.LU R21, [R1+0x81c] ;  /* 0x00081c0001157983 */ /* 0x000ea20000300800 */
[----:B0-----:R-:W-:-:S03]  /*31500*/  LEA.HI.X.SX32 R5, R11, R16, 0x1, P0 ;  /* 0x000000100b057211 */ /* 0x001fc600000f0eff */
[----:B------:R0:W-:Y:S04]  /*31510*/  STL [R1+0xa24], R4 ;  /* 0x000a240401007387 */ /* 0x0001e80000100800 */
[----:B------:R-:W2:Y:S01]  /*31520*/  LDL.LU R20, [R1+0x820] ;  /* 0x0008200001147983 */ /* 0x000ea20000300800 */
[----:B0-----:R-:W-:-:S03]  /*31530*/  LEA.HI.X.SX32 R4, R28, R16, 0x1, P6 ;  /* 0x000000101c047211 */ /* 0x001fc600030f0eff */
[----:B------:R0:W-:Y:S04]  /*31540*/  STL [R1+0xa28], R5 ;  /* 0x000a280501007387 */ /* 0x0001e80000100800 */
[----:B------:R-:W2:Y:S04]  /*31550*/  LDL.LU R15, [R1+0x824] ;  /* 0x00082400010f7983 */ /* 0x000ea80000300800 */
[----:B------:R1:W-:Y:S04]  /*31560*/  STL [R1+0x910], R4 ;  /* 0x0009100401007387 */ /* 0x0003e80000100800 */
[----:B------:R-:W2:Y:S04]  /*31570*/  LDL.LU R7, [R1+0x82c] ;  /* 0x00082c0001077983 */ /* 0x000ea80000300800 */
[----:B------:R-:W2:Y:S04]  /*31580*/  LDL.LU R14, [R1+0x828] ;  /* 0x00082800010e7983 */ /* 0x000ea80000300800 */
[----:B------:R-:W2:Y:S04]  /*31590*/  LDL.LU R10, [R1+0x830] ;  /* 0x00083000010a7983 */ /* 0x000ea80000300800 */
[----:B------:R-:W2:Y:S04]  /*315a0*/  LDL.LU R9, [R1+0x834] ;  /* 0x0008340001097983 */ /* 0x000ea80000300800 */
[----:B------:R-:W2:Y:S04]  /*315b0*/  LDL.LU R18, [R1+0x840] ;  /* 0x0008400001127983 */ /* 0x000ea80000300800 */
[----:B------:R-:W2:Y:S04]  /*315c0*/  LDL.LU R17, [R1+0x838] ;  /* 0x0008380001117983 */ /* 0x000ea80000300800 */
[----:B0-----:R-:W0:Y:S01]  /*315d0*/  S2R R5, SR_TID.X ;  /* 0x0000000000057919 */ /* 0x001e220000002100 */
[----:B------:R-:W-:Y:S01]  /*315e0*/  IMAD.MOV R11, RZ, RZ, -c[0x0][0x188] ;  /* 0x80006200ff0b7624 */ /* 0x000fe200078e02ff */
[----:B-1----:R-:W-:-:S02]  /*315f0*/  LEA R4, P0, R2, c[0x0][0x160], 0x1 ;  /* 0x0000580002047a11 */ /* 0x002fc400078008ff */
[----:B0-----:R-:W-:-:S04]  /*31600*/  SHF.R.U32.HI R19, RZ, 0x5, R5 ;  /* 0x00000005ff137819 */ /* 0x001fc80000011605 */
[----:B------:R-:W-:-:S04]  /*31610*/  SGXT.U32 R19, R19, 0x1 ;  /* 0x000000011313781a */ /* 0x000fc80000000000 */
[C---:B------:R-:W-:Y:S02]  /*31620*/  LOP3.LUT R26, R19.reuse, 0x3e, RZ, 0xfc, !PT ;  /* 0x0000003e131a7812 */ /* 0x040fe400078efcff */
[C---:B------:R-:W-:Y:S01]  /*31630*/  LOP3.LUT R8, R19.reuse, 0x3e, RZ, 0xfc, !PT ;  /* 0x0000003e13087812 */ /* 0x040fe200078efcff */
[C---:B------:R-:W-:Y:S01]  /*31640*/  IMAD R12, R19.reuse, c[0x0][0x188], RZ ;  /* 0x00006200130c7a24 */ /* 0x040fe200078e02ff */
[----:B------:R-:W-:Y:S01]  /*31650*/  LOP3.LUT R19, R19, 0x3e, RZ, 0xfc, !PT ;  /* 0x0000003e13137812 */ /* 0x000fe200078efcff */
[----:B------:R-:W-:Y:S02]  /*31660*/  IMAD R26, R26, c[0x0][0x188], RZ ;  /* 0x000062001a1a7a24 */ /* 0x000fe400078e02ff */
[----:B------:R-:W-:Y:S02]  /*31670*/  IMAD R8, R8, c[0x0][0x188], RZ ;  /* 0x0000620008087a24 */ /* 0x000fe400078e02ff */
[----:B------:R-:W-:Y:S02]  /*31680*/  IMAD R19, R19, c[0x0][0x188], RZ ;  /* 0x0000620013137a24 */ /* 0x000fe400078e02ff */
[----:B------:R-:W-:-:S02]  /*31690*/  IMAD R26, R11, 0x2, R26 ;  /* 0x000000020b1a7824 */ /* 0x000fc400078e021a */
[C---:B------:R-:W-:Y:S01]  /*316a0*/  IMAD R8, R11.reuse, 0x2, R8 ;  /* 0x000000020b087824 */ /* 0x040fe200078e0208 */
[----:B------:R-:W-:Y:S01]  /*316b0*/  LEA.HI.X.SX32 R2, R2, c[0x0][0x164], 0x1, P0 ;  /* 0x0000590002027a11 */ /* 0x000fe200000f0eff */
[----:B------:R-:W-:Y:S01]  /*316c0*/  IMAD R26, R11, 0x2, R26 ;  /* 0x000000020b1a7824 */ /* 0x000fe200078e021a */
[CC--:B------:R-:W-:Y:S02]  /*316d0*/  LEA R28, P0, R19.reuse, R4.reuse, 0x1 ;  /* 0x00000004131c7211 */ /* 0x0c0fe400078008ff */
[-C--:B------:R-:W-:Y:S02]  /*316e0*/  LEA R11, P2, R8, R4.reuse, 0x1 ;  /* 0x00000004080b7211 */ /* 0x080fe400078408ff */
[----:B------:R-:W-:Y:S01]  /*316f0*/  LEA R16, P5, R26, R4, 0x1 ;  /* 0x000000041a107211 */ /* 0x000fe200078a08ff */
[----:B------:R4:W-:Y:S04]  /*31700*/  STL [R1+0x918], R28 ;  /* 0x0009181c01007387 */ /* 0x0009e80000100800 */
[----:B------:R2:W-:Y:S01]  /*31710*/  STL [R1+0x920], R11 ;  /* 0x0009200b01007387 */ /* 0x0005e20000100800 */
[----:B------:R-:W-:-:S03]  /*31720*/  LEA.HI.X.SX32 R19, R19, R2, 0x1, P0 ;  /* 0x0000000213137211 */ /* 0x000fc600000f0eff */
[----:B------:R0:W-:Y:S01]  /*31730*/  STL [R1+0x928], R16 ;  /* 0x0009281001007387 */ /* 0x0001e20000100800 */
[----:B------:R-:W-:-:S04]  /*31740*/  IMAD.MOV R13, RZ, RZ, -c[0x0][0x188] ;  /* 0x80006200ff0d7624 */ /* 0x000fc800078e02ff */
[----:B---3--:R-:W-:-:S04]  /*31750*/  IMAD R5, R13, 0x2, R0 ;  /* 0x000000020d057824 */ /* 0x008fc800078e0200 */
[----:B------:R-:W-:Y:S01]  /*31760*/  IMAD R6, R13, 0x2, R5 ;  /* 0x000000020d067824 */ /* 0x000fe200078e0205 */
[-C--:B----4-:R-:W-:Y:S02]  /*31770*/  LEA R28, P4, R27, R4.reuse, 0x1 ;  /* 0x000000041b1c7211 */ /* 0x090fe400078808ff */
[----:B--2---:R-:W-:-:S03]  /*31780*/  LEA R11, P3, R25, R4, 0x1 ;  /* 0x00000004190b7211 */ /* 0x004fc600078608ff */
[----:B------:R-:W-:Y:S04]  /*31790*/  STL [R1+0x930], R28 ;  /* 0x0009301c01007387 */ /* 0x000fe80000100800 */
[----:B------:R1:W-:Y:S01]  /*317a0*/  STL [R1+0x938], R11 ;  /* 0x0009380b01007387 */ /* 0x0003e20000100800 */
[-C--:B0-----:R-:W-:Y:S02]  /*317b0*/  LEA R16, P1, R24, R4.reuse, 0x1 ;  /* 0x0000000418107211 */ /* 0x081fe400078208ff */
[----:B-1----:R-:W-:-:S03]  /*317c0*/  LEA R11, P0, R29, R4, 0x1 ;  /* 0x000000041d0b7211 */ /* 0x002fc600078008ff */
[----:B------:R0:W-:Y:S04]  /*317d0*/  STL [R1+0x940], R16 ;  /* 0x0009401001007387 */ /* 0x0001e80000100800 */
[----:B------:R-:W-:Y:S04]  /*317e0*/  STL [R1+0x914], R19 ;  /* 0x0009141301007387 */ /* 0x000fe80000100800 */
[----:B------:R1:W-:Y:S01]  /*317f0*/  STL [R1+0x948], R11 ;  /* 0x0009480b01007387 */ /* 0x0003e20000100800 */
[----:B0-----:R-:W-:Y:S02]  /*31800*/  LEA.HI.X.SX32 R16, R8, R2, 0x1, P2 ;  /* 0x0000000208107211 */ /* 0x001fe400010f0eff */
[----:B------:R-:W-:-:S03]  /*31810*/  LEA R8, P2, R23, R4, 0x1 ;  /* 0x0000000417087211 */ /* 0x000fc600078408ff */
[----:B------:R0:W-:Y:S01]  /*31820*/  STL [R1+0x91c], R16 ;  /* 0x00091c1001007387 */ /* 0x0001e20000100800 */
[----:B-1----:R-:W-:-:S03]  /*31830*/  LEA.HI.X.SX32 R11, R26, R2, 0x1, P5 ;  /* 0x000000021a0b7211 */ /* 0x002fc600028f0eff */
[----:B------:R1:W-:Y:S04]  /*31840*/  STL [R1+0x950], R8 ;  /* 0x0009500801007387 */ /* 0x0003e80000100800 */
[----:B------:R2:W-:Y:S01]  /*31850*/  STL [R1+0x924], R11 ;  /* 0x0009240b01007387 */ /* 0x0005e20000100800 */
[----:B0-----:R-:W-:Y:S02]  /*31860*/  LEA R16, P5, R22, R4, 0x1 ;  /* 0x0000000416107211 */ /* 0x001fe400078a08ff */
[----:B-1----:R-:W-:-:S03]  /*31870*/  LEA.HI.X.SX32 R8, R27, R2, 0x1, P4 ;  /* 0x000000021b087211 */ /* 0x002fc600020f0eff */
[----:B------:R0:W-:Y:S01]  /*31880*/  STL [R1+0x958], R16 ;  /* 0x0009581001007387 */ /* 0x0001e20000100800 */
[----:B--2---:R-:W-:-:S03]  /*31890*/  LEA R11, P4, R21, R4, 0x1 ;  /* 0x00000004150b7211 */ /* 0x004fc600078808ff */
[----:B------:R1:W-:Y:S04]  /*318a0*/  STL [R1+0x92c], R8 ;  /* 0x00092c0801007387 */ /* 0x0003e80000100800 */
[----:B------:R2:W-:Y:S01]  /*318b0*/  STL [R1+0x960], R11 ;  /* 0x0009600b01007387 */ /* 0x0005e20000100800 */
[----:B0-----:R-:W-:Y:S02]  /*318c0*/  LEA.HI.X.SX32 R16, R25, R2, 0x1, P3 ;  /* 0x0000000219107211 */ /* 0x001fe400018f0eff */
[----:B-1----:R-:W-:-:S03]  /*318d0*/  LEA R8, P3, R20, R4, 0x1 ;  /* 0x0000000414087211 */ /* 0x002fc600078608ff */
[----:B------:R0:W-:Y:S01]  /*318e0*/  STL [R1+0x934], R16 ;  /* 0x0009341001007387 */ /* 0x0001e20000100800 */
[----:B--2---:R-:W-:-:S03]  /*318f0*/  LEA.HI.X.SX32 R11, R24, R2, 0x1, P1 ;  /* 0x00000002180b7211 */ /* 0x004fc600008f0eff */
        /* <DEDUP_REMOVED lines=28> */
[----:B------:R-:W-:Y:S01]  /*31ac0*/  STL [R1+0x9b4], R15 ;  /* 0x0009b40f01007387 */ /* 0x000fe20000100800 */
[----:B-1----:R-:W-:-:S03]  /*31ad0*/  LEA R11, P0, R3, R4, 0x1 ;  /* 0x00000004030b7211 */ /* 0x002fc600078008ff */
[----:B------:R0:W-:Y:S01]  /*31ae0*/  STL [R1+0x988], R8 ;  /* 0x0009880801007387 */ /* 0x0001e20000100800 */
[----:B------:R-:W-:-:S03]  /*31af0*/  LEA.HI.X.SX32 R10, R10, R2, 0x1, P5 ;  /* 0x000000020a0a7211 */ /* 0x000fc600028f0eff */
[----:B------:R1:W-:Y:S01]  /*31b00*/  STL [R1+0x9bc], R11 ;  /* 0x0009bc0b01007387 */ /* 0x0003e20000100800 */
[----:B0-----:R-:W-:Y:S02]  /*31b10*/  LEA.HI.X.SX32 R8, R14, R2, 0x1, P2 ;  /* 0x000000020e087211 */ /* 0x001fe400010f0eff */
[----:B-1----:R-:W-:-:S03]  /*31b20*/  LEA R11, P2, R0, R4, 0x1 ;  /* 0x00000004000b7211 */ /* 0x002fc600078408ff */
[----:B------:R-:W-:Y:S01]  /*31b30*/  STL [R1+0x990], R8 ;  /* 0x0009900801007387 */ /* 0x000fe20000100800 */
[----:B------:R-:W-:-:S03]  /*31b40*/  LEA R14, P5, R5, R4, 0x1 ;  /* 0x00000004050e7211 */ /* 0x000fc600078a08ff */
[----:B------:R-:W-:Y:S04]  /*31b50*/  STL [R1+0x9c4], R11 ;  /* 0x0009c40b01007387 */ /* 0x000fe80000100800 */
[----:B------:R0:W-:Y:S04]  /*31b60*/  STL [R1+0x998], R10 ;  /* 0x0009980a01007387 */ /* 0x0001e80000100800 */
[----:B------:R-:W-:Y:S01]  /*31b70*/  STL [R1+0x9cc], R14 ;  /* 0x0009cc0e01007387 */ /* 0x000fe20000100800 */
[----:B0-----:R-:W-:Y:S02]  /*31b80*/  LEA.HI.X.SX32 R10, R9, R2, 0x1, P4 ;  /* 0x00000002090a7211 */ /* 0x001fe400020f0eff */
[----:B------:R-:W-:-:S03]  /*31b90*/  LEA R11, P4, R6, R4, 0x1 ;  /* 0x00000004060b7211 */ /* 0x000fc600078808ff */
[----:B------:R0:W-:Y:S04]  /*31ba0*/  STL [R1+0x9a0], R10 ;  /* 0x0009a00a01007387 */ /* 0x0001e80000100800 */
[----:B------:R1:W-:Y:S01]  /*31bb0*/  STL [R1+0x9d4], R11 ;  /* 0x0009d40b01007387 */ /* 0x0003e20000100800 */
[----:B0-----:R-:W-:Y:S02]  /*31bc0*/  LEA.HI.X.SX32 R10, R18, R2, 0x1, P3 ;  /* 0x00000002120a7211 */ /* 0x001fe400018f0eff */
[----:B------:R-:W-:Y:S02]  /*31bd0*/  LEA R14, P3, R12, R4, 0x1 ;  /* 0x000000040c0e7211 */ /* 0x000fe400078608ff */
[----:B-1----:R-:W-:Y:S01]  /*31be0*/  LEA.HI.X.SX32 R11, R17, R2, 0x1, P1 ;  /* 0x00000002110b7211 */ /* 0x002fe200008f0eff */
[----:B------:R-:W-:Y:S01]  /*31bf0*/  STL [R1+0x9a8], R10 ;  /* 0x0009a80a01007387 */ /* 0x000fe20000100800 */
[----:B------:R-:W-:-:S03]  /*31c00*/  IMAD R7, R13, 0x2, R6 ;  /* 0x000000020d077824 */ /* 0x000fc600078e0206 */
[----:B------:R0:W-:Y:S04]  /*31c10*/  STL [R1+0xa10], R14 ;  /* 0x000a100e01007387 */ /* 0x0001e80000100800 */
[----:B------:R1:W-:Y:S01]  /*31c20*/  STL [R1+0x9b0], R11 ;  /* 0x0009b00b01007387 */ /* 0x0003e20000100800 */
[----:B------:R-:W-:Y:S01]  /*31c30*/  IMAD R8, R13, 0x2, R7 ;  /* 0x000000020d087824 */ /* 0x000fe200078e0207 */
[-C--:B0-----:R-:W-:Y:S02]  /*31c40*/  LEA.HI.X.SX32 R14, R3, R2.reuse, 0x1, P0 ;  /* 0x00000002030e7211 */ /* 0x081fe400000f0eff */
[----:B------:R0:W5:Y:S01]  /*31c50*/  LDL.LU R3, [R1+0x1abc] ;  /* 0x001abc0001037983 */ /* 0x0001620000300800 */
[----:B-1----:R-:W-:-:S03]  /*31c60*/  LEA.HI.X.SX32 R11, R0, R2, 0x1, P2 ;  /* 0x00000002000b7211 */ /* 0x002fc600010f0eff */
[----:B------:R0:W5:Y:S04]  /*31c70*/  LDL.LU R0, [R1+0x1ab8] ;  /* 0x001ab80001007983 */ /* 0x0001680000300800 */
[----:B------:R1:W-:Y:S01]  /*31c80*/  STL [R1+0x9b8], R14 ;  /* 0x0009b80e01007387 */ /* 0x0003e20000100800 */
[----:B------:R-:W-:-:S03]  /*31c90*/  IMAD R9, R13, 0x2, R8 ;  /* 0x000000020d097824 */ /* 0x000fc600078e0208 */
[----:B------:R2:W-:Y:S01]  /*31ca0*/  STL [R1+0x9c0], R11 ;  /* 0x0009c00b01007387 */ /* 0x0005e20000100800 */
[-C--:B-1----:R-:W-:Y:S02]  /*31cb0*/  LEA.HI.X.SX32 R14, R5, R2.reuse, 0x1, P5 ;  /* 0x00000002050e7211 */ /* 0x082fe400028f0eff */
[----:B--2---:R-:W-:Y:S02]  /*31cc0*/  LEA.HI.X.SX32 R11, R6, R2, 0x1, P4 ;  /* 0x00000002060b7211 */ /* 0x004fe400020f0eff */
[----:B------:R-:W-:Y:S01]  /*31cd0*/  LEA R6, P0, R7, R4, 0x1 ;  /* 0x0000000407067211 */ /* 0x000fe200078008ff */
[----:B------:R1:W-:Y:S01]  /*31ce0*/  STL [R1+0x9c8], R14 ;  /* 0x0009c80e01007387 */ /* 0x0003e20000100800 */
[----:B------:R-:W-:-:S03]  /*31cf0*/  IMAD R10, R13, 0x2, R9 ;  /* 0x000000020d0a7824 */ /* 0x000fc600078e0209 */
[----:B------:R-:W-:Y:S01]  /*31d00*/  STL [R1+0x9d0], R11 ;  /* 0x0009d00b01007387 */ /* 0x000fe20000100800 */
[----:B------:R-:W-:-:S03]  /*31d10*/  LEA.HI.X.SX32 R7, R7, R2, 0x1, P0 ;  /* 0x0000000207077211 */ /* 0x000fc600000f0eff */
[----:B------:R2:W-:Y:S01]  /*31d20*/  STL [R1+0x9dc], R6 ;  /* 0x0009dc0601007387 */ /* 0x0005e20000100800 */
[----:B-1----:R-:W-:Y:S01]  /*31d30*/  LEA R14, P1, R8, R4, 0x1 ;  /* 0x00000004080e7211 */ /* 0x002fe200078208ff */
[----:B------:R-:W-:-:S03]  /*31d40*/  IMAD R5, R13, 0x2, R10 ;  /* 0x000000020d057824 */ /* 0x000fc600078e020a */
[-C--:B------:R-:W-:Y:S02]  /*31d50*/  LEA.HI.X.SX32 R8, R8, R2.reuse, 0x1, P1 ;  /* 0x0000000208087211 */ /* 0x080fe400008f0eff */
[----:B--2---:R-:W-:Y:S01]  /*31d60*/  LEA.HI.X.SX32 R6, R12, R2, 0x1, P3 ;  /* 0x000000020c067211 */ /* 0x004fe200018f0eff */
[----:B------:R-:W-:Y:S01]  /*31d70*/  STL [R1+0x9e4], R14 ;  /* 0x0009e40e01007387 */ /* 0x000fe20000100800 */
[----:B------:R-:W-:-:S03]  /*31d80*/  IMAD R11, R13, 0x2, R5 ;  /* 0x000000020d0b7824 */ /* 0x000fc600078e0205 */
[----:B------:R1:W-:Y:S01]  /*31d90*/  STL [R1+0xa0c], R6 ;  /* 0x000a0c0601007387 */ /* 0x0003e20000100800 */
[----:B------:R-:W-:-:S03]  /*31da0*/  LEA R12, P1, R10, R4, 0x1 ;  /* 0x000000040a0c7211 */ /* 0x000fc600078208ff */
[----:B------:R2:W-:Y:S04]  /*31db0*/  STL [R1+0x9d8], R7 ;  /* 0x0009d80701007387 */ /* 0x0005e80000100800 */
[----:B------:R3:W-:Y:S01]  /*31dc0*/  STL [R1+0x9e0], R8 ;  /* 0x0009e00801007387 */ /* 0x0007e20000100800 */
[----:B-1----:R-:W-:Y:S01]  /*31dd0*/  IMAD R6, R13, 0x2, R11 ;  /* 0x000000020d067824 */ /* 0x002fe200078e020b */
[-C--:B--2---:R-:W-:Y:S02]  /*31de0*/  LEA R7, P0, R9, R4.reuse, 0x1 ;  /* 0x0000000409077211 */ /* 0x084fe400078008ff */
[----:B------:R-:W1:Y:S01]  /*31df0*/  S2R R17, SR_TID.X ;  /* 0x0000000000117919 */ /* 0x000e620000002100 */
[----:B---3--:R-:W-:-:S03]  /*31e00*/  LEA R8, P2, R5, R4, 0x1 ;  /* 0x0000000405087211 */ /* 0x008fc600078408ff */
[----:B------:R2:W-:Y:S04]  /*31e10*/  STL [R1+0x9ec], R7 ;  /* 0x0009ec0701007387 */ /* 0x0005e80000100800 */
[----:B------:R3:W-:Y:S04]  /*31e20*/  STL [R1+0x9f4], R12 ;  /* 0x0009f40c01007387 */ /* 0x0007e80000100800 */
[----:B------:R4:W-:Y:S01]  /*31e30*/  STL [R1+0x9fc], R8 ;  /* 0x0009fc0801007387 */ /* 0x0009e20000100800 */
[----:B--2---:R-:W-:Y:S01]  /*31e40*/  IMAD R7, R13, 0x2, R6 ;  /* 0x000000020d077824 */ /* 0x004fe200078e0206 */
[----:B---3--:R-:W-:-:S02]  /*31e50*/  LEA.HI.X.SX32 R12, R9, R2, 0x1, P0 ;  /* 0x00000002090c7211 */ /* 0x008fc400000f0eff */
[-C--:B------:R-:W-:Y:S02]  /*31e60*/  LEA.HI.X.SX32 R9, R10, R2.reuse, 0x1, P1 ;  /* 0x000000020a097211 */ /* 0x080fe400008f0eff */
[----:B----4-:R-:W-:Y:S01]  /*31e70*/  LEA.HI.X.SX32 R8, R5, R2, 0x1, P2 ;  /* 0x0000000205087211 */ /* 0x010fe200010f0eff */
[----:B------:R-:W-:Y:S01]  /*31e80*/  STL [R1+0x9e8], R12 ;  /* 0x0009e80c01007387 */ /* 0x000fe20000100800 */
[----:B------:R-:W-:Y:S01]  /*31e90*/  IMAD R5, R13, 0x2, R7 ;  /* 0x000000020d057824 */ /* 0x000fe200078e0207 */
[-C--:B------:R-:W-:Y:S02]  /*31ea0*/  LEA R10, P0, R11, R4.reuse, 0x1 ;  /* 0x000000040b0a7211 */ /* 0x080fe400078008ff */
[----:B------:R2:W-:Y:S04]  /*31eb0*/  STL [R1+0x9f0], R9 ;  /* 0x0009f00901007387 */ /* 0x0005e80000100800 */
[----:B------:R3:W-:Y:S01]  /*31ec0*/  STL [R1+0x9f8], R8 ;  /* 0x0009f80801007387 */ /* 0x0007e20000100800 */
[----:B--2---:R-:W-:-:S03]  /*31ed0*/  LEA R9, P1, R6, R4, 0x1 ;  /* 0x0000000406097211 */ /* 0x004fc600078208ff */
[----:B------:R-:W-:Y:S01]  /*31ee0*/  STL [R1+0xa00], R10 ;  /* 0x000a000a01007387 */ /* 0x000fe20000100800 */
[-C--:B---3--:R-:W-:Y:S02]  /*31ef0*/  LEA R8, P2, R7, R4.reuse, 0x1 ;  /* 0x0000000407087211 */ /* 0x088fe400078408ff */
[----:B------:R-:W-:Y:S01]  /*31f00*/  LEA R4, P3, R5, R4, 0x1 ;  /* 0x0000000405047211 */ /* 0x000fe200078608ff */
[----:B------:R-:W-:Y:S01]  /*31f10*/  STL [R1+0xa04], R9 ;  /* 0x000a040901007387 */ /* 0x000fe20000100800 */
[----:B------:R-:W-:-:S03]  /*31f20*/  LEA.HI.X.SX32 R6, R6, R2, 0x1, P1 ;  /* 0x0000000206067211 */ /* 0x000fc600008f0eff */
[----:B------:R2:W-:Y:S04]  /*31f30*/  STL [R1+0xa08], R8 ;  /* 0x000a080801007387 */ /* 0x0005e80000100800 */
[----:B------:R3:W-:Y:S01]  /*31f40*/  STL [R1+0x980], R4 ;  /* 0x0009800401007387 */ /* 0x0007e20000100800 */
[-C--:B--2---:R-:W-:Y:S02]  /*31f50*/  LEA.HI.X.SX32 R8, R11, R2.reuse, 0x1, P0 ;  /* 0x000000020b087211 */ /* 0x084fe400000f0eff */
[----:B---3--:R-:W-:-:S03]  /*31f60*/  LEA.HI.X.SX32 R4, R7, R2, 0x1, P2 ;  /* 0x0000000207047211 */ /* 0x008fc600010f0eff */
[----:B------:R-:W-:Y:S01]  /*31f70*/  STL [R1+0x970], R8 ;  /* 0x0009700801007387 */ /* 0x000fe20000100800 */
[----:B------:R-:W-:-:S03]  /*31f80*/  LEA.HI.X.SX32 R2, R5, R2, 0x1, P3 ;  /* 0x0000000205027211 */ /* 0x000fc600018f0eff */
[----:B------:R-:W-:Y:S04]  /*31f90*/  STL [R1+0x978], R6 ;  /* 0x0009780601007387 */ /* 0x000fe80000100800 */
[----:B------:R1:W-:Y:S04]  /*31fa0*/  STL [R1+0x97c], R4 ;  /* 0x00097c0401007387 */ /* 0x0003e80000100800 */
[----:B------:R2:W-:Y:S01]  /*31fb0*/  STL [R1+0x974], R2 ;  /* 0x0009740201007387 */ /* 0x0005e20000100800 */
[----:B-1----:R-:W-:-:S03]  /*31fc0*/  IMAD.SHL.U32 R4, R17, 0x20, RZ ;  /* 0x0000002011047824 */ /* 0x002fc600078e00ff */
[----:B------:R0:W-:Y:S04]  /*31fd0*/  STL [R1+0x5b0], RZ ;  /* 0x0005b0ff01007387 */ /* 0x0001e80000100800 */
[----:B------:R0:W-:Y:S04]  /*31fe0*/  STL [R1+0x5b4], RZ ;  /* 0x0005b4ff01007387 */ /* 0x0001e80000100800 */
[----:B------:R0:W-:Y:S04]  /*31ff0*/  STL [R1+0x1a34], R4 ;  /* 0x001a340401007387 */ /* 0x0001e80000100800 */
        /* <DEDUP_REMOVED lines=182> */
[----:B------:R-:W-:Y:S01]  /*32b60*/  LOP3.LUT R13, R17, 0x3f, RZ, 0xc0, !PT ;  /* 0x0000003f110d7812 */ /* 0x000fe200078ec0ff */
[----:B------:R-:W-:-:S02]  /*32b70*/  USHF.L.U32 UR4, UR7, 0x6, URZ ;  /* 0x0000000607047899 */ /* 0x000fc4000800063f */
[----:B------:R-:W-:Y:S02]  /*32b80*/  USHF.L.U32 UR5, UR6, 0x6, URZ ;  /* 0x0000000606057899 */ /* 0x000fe4000800063f */
[----:B--2---:R-:W-:Y:S01]  /*32b90*/  IMAD.SHL.U32 R2, R13, 0x2, RZ ;  /* 0x000000020d027824 */ /* 0x004fe200078e00ff */
[----:B------:R-:W-:Y:S02]  /*32ba0*/  USHF.R.S32.HI UR7, URZ, 0x1f, UR4 ;  /* 0x0000001f3f077899 */ /* 0x000fe40008011404 */
[----:B------:R-:W-:Y:S02]  /*32bb0*/  USHF.R.S32.HI UR6, URZ, 0x1f, UR5 ;  /* 0x0000001f3f067899 */ /* 0x000fe40008011405 */
[----:B------:R-:W-:Y:S02]  /*32bc0*/  USHF.L.U32 UR12, UR5, 0x1, URZ ;  /* 0x00000001050c7899 */ /* 0x000fe4000800063f */
[----:B0-----:R-:W-:Y:S01]  /*32bd0*/  IMAD.MOV.U32 R17, RZ, RZ, 0x3f ;  /* 0x0000003fff117424 */ /* 0x001fe200078e00ff */
[----:B------:R-:W-:Y:S02]  /*32be0*/  USHF.L.U32 UR9, UR4, 0x1, URZ ;  /* 0x0000000104097899 */ /* 0x000fe4000800063f */
[----:B------:R-:W-:-:S02]  /*32bf0*/  USHF.L.U64.HI UR6, UR5, 0x1, UR6 ;  /* 0x0000000105067899 */ /* 0x000fc40008010206 */
[----:B------:R-:W-:-:S04]  /*32c00*/  IADD3 R17, R17, c[0x0][0x180], RZ ;  /* 0x0000600011117a10 */ /* 0x000fc80007ffe0ff */
[----:B------:R-:W-:-:S04]  /*32c10*/  SHF.R.S32.HI R13, RZ, 0x1f, R17 ;  /* 0x0000001fff0d7819 */ /* 0x000fc80000011411 */
[----:B------:R-:W-:-:S04]  /*32c20*/  LEA.HI R13, R13, R17, RZ, 0x6 ;  /* 0x000000110d0d7211 */ /* 0x000fc800078f30ff */
[----:B------:R-:W-:Y:S02]  /*32c30*/  SHF.R.S32.HI R5, RZ, 0x6, R13 ;  /* 0x00000006ff057819 */ /* 0x000fe4000001140d */
[----:B------:R-:W2:Y:S01]  /*32c40*/  LDL.LU R13, [R1+0x85c] ;  /* 0x00085c00010d7983 */ /* 0x000ea20000300800 */
[C---:B------:R-:W-:Y:S01]  /*32c50*/  LOP3.LUT R5, R2.reuse, 0x20, RZ, 0x3c, !PT ;  /* 0x0000002002057812 */ /* 0x040fe200078e3cff */
[----:B------:R-:W-:Y:S01]  /*32c60*/  USHF.L.U64.HI UR7, UR4, 0x1, UR7 ;  /* 0x0000000104077899 */ /* 0x000fe20008010207 */
[C---:B------:R-:W-:Y:S01]  /*32c70*/  LOP3.LUT R5, R2.reuse, 0x50, RZ, 0x3c, !PT ;  /* 0x0000005002057812 */ /* 0x040fe200078e3cff */
[----:B------:R-:W-:Y:S01]  /*32c80*/  STL [R1+0x2d0], RZ ;  /* 0x0002d0ff01007387 */ /* 0x000fe20000100800 */
[----:B-----5:R-:W-:Y:S01]  /*32c90*/  LOP3.LUT R5, R3, 0x40, RZ, 0x3c, !PT ;  /* 0x0000004003057812 */ /* 0x020fe200078e3cff */
[----:B------:R-:W-:Y:S01]  /*32ca0*/  UMOV UR4, URZ ;  /* 0x0000003f00047c82 */ /* 0x000fe20008000000 */
[C---:B------:R-:W-:Y:S01]  /*32cb0*/  LOP3.LUT R6, R2.reuse, 0x10, RZ, 0x3c, !PT ;  /* 0x0000001002067812 */ /* 0x040fe200078e3cff */
[----:B------:R-:W-:Y:S01]  /*32cc0*/  STL [R1+0x2d4], RZ ;  /* 0x0002d4ff01007387 */ /* 0x000fe20000100800 */
[C---:B------:R-:W-:Y:S02]  /*32cd0*/  LOP3.LUT R7, R2.reuse, 0x30, RZ, 0x3c, !PT ;  /* 0x0000003002077812 */ /* 0x040fe400078e3cff */
[C---:B------:R-:W-:Y:S01]  /*32ce0*/  LOP3.LUT R6, R2.reuse, 0x40, RZ, 0x3c, !PT ;  /* 0x0000004002067812 */ /* 0x040fe200078e3cff */
[----:B------:R-:W-:Y:S01]  /*32cf0*/  STL [R1+0x2d8], RZ ;  /* 0x0002d8ff01007387 */ /* 0x000fe20000100800 */
[----:B------:R-:W-:-:S02]  /*32d00*/  LOP3.LUT R7, R2, 0x60, RZ, 0x3c, !PT ;  /* 0x0000006002077812 */ /* 0x000fc400078e3cff */
[----:B------:R-:W-:Y:S02]  /*32d10*/  LOP3.LUT R6, R2, 0x70, RZ, 0x3c, !PT ;  /* 0x0000007002067812 */ /* 0x000fe400078e3cff */
[----:B--2---:R-:W-:-:S05]  /*32d20*/  LOP3.LUT R4, R13, 0x200, R4, 0xf8, !PT ;  /* 0x000002000d047812 */ /* 0x004fca00078ef804 */
[----:B------:R0:W-:Y:S04]  /*32d30*/  STL [R1+0x908], R4 ;  /* 0x0009080401007387 */ /* 0x0001e80000100800 */
[----:B------:R1:W-:Y:S04]  /*32d40*/  STL [R1+0x2dc], RZ ;  /* 0x0002dcff01007387 */ /* 0x0003e80000100800 */
[----:B------:R1:W-:Y:S01]  /*32d50*/  STL [R1+0x2c0], RZ ;  /* 0x0002c0ff01007387 */ /* 0x0003e20000100800 */
[----:B0-----:R-:W-:-:S03]  /*32d60*/  LOP3.LUT R4, R4, 0x20, RZ, 0x3c, !PT ;  /* 0x0000002004047812 */ /* 0x001fc600078e3cff */
        /* <DEDUP_REMOVED lines=67> */
[----:B------:R1:W-:Y:S04]  /*331a0*/  STL [R1+0x1a2c], R5 ;  /* 0x001a2c0501007387 */ /* 0x0003e80000100800 */
[----:B------:R1:W-:Y:S02]  /*331b0*/  STL [R1+0x90c], R4 ;  /* 0x00090c0401007387 */ /* 0x0003e40000100800 */
.L_x_3:
[----:B-1---5:R-:W2:Y:S04]  /*331c0*/  LDL R5, [R1+0xa0c] ;  /* 0x000a0c0001057983 */ /* 0x022ea80000100800 */
[----:B0-2---:R0:W-:Y:S04]  /*331d0*/  STL [R1+0x37bc], R5 ;  /* 0x0037bc0501007387 */ /* 0x0051e80000100800 */
[----:B------:R-:W2:Y:S01]  /*331e0*/  LDL R4, [R1+0xa10] ;  /* 0x000a100001047983 */ /* 0x000ea20000100800 */
[----:B------:R-:W-:-:S02]  /*331f0*/  UMOV UR5, 0xffffffc0 ;  /* 0xffffffc000057882 */ /* 0x000fc40000000000 */
[----:B------:R-:W-:Y:S01]  /*33200*/  ULDC UR8, c[0x0][0x180] ;  /* 0x0000600000087ab9 */ /* 0x000fe20000000800 */
[----:B------:R-:W-:Y:S01]  /*33210*/  STL [R1+0x3654], R13 ;  /* 0x0036540d01007387 */ /* 0x000fe20000100800 */
[----:B------:R-:W-:-:S03]  /*33220*/  UIMAD UR5, UR4, UR5, UR8 ;  /* 0x00000005040572a4 */ /* 0x000fc6000f8e0208 */
[----:B------:R-:W-:Y:S04]  /*33230*/  STL [R1+0x365c], R13 ;  /* 0x00365c0d01007387 */ /* 0x000fe80000100800 */
        /* <DEDUP_REMOVED lines=108> */
[----:B------:R1:W-:Y:S04]  /*33900*/  STL [R1+0x3778], R15 ;  /* 0x0037780f01007387 */ /* 0x0003e80000100800 */
        /* <DEDUP_REMOVED lines=207> */
[----:B0-----:R-:W1:Y:S04]  /*34600*/  S2R R5, SR_TID.X ;  /* 0x0000000000057919 */ /* 0x001e680000002100 */
[----:B------:R-:W-:Y:S04]  /*34610*/  STL [R1+0x3374], R3 ;  /* 0x0033740301007387 */ /* 0x000fe80000100800 */
[----:B------:R-:W-:Y:S04]  /*34620*/  STL [R1+0x337c], R3 ;  /* 0x00337c0301007387 */ /* 0x000fe80000100800 */
[----:B------:R-:W-:Y:S04]  /*34630*/  STL [R1+0x3384], R3 ;  /* 0x0033840301007387 */ /* 0x000fe80000100800 */
[----:B------:R-:W-:Y:S04]  /*34640*/  STL [R1+0x338c], R3 ;  /* 0x00338c0301007387 */ /* 0x000fe80000100800 */
[----:B------:R-:W-:Y:S04]  /*34650*/  STL [R1+0x3394], R3 ;  /* 0x0033940301007387 */ /* 0x000fe80000100800 */
[----:B------:R-:W-:Y:S01]  /*34660*/  STL [R1+0x339c], R3 ;  /* 0x00339c0301007387 */ /* 0x000fe20000100800 */
[----:B-1----:R-:W-:-:S02]  /*34670*/  SHF.R.U32.HI R15, RZ, 0x5, R5 ;  /* 0x00000005ff0f7819 */ /* 0x002fc40000011605 */
[----:B------:R-:W-:Y:S01]  /*34680*/  SHF.R.U32.HI R12, RZ, 0x5, R5 ;  /* 0x00000005ff0c7819 */ /* 0x000fe20000011605 */
[----:B------:R-:W-:Y:S01]  /*34690*/  STL [R1+0x33a4], R3 ;  /* 0x0033a40301007387 */ /* 0x000fe20000100800 */
[----:B------:R-:W-:-:S03]  /*346a0*/  SGXT.U32 R15, R15, 0x1 ;  /* 0x000000010f0f781a */ /* 0x000fc60000000000 */
[----:B------:R-:W0:Y:S01]  /*346b0*/  S2R R13, SR_TID.X ;  /* 0x00000000000d7919 */ /* 0x000e220000002100 */
[----:B------:R-:W-:Y:S02]  /*346c0*/  LOP3.LUT R5, R15, 0x2, RZ, 0xfc, !PT ;  /* 0x000000020f057812 */ /* 0x000fe400078efcff */
[----:B------:R-:W-:Y:S01]  /*346d0*/  PRMT R10, RZ, 0x7610, R10 ;  /* 0x00007610ff0a7816 */ /* 0x000fe2000000000a */
[----:B------:R-:W-:Y:S01]  /*346e0*/  STL [R1+0x33ac], R3 ;  /* 0x0033ac0301007387 */ /* 0x000fe20000100800 */
[----:B------:R-:W-:Y:S02]  /*346f0*/  ISETP.GE.AND P1, PT, R5, UR5, PT ;  /* 0x0000000505007c0c */ /* 0x000fe4000bf26270 */
[----:B------:R-:W-:Y:S01]  /*34700*/  LOP3.LUT R15, R15, 0x4, RZ, 0xfc, !PT ;  /* 0x000000040f0f7812 */ /* 0x000fe200078efcff */
[----:B------:R-:W-:Y:S01]  /*34710*/  STL [R1+0x33b4], R3 ;  /* 0x0033b40301007387 */ /* 0x000fe20000100800 */
[----:B------:R-:W-:-:S03]  /*34720*/  SGXT.U32 R12, R12, 0x1 ;  /* 0x000000010c0c781a */ /* 0x000fc60000000000 */
[----:B------:R-:W-:Y:S04]  /*34730*/  STL [R1+0x33bc], R3 ;  /* 0x0033bc0301007387 */ /* 0x000fe80000100800 */
[----:B------:R-:W-:Y:S04]  /*34740*/  STL [R1+0x33c4], R3 ;  /* 0x0033c40301007387 */ /* 0x000fe80000100800 */
[----:B------:R-:W-:Y:S04]  /*34750*/  STL [R1+0x33cc], R3 ;  /* 0x0033cc0301007387 */ /* 0x000fe80000100800 */
[----:B------:R-:W-:Y:S01]  /*34760*/  STL [R1+0x33d4], R3 ;  /* 0x0033d40301007387 */ /* 0x000fe20000100800 */
[----:B0-----:R-:W-:-:S03]  /*34770*/  SHF.R.U32.HI R11, RZ, 0x5, R13 ;  /* 0x00000005ff0b7819 */ /* 0x001fc6000001160d */
[----:B------:R-:W-:Y:S01]  /*34780*/  STL [R1+0x33dc], R3 ;  /* 0x0033dc0301007387 */ /* 0x000fe20000100800 */
[----:B------:R-:W-:-:S03]  /*34790*/  SGXT.U32 R11, R11, 0x1 ;  /* 0x000000010b0b781a */ /* 0x000fc60000000000 */
[----:B------:R-:W-:Y:S01]  /*347a0*/  STL [R1+0x33e4], R3 ;  /* 0x0033e40301007387 */ /* 0x000fe20000100800 */
[----:B------:R-:W-:-:S03]  /*347b0*/  ISETP.GE.AND P0, PT, R11, UR5, PT ;  /* 0x000000050b007c0c */ /* 0x000fc6000bf06270 */
        /* <DEDUP_REMOVED lines=22> */
[----:B------:R-:W2:Y:S01]  /*34920*/  LDL.LU R5, [R1+0x37bc] ;  /* 0x0037bc0001057983 */ /* 0x000ea20000300800 */
[----:B------:R-:W-:-:S02]  /*34930*/  ISETP.GE.AND P2, PT, R15, UR5, PT ;  /* 0x000000050f007c0c */ /* 0x000fc4000bf46270 */
[----:B------:R-:W-:Y:S02]  /*34940*/  LOP3.LUT R15, R12, 0x6, RZ, 0xfc, !PT ;  /* 0x000000060c0f7812 */ /* 0x000fe400078efcff */
[----:B------:R-:W-:Y:S01]  /*34950*/  PRMT R9, RZ, 0x7610, R9 ;  /* 0x00007610ff097816 */ /* 0x000fe20000000009 */
[----:B------:R-:W0:Y:S01]  /*34960*/  S2R R12, SR_TID.X ;  /* 0x00000000000c7919 */ /* 0x000e220000002100 */
[----:B------:R-:W-:-:S03]  /*34970*/  ISETP.GE.AND P3, PT, R15, UR5, PT ;  /* 0x000000050f007c0c */ /* 0x000fc6000bf66270 */
[----:B------:R-:W3:Y:S01]  /*34980*/  LDL R15, [R1+0xa00] ;  /* 0x000a0000010f7983 */ /* 0x000ee20000100800 */
[----:B0-----:R-:W-:-:S04]  /*34990*/  SHF.R.U32.HI R12, RZ, 0x5, R12 ;  /* 0x00000005ff0c7819 */ /* 0x001fc8000001160c */
[----:B------:R-:W-:Y:S01]  /*349a0*/  SGXT.U32 R12, R12, 0x1 ;  /* 0x000000010c0c781a */ /* 0x000fe20000000000 */
[----:B--2---:R0:W2:Y:S04]  /*349b0*/  @!P0 LDG.E.U16 R10, [R4.64] ;  /* 0x0000000a040a8981 */ /* 0x0040a8000c1e1500 */
[----:B0-----:R-:W4:Y:S04]  /*349c0*/  LDL R4, [R1+0x974] ;  /* 0x0009740001047983 */ /* 0x001f280000100800 */
[----:B--2---:R0:W-:Y:S04]  /*349d0*/  STL [R1+0x6b8], R10 ;  /* 0x0006b80a01007387 */ /* 0x0041e80000100800 */
[----:B------:R-:W4:Y:S02]  /*349e0*/  LDL R5, [R1+0x980] ;  /* 0x0009800001057983 */ /* 0x000f240000100800 */
[----:B----4-:R-:W-:-:S04]  /*349f0*/  @!P1 LOP3.LUT R5, R5, R4, RZ, 0x3c, !PT ;  /* 0x0000000405059212 */ /* 0x010fc800078e3cff */
[----:B------:R-:W-:-:S04]  /*34a00*/  @!P1 LOP3.LUT R4, R5, R4, RZ, 0x3c, !PT ;  /* 0x0000000405049212 */ /* 0x000fc800078e3cff */
[----:B------:R-:W-:-:S05]  /*34a10*/  @!P1 LOP3.LUT R5, R5, R4, RZ, 0x3c, !PT ;  /* 0x0000000405059212 */ /* 0x000fca00078e3cff */
[----:B------:R1:W2:Y:S01]  /*34a20*/  @!P1 LDG.E.U16 R9, [R4.64] ;  /* 0x0000000a04099981 */ /* 0x0002a2000c1e1500 */
[----:B0-----:R-:W-:-:S04]  /*34a30*/  LOP3.LUT R10, R12, 0x8, RZ, 0xfc, !PT ;  /* 0x000000080c0a7812 */ /* 0x001fc800078efcff */
[----:B------:R-:W-:Y:S02]  /*34a40*/  ISETP.GE.AND P0, PT, R10, UR5, PT ;  /* 0x000000050a007c0c */ /* 0x000fe4000bf06270 */
[----:B------:R-:W4:Y:S04]  /*34a50*/  LDL.LU R10, [R1+0x37b8] ;  /* 0x0037b800010a7983 */ /* 0x000f280000300800 */
[----:B-1----:R-:W3:Y:S04]  /*34a60*/  LDL R4, [R1+0x97c] ;  /* 0x00097c0001047983 */ /* 0x002ee80000100800 */
[----:B--2---:R0:W-:Y:S04]  /*34a70*/  STL [R1+0x6b4], R9 ;  /* 0x0006b40901007387 */ /* 0x0041e80000100800 */
[----:B------:R-:W3:Y:S01]  /*34a80*/  LDL R5, [R1+0xa08] ;  /* 0x000a080001057983 */ /* 0x000ee20000100800 */
[----:B------:R-:W-:-:S03]  /*34a90*/  PRMT R14, RZ, 0x7610, R14 ;  /* 0x00007610ff0e7816 */ /* 0x000fc6000000000e */
[----:B------:R-:W1:Y:S01]  /*34aa0*/  S2R R12, SR_TID.X ;  /* 0x00000000000c7919 */ /* 0x000e620000002100 */
[----:B---3--:R-:W-:-:S04]  /*34ab0*/  @!P2 LOP3.LUT R5, R5, R4, RZ, 0x3c, !PT ;  /* 0x000000040505a212 */ /* 0x008fc800078e3cff */
[----:B------:R-:W-:-:S04]  /*34ac0*/  @!P2 LOP3.LUT R4, R5, R4, RZ, 0x3c, !PT ;  /* 0x000000040504a212 */ /* 0x000fc800078e3cff */
[----:B------:R-:W-:-:S05]  /*34ad0*/  @!P2 LOP3.LUT R5, R5, R4, RZ, 0x3c, !PT ;  /* 0x000000040505a212 */ /* 0x000fca00078e3cff */
[----:B------:R-:W2:Y:S01]  /*34ae0*/  @!P2 LDG.E.U16 R14, [R4.64] ;  /* 0x0000000a040ea981 */ /* 0x000ea2000c1e1500 */
[----:B-1----:R-:W-:-:S04]  /*34af0*/  SHF.R.U32.HI R12, RZ, 0x5, R12 ;  /* 0x00000005ff0c7819 */ /* 0x002fc8000001160c */
[----:B------:R-:W-:-:S04]  /*34b00*/  SGXT.U32 R12, R12, 0x1 ;  /* 0x000000010c0c781a */ /* 0x000fc80000000000 */
[----:B0-----:R-:W-:-:S04]  /*34b10*/  LOP3.LUT R9, R12, 0xa, RZ, 0xfc, !PT ;  /* 0x0000000a0c097812 */ /* 0x001fc800078efcff */
[----:B------:R-:W-:Y:S02]  /*34b20*/  ISETP.GE.AND P1, PT, R9, UR5, PT ;  /* 0x0000000509007c0c */ /* 0x000fe4000bf26270 */
[----:B------:R-:W3:Y:S04]  /*34b30*/  LDL.LU R9, [R1+0x37b4] ;  /* 0x0037b40001097983 */ /* 0x000ee80000300800 */
[----:B--2---:R0:W-:Y:S04]  /*34b40*/  STL [R1+0x6b0], R14 ;  /* 0x0006b00e01007387 */ /* 0x0041e80000100800 */
[----:B------:R-:W2:Y:S04]  /*34b50*/  LDL R4, [R1+0x978] ;  /* 0x0009780001047983 */ /* 0x000ea80000100800 */
[----:B------:R-:W2:Y:S01]  /*34b60*/  LDL R5, [R1+0xa04] ;  /* 0x000a040001057983 */ /* 0x000ea20000100800 */
[----:B----4-:R-:W-:-:S03]  /*34b70*/  PRMT R10, RZ, 0x7610, R10 ;  /* 0x00007610ff0a7816 */ /* 0x010fc6000000000a */
[----:B------:R-:W0:Y:S01]  /*34b80*/  S2R R12, SR_TID.X ;  /* 0x00000000000c7919 */ /* 0x000e220000002100 */
[----:B--2---:R-:W-:-:S04]  /*34b90*/  @!P3 LOP3.LUT R5, R5, R4, RZ, 0x3c, !PT ;  /* 0x000000040505b212 */ /* 0x004fc800078e3cff */
[----:B------:R-:W-:-:S04]  /*34ba0*/  @!P3 LOP3.LUT R4, R5, R4, RZ, 0x3c, !PT ;  /* 0x000000040504b212 */ /* 0x000fc800078e3cff */
[----:B------:R-:W-:-:S05]  /*34bb0*/  @!P3 LOP3.LUT R5, R5, R4, RZ, 0x3c, !PT ;  /* 0x000000040505b212 */ /* 0x000fca00078e3cff */
[----:B------:R-:W2:Y:S01]  /*34bc0*/  @!P3 LDG.E.U16 R10, [R4.64] ;  /* 0x0000000a040ab981 */ /* 0x000ea2000c1e1500 */
[----:B0-----:R-:W-:-:S04]  /*34bd0*/  SHF.R.U32.HI R14, RZ, 0x5, R12 ;  /* 0x00000005ff0e7819 */ /* 0x001fc8000001160c */
[----:B------:R-:W-:-:S04]  /*34be0*/  SGXT.U32 R14, R14, 0x1 ;  /* 0x000000010e0e781a */ /* 0x000fc80000000000 */
[----:B------:R-:W-:-:S04]  /*34bf0*/  LOP3.LUT R14, R14, 0xc, RZ, 0xfc, !PT ;  /* 0x0000000c0e0e7812 */ /* 0x000fc800078efcff */
[----:B------:R-:W-:Y:S02]  /*34c00*/  ISETP.GE.AND P2, PT, R14, UR5, PT ;  /* 0x000000050e007c0c */ /* 0x000fe4000bf46270 */
[----:B------:R-:W4:Y:S01]  /*34c10*/  LDL.LU R14, [R1+0x37b0] ;  /* 0x0037b000010e7983 */ /* 0x000f220000300800 */
[----:B------:R-:W-:-:S03]  /*34c20*/  SHF.R.U32.HI R12, RZ, 0x5, R12 ;  /* 0x00000005ff0c7819 */ /* 0x000fc6000001160c */
[----:B--2---:R0:W-:Y:S04]  /*34c30*/  STL [R1+0x6ac], R10 ;  /* 0x0006ac0a01007387 */ /* 0x0041e80000100800 */
[----:B0-----:R-:W2:Y:S04]  /*34c40*/  LDL.LU R10, [R1+0x37ac] ;  /* 0x0037ac00010a7983 */ /* 0x001ea80000300800 */
[----:B------:R-:W2:Y:S01]  /*34c50*/  LDL R5, [R1+0x970] ;  /* 0x0009700001057983 */ /* 0x000ea20000100800 */
[----:B------:R-:W-:-:S04]  /*34c60*/  SGXT.U32 R12, R12, 0x1 ;  /* 0x000000010c0c781a */ /* 0x000fc80000000000 */
[----:B------:R-:W-:Y:S02]  /*34c70*/  LOP3.LUT R4, R12, 0xe, RZ, 0xfc, !PT ;  /* 0x0000000e0c047812 */ /* 0x000fe400078efcff */
[----:B---3--:R-:W-:Y:S02]  /*34c80*/  PRMT R9, RZ, 0x7610, R9 ;  /* 0x00007610ff097816 */ /* 0x008fe40000000009 */
[----:B------:R-:W-:Y:S01]  /*34c90*/  ISETP.GE.AND P3, PT, R4, UR5, PT ;  /* 0x0000000504007c0c */ /* 0x000fe2000bf66270 */
[----:B------:R-:W-:Y:S02]  /*34ca0*/  @!P0 IMAD.MOV.U32 R4, RZ, RZ, R15 ;  /* 0x000000ffff048224 */ /* 0x000fe400078e000f */
[----:B------:R-:W3:Y:S04]  /*34cb0*/  LDL R15, [R1+0x9e4] ;  /* 0x0009e400010f7983 */ /* 0x000ee80000100800 */
[----:B--2---:R0:W2:Y:S04]  /*34cc0*/  @!P0 LDG.E.U16 R9, [R4.64] ;  /* 0x0000000a04098981 */ /* 0x0040a8000c1e1500 */
[----:B0-----:R-:W3:Y:S04]  /*34cd0*/  LDL R4, [R1+0x9f8] ;  /* 0x0009f80001047983 */ /* 0x001ee80000100800 */
[----:B--2---:R0:W-:Y:S04]  /*34ce0*/  STL [R1+0x6a8], R9 ;  /* 0x0006a80901007387 */ /* 0x0041e80000100800 */
[----:B------:R-:W3:Y:S01]  /*34cf0*/  LDL R5, [R1+0x9fc] ;  /* 0x0009fc0001057983 */ /* 0x000ee20000100800 */
[----:B------:R-:W-:-:S03]  /*34d00*/  PRMT R10, RZ, 0x7610, R10 ;  /* 0x00007610ff0a7816 */ /* 0x000fc6000000000a */
[----:B------:R-:W1:Y:S01]  /*34d10*/  S2R R12, SR_TID.X ;  /* 0x00000000000c7919 */ /* 0x000e620000002100 */
[----:B---3--:R-:W-:-:S04]  /*34d20*/  @!P1 LOP3.LUT R5, R5, R4, RZ, 0x3c, !PT ;  /* 0x0000000405059212 */ /* 0x008fc800078e3cff */
[----:B------:R-:W-:-:S04]  /*34d30*/  @!P1 LOP3.LUT R4, R5, R4, RZ, 0x3c, !PT ;  /* 0x0000000405049212 */ /* 0x000fc800078e3cff */
[----:B------:R-:W-:-:S05]  /*34d40*/  @!P1 LOP3.LUT R5, R5, R4, RZ, 0x3c, !PT ;  /* 0x0000000405059212 */ /* 0x000fca00078e3cff */
[----:B------:R2:W3:Y:S01]  /*34d50*/  @!P1 LDG.E.U16 R10, [R4.64] ;  /* 0x0000000a040a9981 */ /* 0x0004e2000c1e1500 */
[----:B-1----:R-:W-:-:S04]  /*34d60*/  SHF.R.U32.HI R12, RZ, 0x5, R12 ;  /* 0x00000005ff0c7819 */ /* 0x002fc8000001160c */
[----:B------:R-:W-:-:S04]  /*34d70*/  SGXT.U32 R12, R12, 0x1 ;  /* 0x000000010c0c781a */ /* 0x000fc80000000000 */
[----:B0-----:R-:W-:-:S04]  /*34d80*/  LOP3.LUT R9, R12, 0x10, RZ, 0xfc, !PT ;  /* 0x000000100c097812 */ /* 0x001fc800078efcff */
[----:B------:R-:W-:Y:S02]  /*34d90*/  ISETP.GE.AND P0, PT, R9, UR5, PT ;  /* 0x0000000509007c0c */ /* 0x000fe4000bf06270 */
[----:B------:R-:W4:Y:S04]  /*34da0*/  LDL.LU R9, [R1+0x37a8] ;  /* 0x0037a80001097983 */ /* 0x000f280000300800 */
[----:B--2---:R-:W2:Y:S04]  /*34db0*/  LDL R4, [R1+0x9f0] ;  /* 0x0009f00001047983 */ /* 0x004ea80000100800 */
[----:B---3--:R0:W-:Y:S04]  /*34dc0*/  STL [R1+0x6a4], R10 ;  /* 0x0006a40a01007387 */ /* 0x0081e80000100800 */
[----:B------:R-:W2:Y:S01]  /*34dd0*/  LDL R5, [R1+0x9f4] ;  /* 0x0009f40001057983 */ /* 0x000ea20000100800 */
[----:B----4-:R-:W-:-:S03]  /*34de0*/  PRMT R14, RZ, 0x7610, R14 ;  /* 0x00007610ff0e7816 */ /* 0x010fc6000000000e */
[----:B------:R-:W1:Y:S01]  /*34df0*/  S2R R12, SR_TID.X ;  /* 0x00000000000c7919 */ /* 0x000e620000002100 */
[----:B--2---:R-:W-:-:S04]  /*34e00*/  @!P2 LOP3.LUT R5, R5, R4, RZ, 0x3c, !PT ;  /* 0x000000040505a212 */ /* 0x004fc800078e3cff */
        /* <DEDUP_REMOVED lines=11> */
[----:B------:R-:W-:-:S03]  /*34ec0*/  PRMT R9, RZ, 0x7610, R9 ;  /* 0x00007610ff097816 */ /* 0x000fc60000000009 */
        /* <DEDUP_REMOVED lines=115> */
[----:B------:R-:W4:Y:S04]  /*35600*/  LDL.LU R14, [R1+0x3780] ;  /* 0x00378000010e7983 */ /* 0x000f280000300800 */
[----:B--2---:R0:W-:Y:S04]  /*35610*/  STL [R1+0x67c], R9 ;  /* 0x00067c0901007387 */ /* 0x0041e80000100800 */
[----:B0-----:R-:W2:Y:S04]  /*35620*/  LDL.LU R9, [R1+0x377c] ;  /* 0x00377c0001097983 */ /* 0x001ea80000300800 */
[----:B------:R-:W2:Y:S01]  /*35630*/  LDL R5, [R1+0x9a0] ;  /* 0x0009a00001057983 */ /* 0x000ea20000100800 */
[----:B---3--:R-:W-:Y:S01]  /*35640*/  PRMT R10, RZ, 0x7610, R10 ;  /* 0x00007610ff0a7816 */ /* 0x008fe2000000000a */
[----:B------:R-:W-:-:S05]  /*35650*/  @!P0 IMAD.MOV.U32 R4, RZ, RZ, R15 ;  /* 0x000000ffff048224 */ /* 0x000fca00078e000f */
[----:B--2---:R0:W2:Y:S04]  /*35660*/  @!P0 LDG.E.U16 R10, [R4.64] ;  /* 0x0000000a040a8981 */ /* 0x0040a8000c1e1500 */
[----:B0-----:R-:W3:Y:S04]  /*35670*/  LDL R4, [R1+0x998] ;  /* 0x0009980001047983 */ /* 0x001ee80000100800 */
[----:B------:R-:W3:Y:S01]  /*35680*/  LDL R5, [R1+0x99c] ;  /* 0x00099c0001057983 */ /* 0x000ee20000100800 */
[----:B------:R-:W-:Y:S02]  /*35690*/  PRMT R9, RZ, 0x7610, R9 ;  /* 0x00007610ff097816 */ /* 0x000fe40000000009 */
[----:B------:R-:W-:-:S04]  /*356a0*/  SHF.R.U32.HI R12, RZ, 0x5, R12 ;  /* 0x00000005ff0c7819 */ /* 0x000fc8000001160c */
[----:B------:R-:W-:-:S04]  /*356b0*/  SGXT.U32 R12, R12, 0x1 ;  /* 0x000000010c0c781a */ /* 0x000fc80000000000 */
[----:B------:R-:W-:-:S04]  /*356c0*/  LOP3.LUT R12, R12, 0x26, RZ, 0xfc, !PT ;  /* 0x000000260c0c7812 */ /* 0x000fc800078efcff */
[----:B------:R-:W-:Y:S02]  /*356d0*/  ISETP.GE.AND P3, PT, R12, UR5, PT ;  /* 0x000000050c007c0c */ /* 0x000fe4000bf66270 */
[----:B------:R-:W0:Y:S01]  /*356e0*/  S2R R12, SR_TID.X ;  /* 0x00000000000c7919 */ /* 0x000e220000002100 */
[----:B---3--:R-:W-:-:S04]  /*356f0*/  @!P1 LOP3.LUT R5, R5, R4, RZ, 0x3c, !PT ;  /* 0x0000000405059212 */ /* 0x008fc800078e3cff */
[----:B------:R-:W-:-:S04]  /*35700*/  @!P1 LOP3.LUT R4, R5, R4, RZ, 0x3c, !PT ;  /* 0x0000000405049212 */ /* 0x000fc800078e3cff */
[----:B------:R-:W-:-:S05]  /*35710*/  @!P1 LOP3.LUT R5, R5, R4, RZ, 0x3c, !PT ;  /* 0x0000000405059212 */ /* 0x000fca00078e3cff */
[----:B------:R-:W3:Y:S01]  /*35720*/  @!P1 LDG.E.U16 R9, [R4.64] ;  /* 0x0000000a04099981 */ /* 0x000ee2000c1e1500 */
[----:B0-----:R-:W-:-:S04]  /*35730*/  SHF.R.U32.HI R15, RZ, 0x5, R12 ;  /* 0x00000005ff0f7819 */ /* 0x001fc8000001160c */
[----:B------:R-:W-:-:S04]  /*35740*/  SGXT.U32 R15, R15, 0x1 ;  /* 0x000000010f0f781a */ /* 0x000fc80000000000 */
[----:B------:R-:W-:Y:S01]  /*35750*/  LOP3.LUT R15, R15, 0x28, RZ, 0xfc, !PT ;  /* 0x000000280f0f7812 */ /* 0x000fe200078efcff */
[----:B--2---:R0:W-:Y:S03]  /*35760*/  STL [R1+0x678], R10 ;  /* 0x0006780a01007387 */ /* 0x0041e60000100800 */
[----:B------:R-:W-:Y:S01]  /*35770*/  ISETP.GE.AND P4, PT, R15, UR5, PT ;  /* 0x000000050f007c0c */ /* 0x000fe2000bf86270 */
[----:B------:R-:W2:Y:S04]  /*35780*/  LDL R12, [R1+0x984] ;  /* 0x00098400010c7983 */ /* 0x000ea80000100800 */
[----:B------:R-:W2:Y:S04]  /*35790*/  LDL.LU R15, [R1+0x3778] ;  /* 0x00377800010f7983 */ /* 0x000ea80000300800 */
[----:B---3--:R1:W-:Y:S04]  /*357a0*/  STL [R1+0x674], R9 ;  /* 0x0006740901007387 */ /* 0x0083e80000100800 */
[----:B------:R-:W3:Y:S04]  /*357b0*/  LDL R4, [R1+0x990] ;  /* 0x0009900001047983 */ /* 0x000ee80000100800 */
[----:B------:R-:W3:Y:S01]  /*357c0*/  LDL R5, [R1+0x994] ;  /* 0x0009940001057983 */ /* 0x000ee20000100800 */
[----:B----4-:R-:W-:-:S03]  /*357d0*/  PRMT R14, RZ, 0x7610, R14 ;  /* 0x00007610ff0e7816 */ /* 0x010fc6000000000e */
[----:B0-----:R-:W0:Y:S01]  /*357e0*/  S2R R10, SR_TID.X ;  /* 0x00000000000a7919 */ /* 0x001e220000002100 */
[----:B---3--:R-:W-:-:S04]  /*357f0*/  @!P2 LOP3.LUT R5, R5, R4, RZ, 0x3c, !PT ;  /* 0x000000040505a212 */ /* 0x008fc800078e3cff */
[----:B------:R-:W-:-:S04]  /*35800*/  @!P2 LOP3.LUT R4, R5, R4, RZ, 0x3c, !PT ;  /* 0x000000040504a212 */ /* 0x000fc800078e3cff */
[----:B------:R-:W-:-:S05]  /*35810*/  @!P2 LOP3.LUT R5, R5, R4, RZ, 0x3c, !PT ;  /* 0x000000040505a212 */ /* 0x000fca00078e3cff */
[----:B------:R3:W4:Y:S01]  /*35820*/  @!P2 LDG.E.U16 R14, [R4.64] ;  /* 0x0000000a040ea981 */ /* 0x000722000c1e1500 */
[----:B0-----:R-:W-:-:S04]  /*35830*/  SHF.R.U32.HI R10, RZ, 0x5, R10 ;  /* 0x00000005ff0a7819 */ /* 0x001fc8000001160a */
[----:B------:R-:W-:-:S04]  /*35840*/  SGXT.U32 R10, R10, 0x1 ;  /* 0x000000010a0a781a */ /* 0x000fc80000000000 */
[----:B-1----:R-:W-:-:S04]  /*35850*/  LOP3.LUT R9, R10, 0x2a, RZ, 0xfc, !PT ;  /* 0x0000002a0a097812 */ /* 0x002fc800078efcff */
[----:B------:R-:W-:Y:S02]  /*35860*/  ISETP.GE.AND P1, PT, R9, UR5, PT ;  /* 0x0000000509007c0c */ /* 0x000fe4000bf26270 */
[----:B------:R-:W2:Y:S04]  /*35870*/  LDL.LU R9, [R1+0x3774] ;  /* 0x0037740001097983 */ /* 0x000ea80000300800 */
[----:B---3--:R-:W3:Y:S04]  /*35880*/  LDL R4, [R1+0x988] ;  /* 0x0009880001047983 */ /* 0x008ee80000100800 */
[----:B----4-:R0:W-:Y:S04]  /*35890*/  STL [R1+0x670], R14 ;  /* 0x0006700e01007387 */ /* 0x0101e80000100800 */
[----:B------:R-:W3:Y:S01]  /*358a0*/  LDL R5, [R1+0x98c] ;  /* 0x00098c0001057983 */ /* 0x000ee20000100800 */
[----:B--2---:R-:W-:-:S03]  /*358b0*/  PRMT R9, RZ, 0x7610, R9 ;  /* 0x00007610ff097816 */ /* 0x004fc60000000009 */
        /* <DEDUP_REMOVED lines=10> */
[----:B------:R-:W0:Y:S04]  /*35960*/  S2R R10, SR_TID.X ;  /* 0x00000000000a7919 */ /* 0x000e280000002100 */
[----:B--2---:R1:W-:Y:S04]  /*35970*/  STL [R1+0x26c], R9 ;  /* 0x00026c0901007387 */ /* 0x0043e80000100800 */
[----:B-1----:R-:W2:Y:S04]  /*35980*/  LDL.LU R9, [R1+0x376c] ;  /* 0x00376c0001097983 */ /* 0x002ea80000300800 */
[----:B------:R-:W4:Y:S01]  /*35990*/  LDL R5, [R1+0x96c] ;  /* 0x00096c0001057983 */ /* 0x000f220000100800 */
[----:B0-----:R-:W-:-:S04]  /*359a0*/  SHF.R.U32.HI R4, RZ, 0x5, R10 ;  /* 0x00000005ff047819 */ /* 0x001fc8000001160a */
[----:B------:R-:W-:-:S04]  /*359b0*/  SGXT.U32 R4, R4, 0x1 ;  /* 0x000000010404781a */ /* 0x000fc80000000000 */
[----:B------:R-:W-:Y:S02]  /*359c0*/  LOP3.LUT R4, R4, 0x2e, RZ, 0xfc, !PT ;  /* 0x0000002e04047812 */ /* 0x000fe400078efcff */
[----:B------:R-:W-:Y:S02]  /*359d0*/  PRMT R15, RZ, 0x7610, R15 ;  /* 0x00007610ff0f7816 */ /* 0x000fe4000000000f */
[----:B------:R-:W-:Y:S01]  /*359e0*/  ISETP.GE.AND P2, PT, R4, UR5, PT ;  /* 0x0000000504007c0c */ /* 0x000fe2000bf46270 */
[----:B------:R-:W-:-:S05]  /*359f0*/  @!P4 IMAD.MOV.U32 R4, RZ, RZ, R12 ;  /* 0x000000ffff04c224 */ /* 0x000fca00078e000c */
[----:B----4-:R-:W4:Y:S04]  /*35a00*/  @!P4 LDG.E.U16 R15, [R4.64] ;  /* 0x0000000a040fc981 */ /* 0x010f28000c1e1500 */
[----:B----4-:R0:W-:Y:S04]  /*35a10*/  STL [R1+0x268], R15 ;  /* 0x0002680f01007387 */ /* 0x0101e80000100800 */
[----:B0-----:R-:W4:Y:S04]  /*35a20*/  LDL.LU R15, [R1+0x3768] ;  /* 0x00376800010f7983 */ /* 0x001f280000300800 */
[----:B------:R-:W3:Y:S04]  /*35a30*/  LDL R4, [R1+0x964] ;  /* 0x0009640001047983 */ /* 0x000ee80000100800 */
[----:B------:R-:W3:Y:S01]  /*35a40*/  LDL R5, [R1+0x968] ;  /* 0x0009680001057983 */ /* 0x000ee20000100800 */
[----:B------:R-:W-:-:S04]  /*35a50*/  SHF.R.U32.HI R10, RZ, 0x5, R10 ;  /* 0x00000005ff0a7819 */ /* 0x000fc8000001160a */
[----:B------:R-:W-:Y:S02]  /*35a60*/  SGXT.U32 R10, R10, 0x1 ;  /* 0x000000010a0a781a */ /* 0x000fe40000000000 */
[----:B--2---:R-:W-:Y:S02]  /*35a70*/  PRMT R9, RZ, 0x7610, R9 ;  /* 0x00007610ff097816 */ /* 0x004fe40000000009 */
[----:B------:R-:W-:-:S04]  /*35a80*/  LOP3.LUT R10, R10, 0x30, RZ, 0xfc, !PT ;  /* 0x000000300a0a7812 */ /* 0x000fc800078efcff */
[----:B------:R-:W-:Y:S02]  /*35a90*/  ISETP.GE.AND P3, PT, R10, UR5, PT ;  /* 0x000000050a007c0c */ /* 0x000fe4000bf66270 */
[----:B------:R-:W2:Y:S01]  /*35aa0*/  LDL.LU R10, [R1+0x3764] ;  /* 0x00376400010a7983 */ /* 0x000ea20000300800 */
[----:B---3--:R-:W-:-:S04]  /*35ab0*/  @!P1 LOP3.LUT R5, R5, R4, RZ, 0x3c, !PT ;  /* 0x0000000405059212 */ /* 0x008fc800078e3cff */
[----:B------:R-:W-:-:S04]  /*35ac0*/  @!P1 LOP3.LUT R4, R5, R4, RZ, 0x3c, !PT ;  /* 0x0000000405049212 */ /* 0x000fc800078e3cff */
[----:B------:R-:W-:-:S05]  /*35ad0*/  @!P1 LOP3.LUT R5, R5, R4, RZ, 0x3c, !PT ;  /* 0x0000000405059212 */ /* 0x000fca00078e3cff */
[----:B------:R0:W3:Y:S04]  /*35ae0*/  @!P1 LDG.E.U16 R9, [R4.64] ;  /* 0x0000000a04099981 */ /* 0x0000e8000c1e1500 */
[----:B0-----:R-:W4:Y:S04]  /*35af0*/  LDL R4, [R1+0x95c] ;  /* 0x00095c0001047983 */ /* 0x001f280000100800 */
[----:B------:R-:W4:Y:S04]  /*35b00*/  LDL R5, [R1+0x960] ;  /* 0x0009600001057983 */ /* 0x000f280000100800 */
[----:B------:R-:W0:Y:S01]  /*35b10*/  S2R R12, SR_TID.X ;  /* 0x00000000000c7919 */ /* 0x000e220000002100 */
[----:B--2---:R-:W-:-:S02]  /*35b20*/  PRMT R10, RZ, 0x7610, R10 ;  /* 0x00007610ff0a7816 */ /* 0x004fc4000000000a */
[----:B0-----:R-:W-:-:S04]  /*35b30*/  SHF.R.U32.HI R12, RZ, 0x5, R12 ;  /* 0x00000005ff0c7819 */ /* 0x001fc8000001160c */
[----:B------:R-:W-:Y:S01]  /*35b40*/  SGXT.U32 R12, R12, 0x1 ;  /* 0x000000010c0c781a */ /* 0x000fe20000000000 */
[----:B---3--:R0:W-:Y:S01]  /*35b50*/  STL [R1+0x264], R9 ;  /* 0x0002640901007387 */ /* 0x0081e20000100800 */
[-C--:B----4-:R-:W-:Y:S02]  /*35b60*/  @!P0 LOP3.LUT R5, R5, R4.reuse, RZ, 0x3c, !PT ;  /* 0x0000000405058212 */ /* 0x090fe400078e3cff */
[C---:B0-----:R-:W-:Y:S02]  /*35b70*/  LOP3.LUT R9, R12.reuse, 0x32, RZ, 0xfc, !PT ;  /* 0x000000320c097812 */ /* 0x041fe400078efcff */
[C---:B------:R-:W-:Y:S02]  /*35b80*/  @!P0 LOP3.LUT R4, R5.reuse, R4, RZ, 0x3c, !PT ;  /* 0x0000000405048212 */ /* 0x040fe400078e3cff */
[----:B------:R-:W-:Y:S02]  /*35b90*/  LOP3.LUT R12, R12, 0x34, RZ, 0xfc, !PT ;  /* 0x000000340c0c7812 */ /* 0x000fe400078efcff */
[----:B------:R-:W-:-:S02]  /*35ba0*/  @!P0 LOP3.LUT R5, R5, R4, RZ, 0x3c, !PT ;  /* 0x0000000405058212 */ /* 0x000fc400078e3cff */
[----:B------:R-:W-:Y:S02]  /*35bb0*/  ISETP.GE.AND P4, PT, R9, UR5, PT ;  /* 0x0000000509007c0c */ /* 0x000fe4000bf86270 */
[----:B------:R-:W2:Y:S01]  /*35bc0*/  LDL.LU R9, [R1+0x3760] ;  /* 0x0037600001097983 */ /* 0x000ea20000300800 */
[----:B------:R-:W-:-:S03]  /*35bd0*/  ISETP.GE.AND P5, PT, R12, UR5, PT ;  /* 0x000000050c007c0c */ /* 0x000fc6000bfa6270 */
[----:B------:R-:W3:Y:S04]  /*35be0*/  LDL.LU R12, [R1+0x375c] ;  /* 0x00375c00010c7983 */ /* 0x000ee80000300800 */
[----:B------:R0:W4:Y:S04]  /*35bf0*/  @!P0 LDG.E.U16 R10, [R4.64] ;  /* 0x0000000a040a8981 */ /* 0x000128000c1e1500 */
[----:B0-----:R-:W2:Y:S04]  /*35c00*/  LDL R4, [R1+0x954] ;  /* 0x0009540001047983 */ /* 0x001ea80000100800 */
[----:B------:R-:W2:Y:S01]  /*35c10*/  LDL R5, [R1+0x958] ;  /* 0x0009580001057983 */ /* 0x000ea20000100800 */
[----:B------:R-:W-:-:S02]  /*35c20*/  PRMT R15, RZ, 0x7610, R15 ;  /* 0x00007610ff0f7816 */ /* 0x000fc4000000000f */
[----:B--2---:R-:W-:-:S04]  /*35c30*/  @!P2 LOP3.LUT R5, R5, R4, RZ, 0x3c, !PT ;  /* 0x000000040505a212 */ /* 0x004fc800078e3cff */
[----:B------:R-:W-:-:S04]  /*35c40*/  @!P2 LOP3.LUT R4, R5, R4, RZ, 0x3c, !PT ;  /* 0x000000040504a212 */ /* 0x000fc800078e3cff */
[----:B------:R-:W-:-:S05]  /*35c50*/  @!P2 LOP3.LUT R5, R5, R4, RZ, 0x3c, !PT ;  /* 0x000000040505a212 */ /* 0x000fca00078e3cff */
[----:B------:R-:W2:Y:S04]  /*35c60*/  @!P2 LDG.E.U16 R15, [R4.64] ;  /* 0x0000000a040fa981 */ /* 0x000ea8000c1e1500 */
[----:B----4-:R0:W-:Y:S04]  /*35c70*/  STL [R1+0x260], R10 ;  /* 0x0002600a01007387 */ /* 0x0101e80000100800 */
[----:B--2---:R1:W-:Y:S04]  /*35c80*/  STL [R1+0x25c], R15 ;  /* 0x00025c0f01007387 */ /* 0x0043e80000100800 */
[----:B------:R-:W2:Y:S04]  /*35c90*/  LDL R4, [R1+0x94c] ;  /* 0x00094c0001047983 */ /* 0x000ea80000100800 */
[----:B------:R-:W2:Y:S01]  /*35ca0*/  LDL R5, [R1+0x950] ;  /* 0x0009500001057983 */ /* 0x000ea20000100800 */
[----:B------:R-:W-:-:S03]  /*35cb0*/  PRMT R9, RZ, 0x7610, R9 ;  /* 0x00007610ff097816 */ /* 0x000fc60000000009 */
[----:B0-----:R-:W1:Y:S01]  /*35cc0*/  S2R R10, SR_TID.X ;  /* 0x00000000000a7919 */ /* 0x001e620000002100 */
[----:B--2---:R-:W-:-:S04]  /*35cd0*/  @!P3 LOP3.LUT R5, R5, R4, RZ, 0x3c, !PT ;  /* 0x000000040505b212 */ /* 0x004fc800078e3cff */
[----:B------:R-:W-:-:S04]  /*35ce0*/  @!P3 LOP3.LUT R4, R5, R4, RZ, 0x3c, !PT ;  /* 0x000000040504b212 */ /* 0x000fc800078e3cff */
[----:B------:R-:W-:-:S05]  /*35cf0*/  @!P3 LOP3.LUT R5, R5, R4, RZ, 0x3c, !PT ;  /* 0x000000040505b212 */ /* 0x000fca00078e3cff */
[----:B------:R-:W2:Y:S01]  /*35d00*/  @!P3 LDG.E.U16 R9, [R4.64] ;  /* 0x0000000a0409b981 */ /* 0x000ea2000c1e1500 */
[----:B-1----:R-:W-:-:S04]  /*35d10*/  SHF.R.U32.HI R15, RZ, 0x5, R10 ;  /* 0x00000005ff0f7819 */ /* 0x002fc8000001160a */
[----:B------:R-:W-:-:S04]  /*35d20*/  SGXT.U32 R15, R15, 0x1 ;  /* 0x000000010f0f781a */ /* 0x000fc80000000000 */
[----:B------:R-:W-:-:S04]  /*35d30*/  LOP3.LUT R15, R15, 0x36, RZ, 0xfc, !PT ;  /* 0x000000360f0f7812 */ /* 0x000fc800078efcff */
[----:B------:R-:W-:Y:S02]  /*35d40*/  ISETP.GE.AND P0, PT, R15, UR5, PT ;  /* 0x000000050f007c0c */ /* 0x000fe4000bf06270 */
[----:B------:R-:W4:Y:S04]  /*35d50*/  LDL.LU R15, [R1+0x3758] ;  /* 0x00375800010f7983 */ /* 0x000f280000300800 */
[----:B--2---:R0:W-:Y:S04]  /*35d60*/  STL [R1+0x258], R9 ;  /* 0x0002580901007387 */ /* 0x0041e80000100800 */
[----:B0-----:R-:W2:Y:S04]  /*35d70*/  LDL.LU R9, [R1+0x3754] ;  /* 0x0037540001097983 */ /* 0x001ea80000300800 */
[----:B------:R-:W2:Y:S04]  /*35d80*/  LDL R4, [R1+0x944] ;  /* 0x0009440001047983 */ /* 0x000ea80000100800 */
[----:B------:R-:W2:Y:S01]  /*35d90*/  LDL R5, [R1+0x948] ;  /* 0x0009480001057983 */ /* 0x000ea20000100800 */
[----:B---3--:R-:W-:-:S02]  /*35da0*/  PRMT R12, RZ, 0x7610, R12 ;  /* 0x00007610ff0c7816 */ /* 0x008fc4000000000c */
[----:B--2---:R-:W-:-:S04]  /*35db0*/  @!P4 LOP3.LUT R5, R5, R4, RZ, 0x3c, !PT ;  /* 0x000000040505c212 */ /* 0x004fc800078e3cff */
[----:B------:R-:W-:-:S04]  /*35dc0*/  @!P4 LOP3.LUT R4, R5, R4, RZ, 0x3c, !PT ;  /* 0x000000040504c212 */ /* 0x000fc800078e3cff */
[----:B------:R-:W-:-:S05]  /*35dd0*/  @!P4 LOP3.LUT R5, R5, R4, RZ, 0x3c, !PT ;  /* 0x000000040505c212 */ /* 0x000fca00078e3cff */
[----:B------:R-:W2:Y:S01]  /*35de0*/  @!P4 LDG.E.U16 R12, [R4.64] ;  /* 0x0000000a040cc981 */ /* 0x000ea2000c1e1500 */
[----:B------:R-:W-:-:S04]  /*35df0*/  SHF.R.U32.HI R10, RZ, 0x5, R10 ;  /* 0x00000005ff0a7819 */ /* 0x000fc8000001160a */
[----:B------:R-:W-:-:S04]  /*35e00*/  SGXT.U32 R10, R10, 0x1 ;  /* 0x000000010a0a781a */ /* 0x000fc80000000000 */
[----:B------:R-:W-:-:S04]  /*35e10*/  LOP3.LUT R10, R10, 0x38, RZ, 0xfc, !PT ;  /* 0x000000380a0a7812 */ /* 0x000fc800078efcff */
[----:B------:R-:W-:Y:S02]  /*35e20*/  ISETP.GE.AND P1, PT, R10, UR5, PT ;  /* 0x000000050a007c0c */ /* 0x000fe4000bf26270 */
[----:B------:R-:W3:Y:S04]  /*35e30*/  LDL.LU R10, [R1+0x3750] ;  /* 0x00375000010a7983 */ /* 0x000ee80000300800 */
[----:B--2---:R0:W-:Y:S04]  /*35e40*/  STL [R1+0x254], R12 ;  /* 0x0002540c01007387 */ /* 0x0041e80000100800 */
[----:B0-----:R-:W2:Y:S04]  /*35e50*/  LDL.LU R12, [R1+0x374c] ;  /* 0x00374c00010c7983 */ /* 0x001ea80000300800 */
[----:B------:R-:W2:Y:S04]  /*35e60*/  LDL R4, [R1+0x93c] ;  /* 0x00093c0001047983 */ /* 0x000ea80000100800 */
[----:B------:R-:W2:Y:S01]  /*35e70*/  LDL R5, [R1+0x940] ;  /* 0x0009400001057983 */ /* 0x000ea20000100800 */
[----:B------:R-:W-:-:S02]  /*35e80*/  PRMT R0, RZ, 0x7610, R0 ;  /* 0x00007610ff007816 */ /* 0x000fc40000000000 */
[----:B--2---:R-:W-:-:S04]  /*35e90*/  @!P5 LOP3.LUT R5, R5, R4, RZ, 0x3c, !PT ;  /* 0x000000040505d212 */ /* 0x004fc800078e3cff */
[----:B------:R-:W-:-:S04]  /*35ea0*/  @!P5 LOP3.LUT R4, R5, R4, RZ, 0x3c, !PT ;  /* 0x000000040504d212 */ /* 0x000fc800078e3cff */
[----:B------:R-:W-:-:S05]  /*35eb0*/  @!P5 LOP3.LUT R5, R5, R4, RZ, 0x3c, !PT ;  /* 0x000000040505d212 */ /* 0x000fca00078e3cff */
[----:B------:R0:W2:Y:S04]  /*35ec0*/  @!P5 LDG.E.U16 R0, [R4.64] ;  /* 0x0000000a0400d981 */ /* 0x0000a8000c1e1500 */
[----:B0-----:R-:W2:Y:S04]  /*35ed0*/  LDL R4, [R1+0x934] ;  /* 0x0009340001047983 */ /* 0x001ea80000100800 */
[----:B------:R-:W2:Y:S01]  /*35ee0*/  LDL R5, [R1+0x938] ;  /* 0x0009380001057983 */ /* 0x000ea20000100800 */
[----:B------:R-:W-:Y:S02]  /*35ef0*/  PRMT R12, RZ, 0x7610, R12 ;  /* 0x00007610ff0c7816 */ /* 0x000fe4000000000c */
[----:B------:R-:W-:-:S02]  /*35f00*/  SHF.R.U32.HI R13, RZ, 0x5, R13 ;  /* 0x00000005ff0d7819 */ /* 0x000fc4000001160d */
[----:B--2---:R-:W-:-:S04]  /*35f10*/  @!P0 LOP3.LUT R5, R5, R4, RZ, 0x3c, !PT ;  /* 0x0000000405058212 */ /* 0x004fc800078e3cff */
[----:B------:R-:W-:-:S04]  /*35f20*/  @!P0 LOP3.LUT R4, R5, R4, RZ, 0x3c, !PT ;  /* 0x0000000405048212 */ /* 0x000fc800078e3cff */
[----:B------:R-:W-:-:S05]  /*35f30*/  @!P0 LOP3.LUT R5, R5, R4, RZ, 0x3c, !PT ;  /* 0x0000000405058212 */ /* 0x000fca00078e3cff */
[----:B------:R-:W2:Y:S01]  /*35f40*/  @!P0 LDG.E.U16 R12, [R4.64] ;  /* 0x0000000a040c8981 */ /* 0x000ea2000c1e1500 */
[----:B------:R-:W-:-:S03]  /*35f50*/  SGXT.U32 R13, R13, 0x1 ;  /* 0x000000010d0d781a */ /* 0x000fc60000000000 */
[----:B------:R0:W-:Y:S01]  /*35f60*/  STL [R1+0x250], R0 ;  /* 0x0002500001007387 */ /* 0x0001e20000100800 */
[----:B------:R-:W-:-:S04]  /*35f70*/  LOP3.LUT R13, R13, 0x3a, RZ, 0xfc, !PT ;  /* 0x0000003a0d0d7812 */ /* 0x000fc800078efcff */
[----:B------:R-:W-:Y:S02]  /*35f80*/  ISETP.GE.AND P2, PT, R13, UR5, PT ;  /* 0x000000050d007c0c */ /* 0x000fe4000bf46270 */
[----:B------:R-:W3:Y:S01]  /*35f90*/  LDL.LU R13, [R1+0x3748] ;  /* 0x00374800010d7983 */ /* 0x000ee20000300800 */
[C---:B0-----:R-:W-:Y:S02]  /*35fa0*/  LOP3.LUT R0, R11.reuse, 0x3c, RZ, 0xfc, !PT ;  /* 0x0000003c0b007812 */ /* 0x041fe400078efcff */
        /* <DEDUP_REMOVED lines=8> */
[----:B------:R-:W-:Y:S02]  /*36030*/  ISETP.GE.AND P3, PT, R0, UR5, PT ;  /* 0x0000000500007c0c */ /* 0x000fe4000bf66270 */
[----:B------:R-:W0:Y:S01]  /*36040*/  S2R R0, SR_TID.X ;  /* 0x0000000000007919 */ /* 0x000e220000002100 */
[----:B--2---:R-:W-:-:S04]  /*36050*/  @!P1 LOP3.LUT R5, R5, R4, RZ, 0x3c, !PT ;  /* 0x0000000405059212 */ /* 0x004fc800078e3cff */
[----:B------:R-:W-:-:S04]  /*36060*/  @!P1 LOP3.LUT R4, R5, R4, RZ, 0x3c, !PT ;  /* 0x0000000405049212 */ /* 0x000fc800078e3cff */
[----:B------:R-:W-:-:S05]  /*36070*/  @!P1 LOP3.LUT R5, R5, R4, RZ, 0x3c, !PT ;  /* 0x0000000405059212 */ /* 0x000fca00078e3cff */
[----:B------:R-:W2:Y:S01]  /*36080*/  @!P1 LDG.E.U16 R13, [R4.64] ;  /* 0x0000000a040d9981 */ /* 0x000ea2000c1e1500 */
[----:B0-----:R-:W-:-:S04]  /*36090*/  LOP3.LUT R0, R0, 0x3f, RZ, 0xc0, !PT ;  /* 0x0000003f00007812 */ /* 0x001fc800078ec0ff */
[----:B------:R-:W-:Y:S02]  /*360a0*/  ISETP.GE.AND P0, PT, R0, UR5, PT ;  /* 0x0000000500007c0c */ /* 0x000fe4000bf06270 */
[----:B------:R-:W3:Y:S04]  /*360b0*/  LDL.LU R0, [R1+0xa30] ;  /* 0x000a300001007983 */ /* 0x000ee80000300800 */
[----:B--2---:R0:W-:Y:S04]  /*360c0*/  STL [R1+0x248], R13 ;  /* 0x0002480d01007387 */ /* 0x0041e80000100800 */
[----:B0-----:R-:W2:Y:S04]  /*360d0*/  LDL.LU R13, [R1+0x373c] ;  /* 0x00373c00010d7983 */ /* 0x001ea80000300800 */
[----:B------:R-:W2:Y:S04]  /*360e0*/  LDL R4, [R1+0x924] ;  /* 0x0009240001047983 */ /* 0x000ea80000100800 */
[----:B------:R-:W2:Y:S01]  /*360f0*/  LDL R5, [R1+0x928] ;  /* 0x0009280001057983 */ /* 0x000ea20000100800 */
[----:B----4-:R-:W-:-:S02]  /*36100*/  PRMT R11, RZ, 0x7610, R11 ;  /* 0x00007610ff0b7816 */ /* 0x010fc4000000000b */
[----:B--2---:R-:W-:-:S04]  /*36110*/  @!P2 LOP3.LUT R5, R5, R4, RZ, 0x3c, !PT ;  /* 0x000000040505a212 */ /* 0x004fc800078e3cff */
[----:B------:R-:W-:-:S04]  /*36120*/  @!P2 LOP3.LUT R4, R5, R4, RZ, 0x3c, !PT ;  /* 0x000000040504a212 */ /* 0x000fc800078e3cff */
[----:B------:R-:W-:-:S05]  /*36130*/  @!P2 LOP3.LUT R5, R5, R4, RZ, 0x3c, !PT ;  /* 0x000000040505a212 */ /* 0x000fca00078e3cff */
[----:B------:R-:W2:Y:S04]  /*36140*/  @!P2 LDG.E.U16 R11, [R4.64] ;  /* 0x0000000a040ba981 */ /* 0x000ea8000c1e1500 */
[----:B--2---:R0:W-:Y:S04]  /*36150*/  STL [R1+0x244], R11 ;  /* 0x0002440b01007387 */ /* 0x0041e80000100800 */
[----:B0-----:R-:W2:Y:S04]  /*36160*/  LDL.LU R11, [R1+0x3738] ;  /* 0x00373800010b7983 */ /* 0x001ea80000300800 */
[----:B------:R-:W4:Y:S04]  /*36170*/  LDL R4, [R1+0x91c] ;  /* 0x00091c0001047983 */ /* 0x000f280000100800 */
[----:B------:R-:W4:Y:S01]  /*36180*/  LDL R5, [R1+0x920] ;  /* 0x0009200001057983 */ /* 0x000f220000100800 */
[----:B------:R-:W-:-:S02]  /*36190*/  PRMT R12, RZ, 0x7610, R12 ;  /* 0x00007610ff0c7816 */ /* 0x000fc4000000000c */
[----:B----4-:R-:W-:-:S04]  /*361a0*/  @!P3 LOP3.LUT R5, R5, R4, RZ, 0x3c, !PT ;  /* 0x000000040505b212 */ /* 0x010fc800078e3cff */
[----:B------:R-:W-:-:S04]  /*361b0*/  @!P3 LOP3.LUT R4, R5, R4, RZ, 0x3c, !PT ;  /* 0x000000040504b212 */ /* 0x000fc800078e3cff */
[----:B------:R-:W-:-:S05]  /*361c0*/  @!P3 LOP3.LUT R5, R5, R4, RZ, 0x3c, !PT ;  /* 0x000000040505b212 */ /* 0x000fca00078e3cff */
[----:B------:R-:W4:Y:S04]  /*361d0*/  @!P3 LDG.E.U16 R12, [R4.64] ;  /* 0x0000000a040cb981 */ /* 0x000f28000c1e1500 */
[----:B----4-:R0:W-:Y:S04]  /*361e0*/  STL [R1+0x240], R12 ;  /* 0x0002400c01007387 */ /* 0x0101e80000100800 */
[----:B0-----:R-:W4:Y:S04]  /*361f0*/  LDL.LU R12, [R1+0x3734] ;  /* 0x00373400010c7983 */ /* 0x001f280000300800 */
[----:B------:R-:W2:Y:S04]  /*36200*/  LDL R4, [R1+0x914] ;  /* 0x0009140001047983 */ /* 0x000ea80000100800 */
[----:B------:R-:W2:Y:S01]  /*36210*/  LDL R5, [R1+0x918] ;  /* 0x0009180001057983 */ /* 0x000ea20000100800 */
[----:B------:R-:W-:-:S02]  /*36220*/  PRMT R13, RZ, 0x7610, R13 ;  /* 0x00007610ff0d7816 */ /* 0x000fc4000000000d */
[----:B--2---:R-:W-:-:S04]  /*36230*/  @!P4 LOP3.LUT R5, R5, R4, RZ, 0x3c, !PT ;  /* 0x000000040505c212 */ /* 0x004fc800078e3cff */
[----:B------:R-:W-:-:S04]  /*36240*/  @!P4 LOP3.LUT R4, R5, R4, RZ, 0x3c, !PT ;  /* 0x000000040504c212 */ /* 0x000fc800078e3cff */
[----:B------:R-:W-:-:S05]  /*36250*/  @!P4 LOP3.LUT R5, R5, R4, RZ, 0x3c, !PT ;  /* 0x000000040505c212 */ /* 0x000fca00078e3cff */
[----:B------:R-:W2:Y:S01]  /*36260*/  @!P4 LDG.E.U16 R13, [R4.64] ;  /* 0x0000000a040dc981 */ /* 0x000ea2000c1e1500 */
[----:B------:R-:W-:-:S03]  /*36270*/  PRMT R11, RZ, 0x7610, R11 ;  /* 0x00007610ff0b7816 */ /* 0x000fc6000000000b */
[----:B------:R-:W-:Y:S06]  /*36280*/  BAR.SYNC.DEFER_BLOCKING 0x0 ;  /* 0x0000000000007b1d */ /* 0x000fec0000010000 */
[----:B--2---:R0:W-:Y:S04]  /*36290*/  STL [R1+0x23c], R13 ;  /* 0x00023c0d01007387 */ /* 0x0041e80000100800 */
[----:B0-----:R-:W2:Y:S04]  /*362a0*/  LDL.LU R13, [R1+0x3730] ;  /* 0x00373000010d7983 */ /* 0x001ea80000300800 */
[----:B------:R-:W2:Y:S04]  /*362b0*/  LDL R4, [R1+0x1a08] ;  /* 0x001a080001047983 */ /* 0x000ea80000100800 */
[----:B------:R-:W2:Y:S02]  /*362c0*/  LDL R5, [R1+0x1a0c] ;  /* 0x001a0c0001057983 */ /* 0x000ea40000100800 */
[----:B--2---:R-:W-:-:S04]  /*362d0*/  @!P0 LOP3.LUT R5, R5, R4, RZ, 0x3c, !PT ;  /* 0x0000000405058212 */ /* 0x004fc800078e3cff */
[----:B------:R-:W-:-:S04]  /*362e0*/  @!P0 LOP3.LUT R4, R5, R4, RZ, 0x3c, !PT ;  /* 0x0000000405048212 */ /* 0x000fc800078e3cff */
[----:B------:R-:W-:-:S05]  /*362f0*/  @!P0 LOP3.LUT R5, R5, R4, RZ, 0x3c, !PT ;  /* 0x0000000405058212 */ /* 0x000fca00078e3cff */
[----:B------:R-:W2:Y:S04]  /*36300*/  @!P0 LDG.E.U16 R11, [R4.64] ;  /* 0x0000000a040b8981 */ /* 0x000ea8000c1e1500 */
        /* <DEDUP_REMOVED lines=20> */
[----:B------:R-:W3:Y:S04]  /*36450*/  LDL R4, [R1+0x1968] ;  /* 0x0019680001047983 */ /* 0x000ee80000100800 */
[----:B------:R-:W3:Y:S01]  /*36460*/  LDL R5, [R1+0x196c] ;  /* 0x00196c0001057983 */ /* 0x000ee20000100800 */
[----:B--2---:R-:W-:-:S02]  /*36470*/  PRMT R12, RZ, 0x7610, R12 ;  /* 0x00007610ff0c7816 */ /* 0x004fc4000000000c */
[----:B---3--:R-:W-:-:S04]  /*36480*/  @!P0 LOP3.LUT R5, R5, R4, RZ, 0x3c, !PT ;  /* 0x0000000405058212 */ /* 0x008fc800078e3cff */
[----:B------:R-:W-:-:S04]  /*36490*/  @!P0 LOP3.LUT R4, R5, R4, RZ, 0x3c, !PT ;  /* 0x0000000405048212 */ /* 0x000fc800078e3cff */
[----:B------:R-:W-:-:S05]  /*364a0*/  @!P0 LOP3.LUT R5, R5, R4, RZ, 0x3c, !PT ;  /* 0x0000000405058212 */ /* 0x000fca00078e3cff */
[----:B------:R-:W2:Y:S04]  /*364b0*/  @!P0 LDG.E.U16 R12, [R4.64] ;  /* 0x0000000a040c8981 */ /* 0x000ea8000c1e1500 */
[----:B--2---:R0:W-:Y:S04]  /*364c0*/  STL [R1+0x22c], R12 ;  /* 0x00022c0c01007387 */ /* 0x0041e80000100800 */
[----:B0-----:R-:W2:Y:S04]  /*364d0*/  LDL.LU R12, [R1+0x3720] ;  /* 0x00372000010c7983 */ /* 0x001ea80000300800 */
[----:B------:R-:W3:Y:S04]  /*364e0*/  LDL R4, [R1+0x1928] ;  /* 0x0019280001047983 */ /* 0x000ee80000100800 */
[----:B------:R-:W3:Y:S01]  /*364f0*/  LDL R5, [R1+0x192c] ;  /* 0x00192c0001057983 */ /* 0x000ee20000100800 */
[----:B----4-:R-:W-:-:S02]  /*36500*/  PRMT R13, RZ, 0x7610, R13 ;  /* 0x00007610ff0d7816 */ /* 0x010fc4000000000d */
[----:B---3--:R-:W-:-:S04]  /*36510*/  @!P0 LOP3.LUT R5, R5, R4, RZ, 0x3c, !PT ;  /* 0x0000000405058212 */ /* 0x008fc800078e3cff */
[----:B------:R-:W-:-:S04]  /*36520*/  @!P0 LOP3.LUT R4, R5, R4, RZ, 0x3c, !PT ;  /* 0x0000000405048212 */ /* 0x000fc800078e3cff */
[----:B------:R-:W-:-:S05]  /*36530*/  @!P0 LOP3.LUT R5, R5, R4, RZ, 0x3c, !PT ;  /* 0x0000000405058212 */ /* 0x000fca00078e3cff */
[----:B------:R-:W3:Y:S04]  /*36540*/  @!P0 LDG.E.U16 R13, [R4.64] ;  /* 0x0000000a040d8981 */ /* 0x000ee8000c1e1500 */
[----:B---3--:R0:W-:Y:S04]  /*36550*/  STL [R1+0x228], R13 ;  /* 0x0002280d01007387 */ /* 0x0081e80000100800 */
[----:B0-----:R-:W3:Y:S04]  /*36560*/  LDL.LU R13, [R1+0x371c] ;  /* 0x00371c00010d7983 */ /* 0x001ee80000300800 */
[----:B------:R-:W4:Y:S04]  /*36570*/  LDL R4, [R1+0x18e8] ;  /* 0x0018e80001047983 */ /* 0x000f280000100800 */
[----:B------:R-:W4:Y:S01]  /*36580*/  LDL R5, [R1+0x18ec] ;  /* 0x0018ec0001057983 */ /* 0x000f220000100800 */
[----:B--2---:R-:W-:-:S02]  /*36590*/  PRMT R12, RZ, 0x7610, R12 ;  /* 0x00007610ff0c7816 */ /* 0x004fc4000000000c */
[----:B----4-:R-:W-:-:S04]  /*365a0*/  @!P0 LOP3.LUT R5, R5, R4, RZ, 0x3c, !PT ;  /* 0x0000000405058212 */ /* 0x010fc800078e3cff */
[----:B------:R-:W-:-:S04]  /*365b0*/  @!P0 LOP3.LUT R4, R5, R4, RZ, 0x3c, !PT ;  /* 0x0000000405048212 */ /* 0x000fc800078e3cff */
[----:B------:R-:W-:-:S05]  /*365c0*/  @!P0 LOP3.LUT R5, R5, R4, RZ, 0x3c, !PT ;  /* 0x0000000405058212 */ /* 0x000fca00078e3cff */
[----:B------:R-:W2:Y:S04]  /*365d0*/  @!P0 LDG.E.U16 R12, [R4.64] ;  /* 0x0000000a040c8981 */ /* 0x000ea8000c1e1500 */
[----:B--2---:R0:W-:Y:S04]  /*365e0*/  STL [R1+0x224], R12 ;  /* 0x0002240c01007387 */ /* 0x0041e80000100800 */
[----:B0-----:R-:W2:Y:S04]  /*365f0*/  LDL.LU R12, [R1+0x3718] ;  /* 0x00371800010c7983 */ /* 0x001ea80000300800 */
[----:B------:R-:W4:Y:S04]  /*36600*/  LDL R4, [R1+0x18a8] ;  /* 0x0018a80001047983 */ /* 0x000f280000100800 */
[----:B------:R-:W4:Y:S01]  /*36610*/  LDL R5, [R1+0x18ac] ;  /* 0x0018ac0001057983 */ /* 0x000f220000100800 */
[----:B---3--:R-:W-:-:S02]  /*36620*/  PRMT R13, RZ, 0x7610, R13 ;  /* 0x00007610ff0d7816 */ /* 0x008fc4000000000d */
[----:B----4-:R-:W-:-:S04]  /*36630*/  @!P0 LOP3.LUT R5, R5, R4, RZ, 0x3c, !PT ;  /* 0x0000000405058212 */ /* 0x010fc800078e3cff */
        /* <DEDUP_REMOVED lines=479> */
[----:B------:R0:W2:Y:S04]  /*38430*/  @!P0 LDG.E.U16 R13, [R4.64] ;  /* 0x0000000a040d8981 */ /* 0x0000a8000c1e1500 */
[----:B0-----:R-:W3:Y:S04]  /*38440*/  LDL R4, [R1+0xb28] ;  /* 0x000b280001047983 */ /* 0x001ee80000100800 */
[----:B------:R-:W3:Y:S01]  /*38450*/  LDL R5, [R1+0xb2c] ;  /* 0x000b2c0001057983 */ /* 0x000ee20000100800 */
[----:B------:R-:W-:-:S03]  /*38460*/  PRMT R12, RZ, 0x7610, R12 ;  /* 0x00007610ff0c7816 */ /* 0x000fc6000000000c */
[----:B--2---:R-:W-:Y:S01]  /*38470*/  STL [R1+0x3500], R13 ;  /* 0x0035000d01007387 */ /* 0x004fe20000100800 */
[----:B---3--:R-:W-:-:S04]  /*38480*/  @!P0 LOP3.LUT R5, R5, R4, RZ, 0x3c, !PT ;  /* 0x0000000405058212 */ /* 0x008fc800078e3cff */
[----:B------:R-:W-:-:S04]  /*38490*/  @!P0 LOP3.LUT R4, R5, R4, RZ, 0x3c, !PT ;  /* 0x0000000405048212 */ /* 0x000fc800078e3cff */
[----:B------:R-:W-:-:S05]  /*384a0*/  @!P0 LOP3.LUT R5, R5, R4, RZ, 0x3c, !PT ;  /* 0x0000000405058212 */ /* 0x000fca00078e3cff */
[----:B------:R0:W2:Y:S04]  /*384b0*/  @!P0 LDG.E.U16 R12, [R4.64] ;  /* 0x0000000a040c8981 */ /* 0x0000a8000c1e1500 */
[----:B0-----:R-:W3:Y:S04]  /*384c0*/  LDL R4, [R1+0xae8] ;  /* 0x000ae80001047983 */ /* 0x001ee80000100800 */
[----:B------:R-:W3:Y:S01]  /*384d0*/  LDL R5, [R1+0xaec] ;  /* 0x000aec0001057983 */ /* 0x000ee20000100800 */
[----:B----4-:R-:W-:-:S03]  /*384e0*/  PRMT R11, RZ, 0x7610, R11 ;  /* 0x00007610ff0b7816 */ /* 0x010fc6000000000b */
[----:B--2---:R-:W-:Y:S01]  /*384f0*/  STL [R1+0x3504], R12 ;  /* 0x0035040c01007387 */ /* 0x004fe20000100800 */
[----:B---3--:R-:W-:-:S04]  /*38500*/  @!P0 LOP3.LUT R5, R5, R4, RZ, 0x3c, !PT ;  /* 0x0000000405058212 */ /* 0x008fc800078e3cff */
        /* <DEDUP_REMOVED lines=21> */
[----:B------:R-:W-:Y:S02]  /*38660*/  PRMT R15, RZ, 0x7610, R15 ;  /* 0x00007610ff0f7816 */ /* 0x000fe4000000000f */
[----:B---3--:R-:W-:-:S04]  /*38670*/  @!P0 LOP3.LUT R5, R5, R4, RZ, 0x3c, !PT ;  /* 0x0000000405058212 */ /* 0x008fc800078e3cff */
[----:B------:R-:W-:-:S04]  /*38680*/  @!P0 LOP3.LUT R4, R5, R4, RZ, 0x3c, !PT ;  /* 0x0000000405048212 */ /* 0x000fc800078e3cff */
[----:B------:R-:W-:-:S05]  /*38690*/  @!P0 LOP3.LUT R5, R5, R4, RZ, 0x3c, !PT ;  /* 0x0000000405058212 */ /* 0x000fca00078e3cff */
[----:B------:R-:W3:Y:S04]  /*386a0*/  @!P0 LDG.E.U16 R15, [R4.64] ;  /* 0x0000000a040f8981 */ /* 0x000ee8000c1e1500 */
[----:B--2---:R-:W-:Y:S04]  /*386b0*/  STL [R1+0x3510], R9 ;  /* 0x0035100901007387 */ /* 0x004fe80000100800 */
[----:B---3--:R0:W-:Y:S04]  /*386c0*/  STL [R1+0x160], R15 ;  /* 0x0001600f01007387 */ /* 0x0081e80000100800 */
[----:B0-----:R-:W2:Y:S04]  /*386d0*/  LDL.LU R15, [R1+0x3640] ;  /* 0x00364000010f7983 */ /* 0x001ea80000300800 */
[----:B------:R-:W3:Y:S04]  /*386e0*/  LDL R4, [R1+0x19e0] ;  /* 0x0019e00001047983 */ /* 0x000ee80000100800 */
[----:B------:R-:W3:Y:S01]  /*386f0*/  LDL R5, [R1+0x19e4] ;  /* 0x0019e40001057983 */ /* 0x000ee20000100800 */
[----:B------:R-:W-:-:S02]  /*38700*/  PRMT R14, RZ, 0x7610, R14 ;  /* 0x00007610ff0e7816 */ /* 0x000fc4000000000e */
        /* <DEDUP_REMOVED lines=390> */
[----:B------:R0:W2:Y:S04]  /*39f70*/  @!P0 LDG.E.U16 R15, [R4.64] ;  /* 0x0000000a040f8981 */ /* 0x0000a8000c1e1500 */
[----:B0-----:R-:W4:Y:S04]  /*39f80*/  LDL R4, [R1+0xee0] ;  /* 0x000ee00001047983 */ /* 0x001f280000100800 */
[----:B------:R-:W4:Y:S01]  /*39f90*/  LDL R5, [R1+0xee4] ;  /* 0x000ee40001057983 */ /* 0x000f220000100800 */
[----:B------:R-:W-:Y:S02]  /*39fa0*/  PRMT R8, RZ, 0x7610, R8 ;  /* 0x00007610ff087816 */ /* 0x000fe40000000008 */
[----:B----4-:R-:W-:-:S04]  /*39fb0*/  @!P0 LOP3.LUT R5, R5, R4, RZ, 0x3c, !PT ;  /* 0x0000000405058212 */ /* 0x010fc800078e3cff */
[----:B------:R-:W-:-:S04]  /*39fc0*/  @!P0 LOP3.LUT R4, R5, R4, RZ, 0x3c, !PT ;  /* 0x0000000405048212 */ /* 0x000fc800078e3cff */
[----:B------:R-:W-:-:S05]  /*39fd0*/  @!P0 LOP3.LUT R5, R5, R4, RZ, 0x3c, !PT ;  /* 0x0000000405058212 */ /* 0x000fca00078e3cff */
[----:B------:R-:W4:Y:S04]  /*39fe0*/  @!P0 LDG.E.U16 R8, [R4.64] ;  /* 0x0000000a04088981 */ /* 0x000f28000c1e1500 */
[----:B--2---:R0:W-:Y:S04]  /*39ff0*/  STL [R1+0xb0], R15 ;  /* 0x0000b00f01007387 */ /* 0x0041e80000100800 */
[----:B0-----:R-:W2:Y:S04]  /*3a000*/  LDL R15, [R1+0xda4] ;  /* 0x000da400010f7983 */ /* 0x001ea80000100800 */
[----:B----4-:R0:W-:Y:S04]  /*3a010*/  STL [R1+0xac], R8 ;  /* 0x0000ac0801007387 */ /* 0x0101e80000100800 */
[----:B0-----:R-:W4:Y:S04]  /*3a020*/  LDL.LU R8, [R1+0x3590] ;  /* 0x0035900001087983 */ /* 0x001f280000300800 */
[----:B------:R-:W2:Y:S04]  /*3a030*/  LDL R4, [R1+0xea0] ;  /* 0x000ea00001047983 */ /* 0x000ea80000100800 */
[----:B------:R-:W2:Y:S01]  /*3a040*/  LDL R5, [R1+0xea4] ;  /* 0x000ea40001057983 */ /* 0x000ea20000100800 */
[----:B---3--:R-:W-:-:S02]  /*3a050*/  PRMT R14, RZ, 0x7610, R14 ;  /* 0x00007610ff0e7816 */ /* 0x008fc4000000000e */
[----:B--2---:R-:W-:-:S04]  /*3a060*/  @!P0 LOP3.LUT R5, R5, R4, RZ, 0x3c, !PT ;  /* 0x0000000405058212 */ /* 0x004fc800078e3cff */
        /* <DEDUP_REMOVED lines=29> */
[----:B------:R-:W3:Y:S01]  /*3a240*/  @!P0 LDG.E.U16 R8, [R4.64] ;  /* 0x0000000a04088981 */ /* 0x000ee2000c1e1500 */
[----:B--2---:R-:W-:-:S03]  /*3a250*/  PRMT R14, RZ, 0x7610, R14 ;  /* 0x00007610ff0e7816 */ /* 0x004fc6000000000e */
[----:B---3--:R0:W-:Y:S04]  /*3a260*/  STL [R1+0x9c], R8 ;  /* 0x00009c0801007387 */ /* 0x0081e80000100800 */
[----:B0-----:R-:W2:Y:S04]  /*3a270*/  LDL.LU R8, [R1+0x3580] ;  /* 0x0035800001087983 */ /* 0x001ea80000300800 */
[----:B------:R-:W3:Y:S01]  /*3a280*/  LDL R5, [R1+0xda0] ;  /* 0x000da00001057983 */ /* 0x000ee20000100800 */
[----:B------:R-:W-:Y:S01]  /*3a290*/  @!P0 IMAD.MOV.U32 R4, RZ, RZ, R15 ;  /* 0x000000ffff048224 */ /* 0x000fe200078e000f */
[----:B------:R-:W-:-:S02]  /*3a2a0*/  PRMT R7, RZ, 0x7610, R7 ;  /* 0x00007610ff077816 */ /* 0x000fc40000000007 */
[----:B------:R-:W4:Y:S04]  /*3a2b0*/  LDL R15, [R1+0xc20] ;  /* 0x000c2000010f7983 */ /* 0x000f280000100800 */
[----:B---3--:R0:W3:Y:S04]  /*3a2c0*/  @!P0 LDG.E.U16 R14, [R4.64] ;  /* 0x0000000a040e8981 */ /* 0x0080e8000c1e1500 */
[----:B0-----:R-:W2:Y:S04]  /*3a2d0*/  LDL R4, [R1+0xd60] ;  /* 0x000d600001047983 */ /* 0x001ea80000100800 */
[----:B------:R-:W2:Y:S02]  /*3a2e0*/  LDL R5, [R1+0xd64] ;  /* 0x000d640001057983 */ /* 0x000ea40000100800 */
[----:B--2---:R-:W-:-:S04]  /*3a2f0*/  @!P0 LOP3.LUT R5, R5, R4, RZ, 0x3c, !PT ;  /* 0x0000000405058212 */ /* 0x004fc800078e3cff */
[----:B------:R-:W-:-:S04]  /*3a300*/  @!P0 LOP3.LUT R4, R5, R4, RZ, 0x3c, !PT ;  /* 0x0000000405048212 */ /* 0x000fc800078e3cff */
[----:B------:R-:W-:-:S05]  /*3a310*/  @!P0 LOP3.LUT R5, R5, R4, RZ, 0x3c, !PT ;  /* 0x0000000405058212 */ /* 0x000fca00078e3cff */
[----:B------:R-:W2:Y:S04]  /*3a320*/  @!P0 LDG.E.U16 R7, [R4.64] ;  /* 0x0000000a04078981 */ /* 0x000ea8000c1e1500 */
[----:B---3--:R0:W-:Y:S04]  /*3a330*/  STL [R1+0x98], R14 ;  /* 0x0000980e01007387 */ /* 0x0081e80000100800 */
[----:B0-----:R-:W3:Y:S04]  /*3a340*/  LDL R14, [R1+0xc24] ;  /* 0x000c2400010e7983 */ /* 0x001ee80000100800 */
        /* <DEDUP_REMOVED lines=32> */
[----:B------:R-:W-:Y:S02]  /*3a550*/  PRMT R6, RZ, 0x7610, R6 ;  /* 0x00007610ff067816 */ /* 0x000fe40000000006 */
[----:B--2---:R-:W-:-:S04]  /*3a560*/  @!P0 LOP3.LUT R5, R5, R4, RZ, 0x3c, !PT ;  /* 0x0000000405058212 */ /* 0x004fc800078e3cff */
[----:B------:R-:W-:-:S04]  /*3a570*/  @!P0 LOP3.LUT R4, R5, R4, RZ, 0x3c, !PT ;  /* 0x0000000405048212 */ /* 0x000fc800078e3cff */
[----:B------:R-:W-:-:S05]  /*3a580*/  @!P0 LOP3.LUT R5, R5, R4, RZ, 0x3c, !PT ;  /* 0x0000000405058212 */ /* 0x000fca00078e3cff */
[----:B------:R3:W2:Y:S02]  /*3a590*/  @!P0 LDG.E.U16 R7, [R4.64] ;  /* 0x0000000a04078981 */ /* 0x0006a4000c1e1500 */
[----:B---3--:R-:W-:Y:S02]  /*3a5a0*/  @!P0 IMAD.MOV.U32 R4, RZ, RZ, R14 ;  /* 0x000000ffff048224 */ /* 0x008fe400078e000e */
[----:B----4-:R-:W-:-:S05]  /*3a5b0*/  @!P0 IMAD.MOV.U32 R5, RZ, RZ, R15 ;  /* 0x000000ffff058224 */ /* 0x010fca00078e000f */
[----:B------:R-:W3:Y:S04]  /*3a5c0*/  @!P0 LDG.E.U16 R6, [R4.64] ;  /* 0x0000000a04068981 */ /* 0x000ee8000c1e1500 */
[----:B--2---:R0:W-:Y:S04]  /*3a5d0*/  STL [R1+0x7c], R7 ;  /* 0x00007c0701007387 */ /* 0x0041e80000100800 */
[----:B0-----:R-:W2:Y:S04]  /*3a5e0*/  LDL.LU R7, [R1+0x356c] ;  /* 0x00356c0001077983 */ /* 0x001ea80000300800 */
[----:B------:R-:W4:Y:S04]  /*3a5f0*/  LDL R15, [R1+0xae0] ;  /* 0x000ae000010f7983 */ /* 0x000f280000100800 */
[----:B------:R-:W4:Y:S04]  /*3a600*/  LDL R14, [R1+0xae4] ;  /* 0x000ae400010e7983 */ /* 0x000f280000100800 */
[----:B---3--:R0:W-:Y:S04]  /*3a610*/  STL [R1+0x74], R6 ;  /* 0x0000740601007387 */ /* 0x0081e80000100800 */
[----:B0-----:R-:W3:Y:S04]  /*3a620*/  LDL.LU R6, [R1+0x3568] ;  /* 0x0035680001067983 */ /* 0x001ee80000300800 */
        /* <DEDUP_REMOVED lines=28> */
[----:B--2---:R-:W-:-:S04]  /*3a7f0*/  @!P0 LOP3.LUT R5, R5, R4, RZ, 0x3c, !PT ;  /* 0x0000000405058212 */ /* 0x004fc800078e3cff */
[----:B------:R-:W-:-:S04]  /*3a800*/  @!P0 LOP3.LUT R4, R5, R4, RZ, 0x3c, !PT ;  /* 0x0000000405048212 */ /* 0x000fc800078e3cff */
[----:B------:R-:W-:-:S05]  /*3a810*/  @!P0 LOP3.LUT R5, R5, R4, RZ, 0x3c, !PT ;  /* 0x0000000405058212 */ /* 0x000fca00078e3cff */
[----:B------:R-:W2:Y:S01]  /*3a820*/  @!P0 LDG.E.U16 R7, [R4.64] ;  /* 0x0000000a04078981 */ /* 0x000ea2000c1e1500 */
[----:B---3--:R-:W-:-:S03]  /*3a830*/  PRMT R6, RZ, 0x7610, R6 ;  /* 0x00007610ff067816 */ /* 0x008fc60000000006 */
[----:B------:R-:W-:Y:S04]  /*3a840*/  STL [R1+0x34e4], R8 ;  /* 0x0034e40801007387 */ /* 0x000fe80000100800 */
[----:B----4-:R0:W3:Y:S04]  /*3a850*/  @!P0 LDG.E.U16 R6, [R14.64] ;  /* 0x0000000a0e068981 */ /* 0x0100e8000c1e1500 */
[----:B--2---:R-:W-:Y:S04]  /*3a860*/  STL [R1+0x34e8], R7 ;  /* 0x0034e80701007387 */ /* 0x004fe80000100800 */
[----:B0-----:R-:W2:Y:S04]  /*3a870*/  LDL R14, [R1+0xaa0] ;  /* 0x000aa000010e7983 */ /* 0x001ea80000100800 */
[----:B------:R-:W2:Y:S01]  /*3a880*/  LDL R15, [R1+0xaa4] ;  /* 0x000aa400010f7983 */ /* 0x000ea20000100800 */
[----:B------:R-:W-:-:S03]  /*3a890*/  PRMT R5, RZ, 0x7610, R5 ;  /* 0x00007610ff057816 */ /* 0x000fc60000000005 */
[----:B---3--:R-:W-:Y:S01]  /*3a8a0*/  STL [R1+0x34ec], R6 ;  /* 0x0034ec0601007387 */ /* 0x008fe20000100800 */
        /* <DEDUP_REMOVED lines=33> */
[----:B------:R-:W-:-:S02]  /*3aac0*/  PRMT R13, RZ, 0x7610, R13 ;  /* 0x00007610ff0d7816 */ /* 0x000fc4000000000d */
[----:B----4-:R-:W-:-:S04]  /*3aad0*/  @!P0 LOP3.LUT R15, R15, R14, RZ, 0x3c, !PT ;  /* 0x0000000e0f0f8212 */ /* 0x010fc800078e3cff */
[----:B------:R-:W-:-:S04]  /*3aae0*/  @!P0 LOP3.LUT R14, R15, R14, RZ, 0x3c, !PT ;  /* 0x0000000e0f0e8212 */ /* 0x000fc800078e3cff */
[----:B------:R-:W-:-:S05]  /*3aaf0*/  @!P0 LOP3.LUT R15, R15, R14, RZ, 0x3c, !PT ;  /* 0x0000000e0f0f8212 */ /* 0x000fca00078e3cff */
[----:B------:R0:W4:Y:S04]  /*3ab00*/  @!P0 LDG.E.U16 R13, [R14.64] ;  /* 0x0000000a0e0d8981 */ /* 0x000128000c1e1500 */
[----:B0-----:R-:W2:Y:S04]  /*3ab10*/  LDL R14, [R1+0x1958] ;  /* 0x00195800010e7983 */ /* 0x001ea80000100800 */
[----:B------:R-:W2:Y:S01]  /*3ab20*/  LDL R15, [R1+0x195c] ;  /* 0x00195c00010f7983 */ /* 0x000ea20000100800 */
[----:B------:R-:W-:Y:S02]  /*3ab30*/  PRMT R26, RZ, 0x7610, R26 ;  /* 0x00007610ff1a7816 */ /* 0x000fe4000000001a */
[----:B--2---:R-:W-:-:S04]  /*3ab40*/  @!P0 LOP3.LUT R15, R15, R14, RZ, 0x3c, !PT ;  /* 0x0000000e0f0f8212 */ /* 0x004fc800078e3cff */
[----:B------:R-:W-:-:S04]  /*3ab50*/  @!P0 LOP3.LUT R14, R15, R14, RZ, 0x3c, !PT ;  /* 0x0000000e0f0e8212 */ /* 0x000fc800078e3cff */
[----:B------:R-:W-:-:S05]  /*3ab60*/  @!P0 LOP3.LUT R15, R15, R14, RZ, 0x3c, !PT ;  /* 0x0000000e0f0f8212 */ /* 0x000fca00078e3cff */
[----:B------:R-:W2:Y:S04]  /*3ab70*/  @!P0 LDG.E.U16 R26, [R14.64] ;  /* 0x0000000a0e1a8981 */ /* 0x000ea8000c1e1500 */
[----:B----4-:R0:W-:Y:S04]  /*3ab80*/  STL [R1+0x58], R13 ;  /* 0x0000580d01007387 */ /* 0x0101e80000100800 */
[----:B0-----:R-:W4:Y:S04]  /*3ab90*/  LDL R13, [R1+0x181c] ;  /* 0x00181c00010d7983 */ /* 0x001f280000100800 */
        /* <DEDUP_REMOVED lines=19> */
[----:B0-----:R-:W2:Y:S01]  /*3acd0*/  LDL.LU R24, [R1+0x354c] ;  /* 0x00354c0001187983 */ /* 0x001ea20000300800 */
[----:B------:R-:W2:Y:S02]  /*3ace0*/  LDL R14, [R1+0x1898] ;  /* 0x00189800010e7983 */ /* 0x000ea40000100800 */
        /* <DEDUP_REMOVED lines=14> */
[----:B------:R-:W2:Y:S01]  /*3add0*/  @!P0 LDG.E.U16 R18, [R14.64] ;  /* 0x0000000a0e128981 */ /* 0x000ea2000c1e1500 */
[----:B------:R-:W-:-:S03]  /*3ade0*/  PRMT R16, RZ, 0x7610, R16 ;  /* 0x00007610ff107816 */ /* 0x000fc60000000010 */
[----:B--2---:R0:W-:Y:S04]  /*3adf0*/  STL [R1+0x44], R18 ;  /* 0x0000441201007387 */ /* 0x0041e80000100800 */
[----:B0-----:R-:W2:Y:S01]  /*3ae00*/  LDL.LU R18, [R1+0x3544] ;  /* 0x0035440001127983 */ /* 0x001ea20000300800 */
[----:B------:R-:W2:Y:S02]  /*3ae10*/  LDL R15, [R1+0x1818] ;  /* 0x00181800010f7983 */ /* 0x000ea40000100800 */
[----:B----4-:R-:W-:Y:S02]  /*3ae20*/  @!P0 IMAD.MOV.U32 R14, RZ, RZ, R13 ;  /* 0x000000ffff0e8224 */ /* 0x010fe400078e000d */
[----:B------:R-:W4:Y:S04]  /*3ae30*/  LDL R13, [R1+0x16dc] ;  /* 0x0016dc00010d7983 */ /* 0x000f280000100800 */
[----:B--2---:R-:W2:Y:S04]  /*3ae40*/  @!P0 LDG.E.U16 R16, [R14.64] ;  /* 0x0000000a0e108981 */ /* 0x004ea8000c1e1500 */
        /* <DEDUP_REMOVED lines=15> */
[----:B------:R-:W2:Y:S04]  /*3af40*/  @!P0 LDG.E.U16 R17, [R14.64] ;  /* 0x0000000a0e118981 */ /* 0x000ea8000c1e1500 */
[----:B------:R0:W-:Y:S04]  /*3af50*/  STL [R1+0x3c], R11 ;  /* 0x00003c0b01007387 */ /* 0x0001e80000100800 */
[----:B0-----:R-:W3:Y:S04]  /*3af60*/  LDL R11, [R1+0x169c] ;  /* 0x00169c00010b7983 */ /* 0x001ee80000100800 */
        /* <DEDUP_REMOVED lines=18> */
[----:B0-----:R-:W3:Y:S01]  /*3b090*/  LDL R15, [R1+0x16d8] ;  /* 0x0016d800010f7983 */ /* 0x001ee20000100800 */
[----:B------:R-:W-:Y:S01]  /*3b0a0*/  PRMT R12, RZ, 0x7610, R12 ;  /* 0x00007610ff0c7816 */ /* 0x000fe2000000000c */
[----:B----4-:R-:W-:Y:S02]  /*3b0b0*/  @!P0 IMAD.MOV.U32 R14, RZ, RZ, R13 ;  /* 0x000000ffff0e8224 */ /* 0x010fe400078e000d */
[----:B--2---:R0:W-:Y:S01]  /*3b0c0*/  STL [R1+0x30], R8 ;  /* 0x0000300801007387 */ /* 0x0041e20000100800 */
[----:B------:R-:W-:Y:S01]  /*3b0d0*/  PRMT R9, RZ, 0x7610, R9 ;  /* 0x00007610ff097816 */ /* 0x000fe20000000009 */
[----:B------:R-:W2:Y:S02]  /*3b0e0*/  LDL R13, [R1+0x1598] ;  /* 0x00159800010d7983 */ /* 0x000ea40000100800 */
[----:B---3--:R1:W3:Y:S04]  /*3b0f0*/  @!P0 LDG.E.U16 R12, [R14.64] ;  /* 0x0000000a0e0c8981 */ /* 0x0082e8000c1e1500 */
[----:B0-----:R-:W4:Y:S04]  /*3b100*/  LDL R8, [R1+0x15dc] ;  /* 0x0015dc0001087983 */ /* 0x001f280000100800 */
[----:B-1----:R-:W2:Y:S01]  /*3b110*/  LDL R15, [R1+0x1698] ;  /* 0x00169800010f7983 */ /* 0x002ea20000100800 */
[----:B------:R-:W-:-:S03]  /*3b120*/  @!P0 IMAD.MOV.U32 R14, RZ, RZ, R11 ;  /* 0x000000ffff0e8224 */ /* 0x000fc600078e000b */
[----:B---3--:R0:W-:Y:S01]  /*3b130*/  STL [R1+0x2c], R12 ;  /* 0x00002c0c01007387 */ /* 0x0081e20000100800 */
[----:B------:R-:W-:Y:S01]  /*3b140*/  PRMT R21, RZ, 0x7610, R21 ;  /* 0x00007610ff157816 */ /* 0x000fe20000000015 */
[----:B------:R-:W3:Y:S02]  /*3b150*/  LDL R11, [R1+0x1558] ;  /* 0x00155800010b7983 */ /* 0x000ee40000100800 */
[----:B--2---:R1:W2:Y:S04]  /*3b160*/  @!P0 LDG.E.U16 R9, [R14.64] ;  /* 0x0000000a0e098981 */ /* 0x0042a8000c1e1500 */
[----:B0-----:R-:W2:Y:S04]  /*3b170*/  LDL R12, [R1+0x159c] ;  /* 0x00159c00010c7983 */ /* 0x001ea80000100800 */
[----:B-1----:R-:W2:Y:S04]  /*3b180*/  LDL R14, [R1+0x1658] ;  /* 0x00165800010e7983 */ /* 0x002ea80000100800 */
[----:B------:R-:W2:Y:S02]  /*3b190*/  LDL R15, [R1+0x165c] ;  /* 0x00165c00010f7983 */ /* 0x000ea40000100800 */
        /* <DEDUP_REMOVED lines=19> */
[----:B----4-:R-:W-:Y:S01]  /*3b2d0*/  @!P0 IMAD.MOV.U32 R14, RZ, RZ, R8 ;  /* 0x000000ffff0e8224 */ /* 0x010fe200078e0008 */
[----:B------:R-:W-:Y:S02]  /*3b2e0*/  PRMT R6, RZ, 0x7610, R6 ;  /* 0x00007610ff067816 */ /* 0x000fe40000000006 */
[----:B------:R-:W-:Y:S01]  /*3b2f0*/  PRMT R4, RZ, 0x7610, R4 ;  /* 0x00007610ff047816 */ /* 0x000fe20000000004 */
[----:B------:R-:W4:Y:S04]  /*3b300*/  LDL R8, [R1+0x14d8] ;  /* 0x0014d80001087983 */ /* 0x000f280000100800 */
[----:B--2---:R0:W2:Y:S02]  /*3b310*/  @!P0 LDG.E.U16 R7, [R14.64] ;  /* 0x0000000a0e078981 */ /* 0x0040a4000c1e1500 */
[----:B0-----:R-:W-:-:S02]  /*3b320*/  @!P0 IMAD.MOV.U32 R14, RZ, RZ, R12 ;  /* 0x000000ffff0e8224 */ /* 0x001fc400078e000c */
[----:B------:R-:W-:-:S05]  /*3b330*/  @!P0 IMAD.MOV.U32 R15, RZ, RZ, R13 ;  /* 0x000000ffff0f8224 */ /* 0x000fca00078e000d */
[----:B------:R3:W4:Y:S02]  /*3b340*/  @!P0 LDG.E.U16 R6, [R14.64] ;  /* 0x0000000a0e068981 */ /* 0x000724000c1e1500 */
[----:B---3--:R-:W-:Y:S02]  /*3b350*/  @!P0 IMAD.MOV.U32 R14, RZ, RZ, R9 ;  /* 0x000000ffff0e8224 */ /* 0x008fe400078e0009 */
[----:B------:R-:W-:-:S05]  /*3b360*/  @!P0 IMAD.MOV.U32 R15, RZ, RZ, R11 ;  /* 0x000000ffff0f8224 */ /* 0x000fca00078e000b */
[----:B------:R0:W3:Y:S04]  /*3b370*/  @!P0 LDG.E.U16 R4, [R14.64] ;  /* 0x0000000a0e048981 */ /* 0x0000e8000c1e1500 */
[----:B--2---:R1:W-:Y:S01]  /*3b380*/  STL [R1+0x1c], R7 ;  /* 0x00001c0701007387 */ /* 0x0043e20000100800 */
[----:B------:R-:W2:Y:S03]  /*3b390*/  LDL R13, [R1+0x1498] ;  /* 0x00149800010d7983 */ /* 0x000ea60000100800 */
[----:B-1----:R-:W2:Y:S04]  /*3b3a0*/  LDL R7, [R1+0x14dc] ;  /* 0x0014dc0001077983 */ /* 0x002ea80000100800 */
[----:B----4-:R1:W-:Y:S01]  /*3b3b0*/  STL [R1+0x18], R6 ;  /* 0x0000180601007387 */ /* 0x0103e20000100800 */
[----:B0-----:R-:W4:Y:S02]  /*3b3c0*/  LDL R14, [R1+0x1518] ;  /* 0x00151800010e7983 */ /* 0x001f240000100800 */
[----:B------:R-:W4:Y:S01]  /*3b3d0*/  LDL R15, [R1+0x151c] ;  /* 0x00151c00010f7983 */ /* 0x000f220000100800 */
[----:B------:R-:W-:Y:S01]  /*3b3e0*/  PRMT R23, RZ, 0x7610, R23 ;  /* 0x00007610ff177816 */ /* 0x000fe20000000017 */
[----:B------:R-:W2:Y:S04]  /*3b3f0*/  LDL R12, [R1+0x1458] ;  /* 0x00145800010c7983 */ /* 0x000ea80000100800 */
[----:B------:R-:W2:Y:S04]  /*3b400*/  LDL R11, [R1+0x145c] ;  /* 0x00145c00010b7983 */ /* 0x000ea80000100800 */
[----:B------:R-:W2:Y:S04]  /*3b410*/  LDL R9, [R1+0x1418] ;  /* 0x0014180001097983 */ /* 0x000ea80000100800 */
[----:B-1----:R-:W2:Y:S01]  /*3b420*/  LDL R6, [R1+0x149c] ;  /* 0x00149c0001067983 */ /* 0x002ea20000100800 */
[----:B----4-:R-:W-:-:S04]  /*3b430*/  @!P0 LOP3.LUT R15, R15, R14, RZ, 0x3c, !PT ;  /* 0x0000000e0f0f8212 */ /* 0x010fc800078e3cff */
[----:B------:R-:W-:-:S04]  /*3b440*/  @!P0 LOP3.LUT R14, R15, R14, RZ, 0x3c, !PT ;  /* 0x0000000e0f0e8212 */ /* 0x000fc800078e3cff */
[----:B------:R-:W-:-:S05]  /*3b450*/  @!P0 LOP3.LUT R15, R15, R14, RZ, 0x3c, !PT ;  /* 0x0000000e0f0f8212 */ /* 0x000fca00078e3cff */
[----:B------:R2:W4:Y:S04]  /*3b460*/  @!P0 LDG.E.U16 R23, [R14.64] ;  /* 0x0000000a0e178981 */ /* 0x000528000c1e1500 */
[----:B---3--:R0:W-:Y:S04]  /*3b470*/  STL [R1+0x14], R4 ;  /* 0x0000140401007387 */ /* 0x0081e80000100800 */
[----:B0-----:R-:W3:Y:S01]  /*3b480*/  LDL R4, [R1+0x141c] ;  /* 0x00141c0001047983 */ /* 0x001ee20000100800 */
[----:B--2---:R-:W-:Y:S02]  /*3b490*/  @!P0 IMAD.MOV.U32 R14, RZ, RZ, R7 ;  /* 0x000000ffff0e8224 */ /* 0x004fe400078e0007 */
[----:B------:R-:W-:Y:S01]  /*3b4a0*/  @!P0 IMAD.MOV.U32 R15, RZ, RZ, R8 ;  /* 0x000000ffff0f8224 */ /* 0x000fe200078e0008 */
[----:B------:R-:W-:-:S02]  /*3b4b0*/  PRMT R2, RZ, 0x7610, R2 ;  /* 0x00007610ff027816 */ /* 0x000fc40000000002 */
[----:B------:R-:W-:-:S04]  /*3b4c0*/  PRMT R5, RZ, 0x7610, R5 ;  /* 0x00007610ff057816 */ /* 0x000fc80000000005 */
[----:B------:R0:W2:Y:S02]  /*3b4d0*/  @!P0 LDG.E.U16 R2, [R14.64] ;  /* 0x0000000a0e028981 */ /* 0x0000a4000c1e1500 */
[----:B0-----:R-:W-:Y:S02]  /*3b4e0*/  @!P0 IMAD.MOV.U32 R14, RZ, RZ, R6 ;  /* 0x000000ffff0e8224 */ /* 0x001fe400078e0006 */
[----:B------:R-:W-:-:S05]  /*3b4f0*/  @!P0 IMAD.MOV.U32 R15, RZ, RZ, R13 ;  /* 0x000000ffff0f8224 */ /* 0x000fca00078e000d */
[----:B------:R0:W2:Y:S04]  /*3b500*/  @!P0 LDG.E.U16 R5, [R14.64] ;  /* 0x0000000a0e058981 */ /* 0x0000a8000c1e1500 */
[----:B----4-:R1:W-:Y:S04]  /*3b510*/  STL [R1+0x10], R23 ;  /* 0x0000101701007387 */ /* 0x0103e80000100800 */
[----:B-1----:R-:W4:Y:S01]  /*3b520*/  LDL.LU R23, [R1+0x352c] ;  /* 0x00352c0001177983 */ /* 0x002f220000300800 */
[----:B------:R-:W4:Y:S02]  /*3b530*/  LDL R8, [R1+0x13d8] ;  /* 0x0013d80001087983 */ /* 0x000f240000100800 */
[----:B------:R-:W4:Y:S01]  /*3b540*/  LDL R7, [R1+0x13dc] ;  /* 0x0013dc0001077983 */ /* 0x000f220000100800 */
[----:B------:R-:W-:Y:S01]  /*3b550*/  PRMT R10, RZ, 0x7610, R10 ;  /* 0x00007610ff0a7816 */ /* 0x000fe2000000000a */
[----:B0-----:R-:W-:-:S02]  /*3b560*/  @!P0 IMAD.MOV.U32 R14, RZ, RZ, R11 ;  /* 0x000000ffff0e8224 */ /* 0x001fc400078e000b */
[----:B------:R-:W-:Y:S01]  /*3b570*/  @!P0 IMAD.MOV.U32 R15, RZ, RZ, R12 ;  /* 0x000000ffff0f8224 */ /* 0x000fe200078e000c */
[----:B------:R-:W-:-:S04]  /*3b580*/  PRMT R3, RZ, 0x7610, R3 ;  /* 0x00007610ff037816 */ /* 0x000fc80000000003 */
[----:B------:R3:W4:Y:S01]  /*3b590*/  @!P0 LDG.E.U16 R10, [R14.64] ;  /* 0x0000000a0e0a8981 */ /* 0x000722000c1e1500 */
[----:B------:R-:W-:Y:S01]  /*3b5a0*/  PRMT R29, RZ, 0x7610, R29 ;  /* 0x00007610ff1d7816 */ /* 0x000fe2000000001d */
[----:B---3--:R-:W-:Y:S02]  /*3b5b0*/  @!P0 IMAD.MOV.U32 R14, RZ, RZ, R4 ;  /* 0x000000ffff0e8224 */ /* 0x008fe400078e0004 */
[----:B------:R-:W-:-:S05]  /*3b5c0*/  @!P0 IMAD.MOV.U32 R15, RZ, RZ, R9 ;  /* 0x000000ffff0f8224 */ /* 0x000fca00078e0009 */
[----:B------:R4:W3:Y:S04]  /*3b5d0*/  @!P0 LDG.E.U16 R3, [R14.64] ;  /* 0x0000000a0e038981 */ /* 0x0008e8000c1e1500 */
[----:B--2---:R-:W-:Y:S01]  /*3b5e0*/  STL [R1+0xc], R2 ;  /* 0x00000c0201007387 */ /* 0x004fe20000100800 */
[----:B------:R-:W2:Y:S02]  /*3b5f0*/  LDL R6, [R1+0x1398] ;  /* 0x0013980001067983 */ /* 0x000ea40000100800 */
[----:B------:R0:W-:Y:S02]  /*3b600*/  STL [R1+0x8], R5 ;  /* 0x0000080501007387 */ /* 0x0001e40000100800 */
[----:B------:R-:W2:Y:S01]  /*3b610*/  LDL R9, [R1+0x1358] ;  /* 0x0013580001097983 */ /* 0x000ea20000100800 */
[----:B------:R-:W2:Y:S04]  /*3b620*/  LDL R4, [R1+0x135c] ;  /* 0x00135c0001047983 */ /* 0x000ea80000100800 */
[----:B0-----:R-:W2:Y:S01]  /*3b630*/  LDL R5, [R1+0x139c] ;  /* 0x00139c0001057983 */ /* 0x001ea20000100800 */
[----:B----4-:R-:W-:-:S02]  /*3b640*/  @!P0 IMAD.MOV.U32 R15, RZ, RZ, R8 ;  /* 0x000000ffff0f8224 */ /* 0x010fc400078e0008 */
[----:B------:R-:W-:-:S05]  /*3b650*/  @!P0 IMAD.MOV.U32 R14, RZ, RZ, R7 ;  /* 0x000000ffff0e8224 */ /* 0x000fca00078e0007 */
[----:B------:R2:W4:Y:S04]  /*3b660*/  @!P0 LDG.E.U16 R29, [R14.64] ;  /* 0x0000000a0e1d8981 */ /* 0x000528000c1e1500 */
[----:B---3--:R-:W-:Y:S01]  /*3b670*/  STL [R1+0x3490], R3 ;  /* 0x0034900301007387 */ /* 0x008fe20000100800 */
[----:B------:R-:W3:Y:S02]  /*3b680*/  LDL R8, [R1+0x1318] ;  /* 0x0013180001087983 */ /* 0x000ee40000100800 */
[----:B------:R-:W3:Y:S01]  /*3b690*/  LDL R7, [R1+0x131c] ;  /* 0x00131c0001077983 */ /* 0x000ee20000100800 */
[----:B------:R-:W-:Y:S01]  /*3b6a0*/  PRMT R28, RZ, 0x7610, R28 ;  /* 0x00007610ff1c7816 */ /* 0x000fe2000000001c */
[----:B--2---:R-:W-:Y:S01]  /*3b6b0*/  @!P0 IMAD.MOV.U32 R15, RZ, RZ, R6 ;  /* 0x000000ffff0f8224 */ /* 0x004fe200078e0006 */
[----:B------:R-:W-:Y:S01]  /*3b6c0*/  PRMT R27, RZ, 0x7610, R27 ;  /* 0x00007610ff1b7816 */ /* 0x000fe2000000001b */
[----:B------:R-:W-:-:S05]  /*3b6d0*/  @!P0 IMAD.MOV.U32 R14, RZ, RZ, R5 ;  /* 0x000000ffff0e8224 */ /* 0x000fca00078e0005 */
[----:B------:R0:W2:Y:S04]  /*3b6e0*/  @!P0 LDG.E.U16 R28, [R14.64] ;  /* 0x0000000a0e1c8981 */ /* 0x0000a8000c1e1500 */
[----:B----4-:R-:W-:Y:S01]  /*3b6f0*/  STL [R1+0x3494], R29 ;  /* 0x0034941d01007387 */ /* 0x010fe20000100800 */
[----:B------:R-:W4:Y:S02]  /*3b700*/  LDL R11, [R1+0x12d8] ;  /* 0x0012d800010b7983 */ /* 0x000f240000100800 */
[----:B------:R1:W-:Y:S02]  /*3b710*/  STL [R1+0x4], R10 ;  /* 0x0000040a01007387 */ /* 0x0003e40000100800 */
[----:B0-----:R-:W-:Y:S02]  /*3b720*/  @!P0 IMAD.MOV.U32 R14, RZ, RZ, R4 ;  /* 0x000000ffff0e8224 */ /* 0x001fe400078e0004 */
[----:B------:R-:W-:Y:S01]  /*3b730*/  @!P0 IMAD.MOV.U32 R15, RZ, RZ, R9 ;  /* 0x000000ffff0f8224 */ /* 0x000fe200078e0009 */
[----:B------:R-:W-:-:S02]  /*3b740*/  PRMT R26, RZ, 0x7610, R26 ;  /* 0x00007610ff1a7816 */ /* 0x000fc4000000001a */
[----:B------:R-:W-:Y:S01]  /*3b750*/  PRMT R25, RZ, 0x7610, R25 ;  /* 0x00007610ff197816 */ /* 0x000fe20000000019 */
[----:B------:R-:W2:Y:S04]  /*3b760*/  LDL R6, [R1+0x1298] ;  /* 0x0012980001067983 */ /* 0x000ea80000100800 */
[----:B------:R3:W2:Y:S04]  /*3b770*/  @!P0 LDG.E.U16 R27, [R14.64] ;  /* 0x0000000a0e1b8981 */ /* 0x0006a8000c1e1500 */
[----:B------:R-:W2:Y:S04]  /*3b780*/  LDL R5, [R1+0x129c] ;  /* 0x00129c0001057983 */ /* 0x000ea80000100800 */
[----:B-1----:R-:W2:Y:S01]  /*3b790*/  LDL R10, [R1+0x12dc] ;  /* 0x0012dc00010a7983 */ /* 0x002ea20000100800 */
[----:B---3--:R-:W-:-:S02]  /*3b7a0*/  @!P0 IMAD.MOV.U32 R15, RZ, RZ, R8 ;  /* 0x000000ffff0f8224 */ /* 0x008fc400078e0008 */
[----:B------:R-:W-:-:S05]  /*3b7b0*/  @!P0 IMAD.MOV.U32 R14, RZ, RZ, R7 ;  /* 0x000000ffff0e8224 */ /* 0x000fca00078e0007 */
[----:B------:R4:W3:Y:S02]  /*3b7c0*/  @!P0 LDG.E.U16 R26, [R14.64] ;  /* 0x0000000a0e1a8981 */ /* 0x0008e4000c1e1500 */
[----:B----4-:R-:W-:Y:S02]  /*3b7d0*/  @!P0 IMAD.MOV.U32 R15, RZ, RZ, R11 ;  /* 0x000000ffff0f8224 */ /* 0x010fe400078e000b */
[----:B--2---:R-:W-:-:S05]  /*3b7e0*/  @!P0 IMAD.MOV.U32 R14, RZ, RZ, R10 ;  /* 0x000000ffff0e8224 */ /* 0x004fca00078e000a */
[----:B------:R0:W2:Y:S04]  /*3b7f0*/  @!P0 LDG.E.U16 R25, [R14.64] ;  /* 0x0000000a0e198981 */ /* 0x0000a8000c1e1500 */
[----:B------:R-:W-:Y:S01]  /*3b800*/  STL [R1+0x3498], R28 ;  /* 0x0034981c01007387 */ /* 0x000fe20000100800 */
[----:B------:R-:W4:Y:S02]  /*3b810*/  LDL R9, [R1+0x1258] ;  /* 0x0012580001097983 */ /* 0x000f240000100800 */
[----:B------:R-:W4:Y:S02]  /*3b820*/  LDL R4, [R1+0x125c] ;  /* 0x00125c0001047983 */ /* 0x000f240000100800 */
[----:B------:R-:W-:Y:S01]  /*3b830*/  STL [R1+0x349c], R27 ;  /* 0x00349c1b01007387 */ /* 0x000fe20000100800 */
[----:B------:R-:W4:Y:S04]  /*3b840*/  LDL R8, [R1+0x1218] ;  /* 0x0012180001087983 */ /* 0x000f280000100800 */
[----:B------:R-:W4:Y:S01]  /*3b850*/  LDL R7, [R1+0x121c] ;  /* 0x00121c0001077983 */ /* 0x000f220000100800 */
[----:B------:R-:W-:Y:S01]  /*3b860*/  PRMT R24, RZ, 0x7610, R24 ;  /* 0x00007610ff187816 */ /* 0x000fe20000000018 */
[----:B0-----:R-:W-:-:S02]  /*3b870*/  @!P0 IMAD.MOV.U32 R14, RZ, RZ, R5 ;  /* 0x000000ffff0e8224 */ /* 0x001fc400078e0005 */
[----:B---3--:R-:W-:Y:S01]  /*3b880*/  STL [R1+0x34a0], R26 ;  /* 0x0034a01a01007387 */ /* 0x008fe20000100800 */
[----:B------:R-:W-:-:S05]  /*3b890*/  @!P0 IMAD.MOV.U32 R15, RZ, RZ, R6 ;  /* 0x000000ffff0f8224 */ /* 0x000fca00078e0006 */
[----:B------:R4:W3:Y:S01]  /*3b8a0*/  @!P0 LDG.E.U16 R24, [R14.64] ;  /* 0x0000000a0e188981 */ /* 0x0008e2000c1e1500 */
[----:B------:R-:W-:Y:S02]  /*3b8b0*/  PRMT R20, RZ, 0x7610, R20 ;  /* 0x00007610ff147816 */ /* 0x000fe40000000014 */
[----:B------:R-:W-:Y:S01]  /*3b8c0*/  PRMT R18, RZ, 0x7610, R18 ;  /* 0x00007610ff127816 */ /* 0x000fe20000000012 */
[----:B--2---:R-:W-:Y:S01]  /*3b8d0*/  STL [R1+0x34a4], R25 ;  /* 0x0034a41901007387 */ /* 0x004fe20000100800 */
[----:B------:R-:W2:Y:S02]  /*3b8e0*/  LDL R6, [R1+0x11d8] ;  /* 0x0011d80001067983 */ /* 0x000ea40000100800 */
[----:B------:R-:W2:Y:S02]  /*3b8f0*/  LDL R5, [R1+0x11dc] ;  /* 0x0011dc0001057983 */ /* 0x000ea40000100800 */
[----:B----4-:R-:W-:Y:S02]  /*3b900*/  @!P0 IMAD.MOV.U32 R14, RZ, RZ, R4 ;  /* 0x000000ffff0e8224 */ /* 0x010fe400078e0004 */
[----:B------:R-:W-:-:S05]  /*3b910*/  @!P0 IMAD.MOV.U32 R15, RZ, RZ, R9 ;  /* 0x000000ffff0f8224 */ /* 0x000fca00078e0009 */
[----:B------:R0:W4:Y:S02]  /*3b920*/  @!P0 LDG.E.U16 R20, [R14.64] ;  /* 0x0000000a0e148981 */ /* 0x000124000c1e1500 */
[----:B0-----:R-:W-:Y:S02]  /*3b930*/  @!P0 IMAD.MOV.U32 R14, RZ, RZ, R7 ;  /* 0x000000ffff0e8224 */ /* 0x001fe400078e0007 */
[----:B------:R-:W-:-:S05]  /*3b940*/  @!P0 IMAD.MOV.U32 R15, RZ, RZ, R8 ;  /* 0x000000ffff0f8224 */ /* 0x000fca00078e0008 */
[----:B------:R2:W4:Y:S01]  /*3b950*/  @!P0 LDG.E.U16 R18, [R14.64] ;  /* 0x0000000a0e128981 */ /* 0x000522000c1e1500 */
[----:B------:R-:W-:-:S03]  /*3b960*/  PRMT R16, RZ, 0x7610, R16 ;  /* 0x00007610ff107816 */ /* 0x000fc60000000010 */
[----:B---3--:R-:W-:Y:S01]  /*3b970*/  STL [R1+0x34a8], R24 ;  /* 0x0034a81801007387 */ /* 0x008fe20000100800 */
[----:B------:R-:W3:Y:S02]  /*3b980*/  LDL R4, [R1+0x119c] ;  /* 0x00119c0001047983 */ /* 0x000ee40000100800 */
[----:B------:R-:W3:Y:S02]  /*3b990*/  LDL R13, [R1+0x1198] ;  /* 0x00119800010d7983 */ /* 0x000ee40000100800 */
[----:B--2---:R-:W-:Y:S02]  /*3b9a0*/  @!P0 IMAD.MOV.U32 R15, RZ, RZ, R6 ;  /* 0x000000ffff0f8224 */ /* 0x004fe400078e0006 */
[----:B------:R-:W-:-:S05]  /*3b9b0*/  @!P0 IMAD.MOV.U32 R14, RZ, RZ, R5 ;  /* 0x000000ffff0e8224 */ /* 0x000fca00078e0005 */
[----:B------:R3:W2:Y:S04]  /*3b9c0*/  @!P0 LDG.E.U16 R16, [R14.64] ;  /* 0x0000000a0e108981 */ /* 0x0006a8000c1e1500 */
[----:B----4-:R-:W-:Y:S01]  /*3b9d0*/  STL [R1+0x34ac], R20 ;  /* 0x0034ac1401007387 */ /* 0x010fe20000100800 */
[----:B------:R-:W4:Y:S02]  /*3b9e0*/  LDL R12, [R1+0x1158] ;  /* 0x00115800010c7983 */ /* 0x000f240000100800 */
[----:B------:R-:W4:Y:S02]  /*3b9f0*/  LDL R11, [R1+0x115c] ;  /* 0x00115c00010b7983 */ /* 0x000f240000100800 */
[----:B------:R-:W4:Y:S01]  /*3ba00*/  LDL R9, [R1+0x111c] ;  /* 0x00111c0001097983 */ /* 0x000f220000100800 */
[----:B------:R-:W-:Y:S01]  /*3ba10*/  STL [R1+0x34b0], R18 ;  /* 0x0034b01201007387 */ /* 0x000fe20000100800 */
[----:B------:R-:W4:Y:S02]  /*3ba20*/  LDL R10, [R1+0x1118] ;  /* 0x00111800010a7983 */ /* 0x000f240000100800 */
[----:B------:R-:W4:Y:S02]  /*3ba30*/  LDL R8, [R1+0x10d8] ;  /* 0x0010d80001087983 */ /* 0x000f240000100800 */
[----:B------:R-:W4:Y:S01]  /*3ba40*/  LDL R7, [R1+0x10dc] ;  /* 0x0010dc0001077983 */ /* 0x000f220000100800 */
[----:B------:R-:W4:Y:S04]  /*3ba50*/  LDL R6, [R1+0x1098] ;  /* 0x0010980001067983 */ /* 0x000f280000100800 */
[----:B------:R-:W4:Y:S01]  /*3ba60*/  LDL R5, [R1+0x109c] ;  /* 0x00109c0001057983 */ /* 0x000f220000100800 */
[----:B---3--:R-:W-:Y:S01]  /*3ba70*/  @!P0 IMAD.MOV.U32 R14, RZ, RZ, R4 ;  /* 0x000000ffff0e8224 */ /* 0x008fe200078e0004 */
[----:B------:R-:W-:Y:S01]  /*3ba80*/  PRMT R17, RZ, 0x7610, R17 ;  /* 0x00007610ff117816 */ /* 0x000fe20000000011 */
[----:B------:R-:W-:Y:S01]  /*3ba90*/  @!P0 IMAD.MOV.U32 R15, RZ, RZ, R13 ;  /* 0x000000ffff0f8224 */ /* 0x000fe200078e000d */
[----:B------:R-:W-:-:S04]  /*3baa0*/  PRMT R19, RZ, 0x7610, R19 ;  /* 0x00007610ff137816 */ /* 0x000fc80000000013 */
[----:B------:R4:W3:Y:S04]  /*3bab0*/  @!P0 LDG.E.U16 R17, [R14.64] ;  /* 0x0000000a0e118981 */ /* 0x0008e8000c1e1500 */
[----:B--2---:R-:W-:Y:S01]  /*3bac0*/  STL [R1+0x34b4], R16 ;  /* 0x0034b41001007387 */ /* 0x004fe20000100800 */
[----:B------:R-:W2:Y:S02]  /*3bad0*/  LDL R4, [R1+0xa34] ;  /* 0x000a340001047983 */ /* 0x000ea40000100800 */
[----:B----4-:R-:W-:Y:S02]  /*3bae0*/  @!P0 IMAD.MOV.U32 R15, RZ, RZ, R12 ;  /* 0x000000ffff0f8224 */ /* 0x010fe400078e000c */
[----:B------:R-:W-:Y:S01]  /*3baf0*/  @!P0 IMAD.MOV.U32 R14, RZ, RZ, R11 ;  /* 0x000000ffff0e8224 */ /* 0x000fe200078e000b */
[----:B------:R-:W-:-:S04]  /*3bb00*/  PRMT R21, RZ, 0x7610, R21 ;  /* 0x00007610ff157816 */ /* 0x000fc80000000015 */
[----:B------:R0:W4:Y:S01]  /*3bb10*/  @!P0 LDG.E.U16 R19, [R14.64] ;  /* 0x0000000a0e138981 */ /* 0x000122000c1e1500 */
[----:B------:R-:W-:Y:S01]  /*3bb20*/  PRMT R22, RZ, 0x7610, R22 ;  /* 0x00007610ff167816 */ /* 0x000fe20000000016 */
[----:B0-----:R-:W-:Y:S02]  /*3bb30*/  @!P0 IMAD.MOV.U32 R14, RZ, RZ, R9 ;  /* 0x000000ffff0e8224 */ /* 0x001fe400078e0009 */
[----:B------:R-:W-:-:S05]  /*3bb40*/  @!P0 IMAD.MOV.U32 R15, RZ, RZ, R10 ;  /* 0x000000ffff0f8224 */ /* 0x000fca00078e000a */
[----:B------:R0:W4:Y:S01]  /*3bb50*/  @!P0 LDG.E.U16 R21, [R14.64] ;  /* 0x0000000a0e158981 */ /* 0x000122000c1e1500 */
[----:B------:R-:W-:Y:S01]  /*3bb60*/  PRMT R23, RZ, 0x7610, R23 ;  /* 0x00007610ff177816 */ /* 0x000fe20000000017 */
[----:B0-----:R-:W-:Y:S02]  /*3bb70*/  @!P0 IMAD.MOV.U32 R14, RZ, RZ, R7 ;  /* 0x000000ffff0e8224 */ /* 0x001fe400078e0007 */
[----:B------:R-:W-:-:S05]  /*3bb80*/  @!P0 IMAD.MOV.U32 R15, RZ, RZ, R8 ;  /* 0x000000ffff0f8224 */ /* 0x000fca00078e0008 */
[----:B------:R0:W4:Y:S02]  /*3bb90*/  @!P0 LDG.E.U16 R22, [R14.64] ;  /* 0x0000000a0e168981 */ /* 0x000124000c1e1500 */
[----:B0-----:R-:W-:Y:S02]  /*3bba0*/  @!P0 IMAD.MOV.U32 R14, RZ, RZ, R5 ;  /* 0x000000ffff0e8224 */ /* 0x001fe400078e0005 */
[----:B------:R-:W-:-:S05]  /*3bbb0*/  @!P0 IMAD.MOV.U32 R15, RZ, RZ, R6 ;  /* 0x000000ffff0f8224 */ /* 0x000fca00078e0006 */
[----:B------:R0:W4:Y:S01]  /*3bbc0*/  @!P0 LDG.E.U16 R23, [R14.64] ;  /* 0x0000000a0e178981 */ /* 0x000122000c1e1500 */
[----:B------:R-:W-:Y:S01]  /*3bbd0*/  PRMT R3, RZ, 0x7610, R3 ;  /* 0x00007610ff037816 */ /* 0x000fe20000000003 */
[----:B0-----:R-:W-:Y:S02]  /*3bbe0*/  @!P0 IMAD.MOV.U32 R15, RZ, RZ, R0 ;  /* 0x000000ffff0f8224 */ /* 0x001fe400078e0000 */
[----:B--2---:R-:W-:-:S05]  /*3bbf0*/  @!P0 IMAD.MOV.U32 R14, RZ, RZ, R4 ;  /* 0x000000ffff0e8224 */ /* 0x004fca00078e0004 */
[----:B------:R-:W2:Y:S04]  /*3bc00*/  @!P0 LDG.E.U16 R3, [R14.64] ;  /* 0x0000000a0e038981 */ /* 0x000ea8000c1e1500 */
[----:B---3--:R-:W-:Y:S04]  /*3bc10*/  STL [R1+0x34b8], R17 ;  /* 0x0034b81101007387 */ /* 0x008fe80000100800 */
[----:B----4-:R-:W-:Y:S04]  /*3bc20*/  STL [R1+0x34bc], R19 ;  /* 0x0034bc1301007387 */ /* 0x010fe80000100800 */
[----:B------:R-:W-:Y:S04]  /*3bc30*/  STL [R1+0x34c0], R21 ;  /* 0x0034c01501007387 */ /* 0x000fe80000100800 */
[----:B------:R-:W-:Y:S04]  /*3bc40*/  STL [R1+0x34c4], R22 ;  /* 0x0034c41601007387 */ /* 0x000fe80000100800 */
[----:B------:R-:W-:Y:S01]  /*3bc50*/  STL [R1+0x34c8], R23 ;  /* 0x0034c81701007387 */ /* 0x000fe20000100800 */
[----:B------:R0:W-:Y:S02]  /*3bc60*/  STL [R1+0x1abc], R0 ;  /* 0x001abc0001007387 */ /* 0x0001e40000100800 */
[----:B------:R-:W3:Y:S01]  /*3bc70*/  LDL.LU R12, [R1+0x6b8] ;  /* 0x0006b800010c7983 */ /* 0x000ee20000300800 */
[----:B0-----:R-:W4:Y:S01]  /*3bc80*/  LDL.LU R0, [R1+0x688] ;  /* 0x0006880001007983 */ /* 0x001f220000300800 */
[----:B------:R-:W3:Y:S02]  /*3bc90*/  LDL.LU R23, [R1+0x678] ;  /* 0x0006780001177983 */ /* 0x000ee40000300800 */
[----:B------:R-:W3:Y:S02]  /*3bca0*/  LDL.LU R22, [R1+0x268] ;  /* 0x0002680001167983 */ /* 0x000ee40000300800 */
[----:B------:R-:W3:Y:S01]  /*3bcb0*/  LDL.LU R21, [R1+0x258] ;  /* 0x0002580001157983 */ /* 0x000ee20000300800 */
[----:B------:R-:W3:Y:S01]  /*3bcc0*/  LDL.LU R19, [R1+0x248] ;  /* 0x0002480001137983 */ /* 0x000ee20000300800 */
        /* <DEDUP_REMOVED lines=11> */
[----:B--2---:R0:W-:Y:S04]  /*3bd80*/  STL [R1+0x900], R3 ;  /* 0x0009000301007387 */ /* 0x0041e80000100800 */
[----:B0-----:R-:W2:Y:S01]  /*3bd90*/  LDL.LU R3, [R1+0x680] ;  /* 0x0006800001037983 */ /* 0x001ea20000300800 */
[----:B------:R-:W2:Y:S02]  /*3bda0*/  LDL.LU R4, [R1+0x670] ;  /* 0x0006700001047983 */ /* 0x000ea40000300800 */
[----:B------:R-:W2:Y:S02]  /*3bdb0*/  LDL.LU R5, [R1+0x260] ;  /* 0x0002600001057983 */ /* 0x000ea40000300800 */
[----:B------:R-:W2:Y:S01]  /*3bdc0*/  LDL.LU R7, [R1+0x250] ;  /* 0x0002500001077983 */ /* 0x000ea20000300800 */
[----:B------:R-:W2:Y:S01]  /*3bdd0*/  LDL.LU R8, [R1+0x240] ;  /* 0x0002400001087983 */ /* 0x000ea20000300800 */
[----:B------:R-:W2:Y:S02]  /*3bde0*/  LDL.LU R13, [R1+0x26c] ;  /* 0x00026c00010d7983 */ /* 0x000ea40000300800 */
[----:B------:R-:W-:Y:S02]  /*3bdf0*/  STL [R1+0x30c0], R15 ;  /* 0x0030c00f01007387 */ /* 0x000fe40000100800 */
[----:B------:R-:W-:Y:S01]  /*3be00*/  STL [R1+0x30c8], R15 ;  /* 0x0030c80f01007387 */ /* 0x000fe20000100800 */
[----:B------:R-:W-:Y:S01]  /*3be10*/  STL [R1+0x30d0], R15 ;  /* 0x0030d00f01007387 */ /* 0x000fe20000100800 */
[----:B------:R-:W-:Y:S02]  /*3be20*/  STL [R1+0x30d8], R15 ;  /* 0x0030d80f01007387 */ /* 0x000fe40000100800 */
        /* <DEDUP_REMOVED lines=117> */
[----:B------:R0:W-:Y:S02]  /*3c580*/  STL [R1+0x3488], R15 ;  /* 0x0034880f01007387 */ /* 0x0001e40000100800 */
[----:B0-----:R-:W2:Y:S01]  /*3c590*/  LDL.LU R15, [R1+0x698] ;  /* 0x00069800010f7983 */ /* 0x001ea20000300800 */
[----:B------:R-:W-:Y:S02]  /*3c5a0*/  STL [R1+0x2fb0], R14 ;  /* 0x002fb00e01007387 */ /* 0x000fe40000100800 */
[----:B------:R0:W-:Y:S02]  /*3c5b0*/  STL [R1+0x34cc], R14 ;  /* 0x0034cc0e01007387 */ /* 0x0001e40000100800 */
[----:B0-----:R-:W2:Y:S04]  /*3c5c0*/  LDL.LU R14, [R1+0x6a8] ;  /* 0x0006a800010e7983 */ /* 0x001ea80000300800 */
[----:B------:R-:W0:Y:S01]  /*3c5d0*/  S2R R2, SR_TID.X ;  /* 0x0000000000027919 */ /* 0x000e220000002100 */
[----:B------:R-:W2:Y:S02]  /*3c5e0*/  LDL.LU R9, [R1+0x6ac] ;  /* 0x0006ac0001097983 */ /* 0x000ea40000300800 */
[----:B------:R-:W2:Y:S02]  /*3c5f0*/  LDL.LU R10, [R1+0x69c] ;  /* 0x00069c00010a7983 */ /* 0x000ea40000300800 */
[----:B------:R-:W2:Y:S01]  /*3c600*/  LDL.LU R11, [R1+0x68c] ;  /* 0x00068c00010b7983 */ /* 0x000ea20000300800 */
[----:B0-----:R-:W-:-:S05]  /*3c610*/  LOP3.LUT R2, R2, 0x3f, RZ, 0xc0, !PT ;  /* 0x0000003f02027812 */ /* 0x001fca00078ec0ff */
[----:B------:R-:W-:-:S05]  /*3c620*/  IMAD.SHL.U32 R2, R2, 0x2, RZ ;  /* 0x0000000202027824 */ /* 0x000fca00078e00ff */
[----:B---3--:R0:W-:Y:S04]  /*3c630*/  STS.U16 [R2+0x10000], R12 ;  /* 0x0100000c02007388 */ /* 0x0081e80000000400 */
[----:B----4-:R1:W-:Y:S04]  /*3c640*/  STS.U16 [R2+0x10600], R0 ;  /* 0x0106000002007388 */ /* 0x0103e80000000400 */
[----:B------:R-:W-:Y:S04]  /*3c650*/  STS.U16 [R2+0x10800], R23 ;  /* 0x0108001702007388 */ /* 0x000fe80000000400 */
[----:B------:R-:W-:Y:S04]  /*3c660*/  STS.U16 [R2+0x10a00], R22 ;  /* 0x010a001602007388 */ /* 0x000fe80000000400 */
[----:B------:R-:W-:Y:S04]  /*3c670*/  STS.U16 [R2+0x10c00], R21 ;  /* 0x010c001502007388 */ /* 0x000fe80000000400 */
[----:B------:R-:W-:Y:S04]  /*3c680*/  STS.U16 [R2+0x10e00], R19 ;  /* 0x010e001302007388 */ /* 0x000fe80000000400 */
[----:B0-----:R-:W3:Y:S01]  /*3c690*/  LDL.LU R12, [R1+0x67c] ;  /* 0x00067c00010c7983 */ /* 0x001ee20000300800 */
[----:B-1----:R-:W-:-:S03]  /*3c6a0*/  LOP3.LUT R0, R2, 0x10, RZ, 0x3c, !PT ;  /* 0x0000001002007812 */ /* 0x002fc600078e3cff */
[----:B--2---:R0:W-:Y:S02]  /*3c6b0*/  STS.U16 [R2+0x10400], R15 ;  /* 0x0104000f02007388 */ /* 0x0041e40000000400 */
[----:B0-----:R-:W-:Y:S02]  /*3c6c0*/  LOP3.LUT R15, R2, 0x20, RZ, 0x3c, !PT ;  /* 0x00000020020f7812 */ /* 0x001fe400078e3cff */
[----:B------:R0:W-:Y:S04]  /*3c6d0*/  STS.U16 [R2+0x10200], R14 ;  /* 0x0102000e02007388 */ /* 0x0001e80000000400 */
[----:B------:R-:W-:Y:S04]  /*3c6e0*/  STL [R1+0x34e0], R15 ;  /* 0x0034e00f01007387 */ /* 0x000fe80000100800 */
[----:B0-----:R-:W2:Y:S01]  /*3c6f0*/  LDL.LU R2, [R1+0x23c] ;  /* 0x00023c0001027983 */ /* 0x001ea20000300800 */
[----:B------:R-:W-:Y:S02]  /*3c700*/  STS.U16 [R0+0x10080], R17 ;  /* 0x0100801100007388 */ /* 0x000fe40000000400 */
[----:B------:R-:W-:Y:S02]  /*3c710*/  STS.U16 [R0+0x10280], R16 ;  /* 0x0102801000007388 */ /* 0x000fe40000000400 */
[----:B------:R-:W-:Y:S01]  /*3c720*/  STS.U16 [R0+0x10480], R18 ;  /* 0x0104801200007388 */ /* 0x000fe20000000400 */
[----:B------:R-:W-:Y:S01]  /*3c730*/  STS.U16 [R0+0x10680], R20 ;  /* 0x0106801400007388 */ /* 0x000fe20000000400 */
[----:B------:R-:W-:Y:S02]  /*3c740*/  STS.U16 [R0+0x10880], R24 ;  /* 0x0108801800007388 */ /* 0x000fe40000000400 */
[----:B------:R-:W-:Y:S02]  /*3c750*/  STS.U16 [R0+0x10a80], R25 ;  /* 0x010a801900007388 */ /* 0x000fe40000000400 */
[----:B------:R-:W-:Y:S01]  /*3c760*/  STS.U16 [R0+0x10c80], R26 ;  /* 0x010c801a00007388 */ /* 0x000fe20000000400 */
[----:B--2---:R0:W-:Y:S04]  /*3c770*/  STL [R1+0x3524], R2 ;  /* 0x0035240201007387 */ /* 0x0041e80000100800 */
[----:B0-----:R-:W2:Y:S04]  /*3c780*/  LDL.LU R2, [R1+0x24c] ;  /* 0x00024c0001027983 */ /* 0x001ea80000300800 */
[----:B------:R0:W-:Y:S01]  /*3c790*/  STS.U16 [R0+0x10e80], R6 ;  /* 0x010e800600007388 */ /* 0x0001e20000000400 */
[----:B------:R-:W-:Y:S02]  /*3c7a0*/  STS.U16 [R15+0x10100], R27 ;  /* 0x0101001b0f007388 */ /* 0x000fe40000000400 */
[----:B------:R-:W-:Y:S02]  /*3c7b0*/  STS.U16 [R15+0x10300], R28 ;  /* 0x0103001c0f007388 */ /* 0x000fe40000000400 */
[----:B------:R-:W-:Y:S01]  /*3c7c0*/  STS.U16 [R15+0x10500], R29 ;  /* 0x0105001d0f007388 */ /* 0x000fe20000000400 */
[----:B------:R-:W-:Y:S01]  /*3c7d0*/  STS.U16 [R15+0x10700], R3 ;  /* 0x010700030f007388 */ /* 0x000fe20000000400 */
[----:B------:R-:W-:Y:S02]  /*3c7e0*/  STS.U16 [R15+0x10900], R4 ;  /* 0x010900040f007388 */ /* 0x000fe40000000400 */
[----:B------:R-:W-:Y:S02]  /*3c7f0*/  STS.U16 [R15+0x10b00], R5 ;  /* 0x010b00050f007388 */ /* 0x000fe40000000400 */
[----:B------:R-:W-:Y:S01]  /*3c800*/  STS.U16 [R15+0x10d00], R7 ;  /* 0x010d00070f007388 */ /* 0x000fe20000000400 */
[----:B------:R-:W-:Y:S04]  /*3c810*/  STS.U16 [R15+0x10f00], R8 ;  /* 0x010f00080f007388 */ /* 0x000fe80000000400 */
[----:B0-----:R-:W0:Y:S04]  /*3c820*/  S2R R6, SR_TID.X ;  /* 0x0000000000067919 */ /* 0x001e280000002100 */
[----:B--2---:R1:W-:Y:S04]  /*3c830*/  STL [R1+0x3528], R2 ;  /* 0x0035280201007387 */ /* 0x0043e80000100800 */
[----:B-1----:R-:W2:Y:S01]  /*3c840*/  LDL.LU R2, [R1+0x25c] ;  /* 0x00025c0001027983 */ /* 0x002ea20000300800 */
[----:B------:R-:W4:Y:S01]  /*3c850*/  LDL.LU R15, [R1+0x238] ;  /* 0x00023800010f7983 */ /* 0x000f220000300800 */
[----:B0-----:R-:W-:-:S05]  /*3c860*/  LOP3.LUT R6, R6, 0x3f, RZ, 0xc0, !PT ;  /* 0x0000003f06067812 */ /* 0x001fca00078ec0ff */
[----:B------:R-:W-:-:S05]  /*3c870*/  IMAD.SHL.U32 R0, R6, 0x2, RZ ;  /* 0x0000000206007824 */ /* 0x000fca00078e00ff */
[----:B------:R-:W-:-:S05]  /*3c880*/  LOP3.LUT R0, R0, 0x30, RZ, 0x3c, !PT ;  /* 0x0000003000007812 */ /* 0x000fca00078e3cff */
[----:B------:R-:W-:Y:S01]  /*3c890*/  STS.U16 [R0+0x10180], R9 ;  /* 0x0101800900007388 */ /* 0x000fe20000000400 */
[----:B------:R-:W-:Y:S02]  /*3c8a0*/  STS.U16 [R0+0x10380], R10 ;  /* 0x0103800a00007388 */ /* 0x000fe40000000400 */
[----:B------:R-:W-:Y:S02]  /*3c8b0*/  STS.U16 [R0+0x10580], R11 ;  /* 0x0105800b00007388 */ /* 0x000fe40000000400 */
[----:B---3--:R-:W-:Y:S01]  /*3c8c0*/  STS.U16 [R0+0x10780], R12 ;  /* 0x0107800c00007388 */ /* 0x008fe20000000400 */
[----:B------:R0:W-:Y:S04]  /*3c8d0*/  STS.U16 [R0+0x10980], R13 ;  /* 0x0109800d00007388 */ /* 0x0001e80000000400 */
[----:B0-----:R-:W0:Y:S02]  /*3c8e0*/  S2R R13, SR_TID.X ;  /* 0x00000000000d7919 */ /* 0x001e240000002100 */
[----:B0-----:R-:W-:-:S02]  /*3c8f0*/  LOP3.LUT R13, R13, 0x3f, RZ, 0xc0, !PT ;  /* 0x0000003f0d0d7812 */ /* 0x001fc400078ec0ff */
[----:B----4-:R0:W-:Y:S01]  /*3c900*/  STL [R1+0x3520], R15 ;  /* 0x0035200f01007387 */ /* 0x0101e20000100800 */
[----:B------:R-:W3:Y:S02]  /*3c910*/  LDL.LU R14, [R1+0x234] ;  /* 0x00023400010e7983 */ /* 0x000ee40000300800 */
[----:B------:R-:W4:Y:S02]  /*3c920*/  LDL.LU R0, [R1+0x230] ;  /* 0x0002300001007983 */ /* 0x000f240000300800 */
        /* <DEDUP_REMOVED lines=15> */
[----:B0-----:R-:W-:-:S02]  /*3ca20*/  IMAD.SHL.U32 R15, R13, 0x2, RZ ;  /* 0x000000020d0f7824 */ /* 0x001fc400078e00ff */
[----:B------:R-:W3:Y:S01]  /*3ca30*/  LDL.LU R4, [R1+0x1f0] ;  /* 0x0001f00001047983 */ /* 0x000ee20000300800 */
[----:B------:R-:W3:Y:S01]  /*3ca40*/  LDL.LU R5, [R1+0x1ec] ;  /* 0x0001ec0001057983 */ /* 0x000ee20000300800 */
[----:B------:R-:W3:Y:S02]  /*3ca50*/  LDL.LU R6, [R1+0x1e8] ;  /* 0x0001e80001067983 */ /* 0x000ee40000300800 */
[----:B------:R-:W3:Y:S02]  /*3ca60*/  LDL.LU R7, [R1+0x1e4] ;  /* 0x0001e40001077983 */ /* 0x000ee40000300800 */
[----:B------:R-:W3:Y:S01]  /*3ca70*/  LDL.LU R8, [R1+0x1e0] ;  /* 0x0001e00001087983 */ /* 0x000ee20000300800 */
[----:B------:R-:W-:Y:S01]  /*3ca80*/  LOP3.LUT R15, R15, 0x30, RZ, 0x3c, !PT ;  /* 0x000000300f0f7812 */ /* 0x000fe200078e3cff */
[----:B------:R-:W3:Y:S01]  /*3ca90*/  LDL.LU R9, [R1+0x1dc] ;  /* 0x0001dc0001097983 */ /* 0x000ee20000300800 */
[----:B------:R-:W3:Y:S02]  /*3caa0*/  LDL.LU R10, [R1+0x1d8] ;  /* 0x0001d800010a7983 */ /* 0x000ee40000300800 */
[----:B------:R-:W3:Y:S02]  /*3cab0*/  LDL.LU R11, [R1+0x1d4] ;  /* 0x0001d400010b7983 */ /* 0x000ee40000300800 */
[----:B------:R-:W3:Y:S01]  /*3cac0*/  LDL.LU R12, [R1+0x1d0] ;  /* 0x0001d000010c7983 */ /* 0x000ee20000300800 */
[----:B------:R-:W3:Y:S04]  /*3cad0*/  LDL.LU R13, [R1+0x1cc] ;  /* 0x0001cc00010d7983 */ /* 0x000ee80000300800 */
[----:B--2---:R0:W-:Y:S04]  /*3cae0*/  STS.U16 [R15+0x10b80], R2 ;  /* 0x010b80020f007388 */ /* 0x0041e80000000400 */
[----:B0-----:R-:W2:Y:S04]  /*3caf0*/  LDL.LU R2, [R1+0x3528] ;  /* 0x0035280001027983 */ /* 0x001ea80000300800 */
[----:B--2---:R0:W-:Y:S04]  /*3cb00*/  STS.U16 [R15+0x10d80], R2 ;  /* 0x010d80020f007388 */ /* 0x0041e80000000400 */
[----:B0-----:R-:W2:Y:S04]  /*3cb10*/  LDL.LU R2, [R1+0x3524] ;  /* 0x0035240001027983 */ /* 0x001ea80000300800 */
[----:B--2---:R0:W-:Y:S04]  /*3cb20*/  STS.U16 [R15+0x10f80], R2 ;  /* 0x010f80020f007388 */ /* 0x0041e80000000400 */
[----:B0-----:R-:W0:Y:S04]  /*3cb30*/  S2R R2, SR_TID.X ;  /* 0x0000000000027919 */ /* 0x001e280000002100 */
[----:B------:R-:W2:Y:S01]  /*3cb40*/  LDL.LU R15, [R1+0x3520] ;  /* 0x00352000010f7983 */ /* 0x000ea20000300800 */
[----:B0-----:R-:W-:-:S05]  /*3cb50*/  LOP3.LUT R2, R2, 0x3f, RZ, 0xc0, !PT ;  /* 0x0000003f02027812 */ /* 0x001fca00078ec0ff */
[----:B------:R-:W-:-:S05]  /*3cb60*/  IMAD.SHL.U32 R2, R2, 0x2, RZ ;  /* 0x0000000202027824 */ /* 0x000fca00078e00ff */
[----:B---3--:R0:W-:Y:S04]  /*3cb70*/  STS.U16 [R2+0x5c00], R9 ;  /* 0x005c000902007388 */ /* 0x0081e80000000400 */
[----:B0-----:R-:W3:Y:S04]  /*3cb80*/  LDL.LU R9, [R1+0x1bc] ;  /* 0x0001bc0001097983 */ /* 0x001ee80000300800 */
[----:B---3--:R0:W-:Y:S04]  /*3cb90*/  STL [R1+0x3514], R9 ;  /* 0x0035140901007387 */ /* 0x0081e80000100800 */
[----:B0-----:R-:W3:Y:S04]  /*3cba0*/  LDL.LU R9, [R1+0x1c0] ;  /* 0x0001c00001097983 */ /* 0x001ee80000300800 */
[----:B---3--:R0:W-:Y:S04]  /*3cbb0*/  STL [R1+0x3518], R9 ;  /* 0x0035180901007387 */ /* 0x0081e80000100800 */
[----:B0-----:R-:W3:Y:S04]  /*3cbc0*/  LDL.LU R9, [R1+0x1c4] ;  /* 0x0001c40001097983 */ /* 0x001ee80000300800 */
[----:B------:R-:W-:Y:S04]  /*3cbd0*/  STS.U16 [R2+0x6000], R10 ;  /* 0x0060000a02007388 */ /* 0x000fe80000000400 */
[----:B------:R-:W-:Y:S04]  /*3cbe0*/  STS.U16 [R2+0x6400], R11 ;  /* 0x0064000b02007388 */ /* 0x000fe80000000400 */
[----:B------:R-:W-:Y:S04]  /*3cbf0*/  STS.U16 [R2+0x6800], R12 ;  /* 0x0068000c02007388 */ /* 0x000fe80000000400 */
[----:B------:R-:W-:Y:S04]  /*3cc00*/  STS.U16 [R2+0x6c00], R13 ;  /* 0x006c000d02007388 */ /* 0x000fe80000000400 */
[----:B--2---:R-:W-:Y:S04]  /*3cc10*/  STS.U16 [R2], R15 ;  /* 0x0000000f02007388 */ /* 0x004fe80000000400 */
[----:B------:R-:W-:Y:S04]  /*3cc20*/  STS.U16 [R2+0x400], R14 ;  /* 0x0004000e02007388 */ /* 0x000fe80000000400 */
[----:B----4-:R-:W-:Y:S04]  /*3cc30*/  STS.U16 [R2+0x800], R0 ;  /* 0x0008000002007388 */ /* 0x010fe80000000400 */
[----:B------:R-:W-:Y:S04]  /*3cc40*/  STS.U16 [R2+0xc00], R23 ;  /* 0x000c001702007388 */ /* 0x000fe80000000400 */
[----:B------:R-:W-:Y:S04]  /*3cc50*/  STS.U16 [R2+0x1000], R22 ;  /* 0x0010001602007388 */ /* 0x000fe80000000400 */
[----:B------:R-:W-:Y:S04]  /*3cc60*/  STS.U16 [R2+0x1400], R21 ;  /* 0x0014001502007388 */ /* 0x000fe80000000400 */
[----:B------:R-:W-:Y:S04]  /*3cc70*/  STS.U16 [R2+0x1800], R19 ;  /* 0x0018001302007388 */ /* 0x000fe80000000400 */
[----:B------:R-:W-:Y:S04]  /*3cc80*/  STS.U16 [R2+0x1c00], R17 ;  /* 0x001c001102007388 */ /* 0x000fe80000000400 */
[----:B------:R-:W-:Y:S04]  /*3cc90*/  STS.U16 [R2+0x2000], R16 ;  /* 0x0020001002007388 */ /* 0x000fe80000000400 */
[----:B---3--:R0:W-:Y:S04]  /*3cca0*/  STL [R1+0x351c], R9 ;  /* 0x00351c0901007387 */ /* 0x0081e80000100800 */
[----:B0-----:R-:W2:Y:S01]  /*3ccb0*/  LDL.LU R9, [R1+0x1c8] ;  /* 0x0001c80001097983 */ /* 0x001ea20000300800 */
        /* <DEDUP_REMOVED lines=11> */
[----:B------:R-:W3:Y:S04]  /*3cd70*/  LDL.LU R17, [R1+0x18c] ;  /* 0x00018c0001117983 */ /* 0x000ee80000300800 */
[----:B------:R0:W-:Y:S01]  /*3cd80*/  STS.U16 [R2+0x2400], R18 ;  /* 0x0024001202007388 */ /* 0x0001e20000000400 */
[----:B------:R-:W3:Y:S03]  /*3cd90*/  LDL.LU R16, [R1+0x188] ;  /* 0x0001880001107983 */ /* 0x000ee60000300800 */
[----:B------:R1:W-:Y:S04]  /*3cda0*/  STS.U16 [R2+0x2800], R20 ;  /* 0x0028001402007388 */ /* 0x0003e80000000400 */
[----:B------:R1:W-:Y:S04]  /*3cdb0*/  STS.U16 [R2+0x2c00], R24 ;  /* 0x002c001802007388 */ /* 0x0003e80000000400 */
[----:B------:R1:W-:Y:S04]  /*3cdc0*/  STS.U16 [R2+0x3000], R25 ;  /* 0x0030001902007388 */ /* 0x0003e80000000400 */
[----:B------:R1:W-:Y:S04]  /*3cdd0*/  STS.U16 [R2+0x3400], R26 ;  /* 0x0034001a02007388 */ /* 0x0003e80000000400 */
[----:B------:R1:W-:Y:S04]  /*3cde0*/  STS.U16 [R2+0x3800], R27 ;  /* 0x0038001b02007388 */ /* 0x0003e80000000400 */
[----:B0-----:R-:W3:Y:S01]  /*3cdf0*/  LDL.LU R18, [R1+0x184] ;  /* 0x0001840001127983 */ /* 0x001ee20000300800 */
[----:B-1----:R-:W3:Y:S02]  /*3ce00*/  LDL.LU R20, [R1+0x180] ;  /* 0x0001800001147983 */ /* 0x002ee40000300800 */
[----:B------:R-:W3:Y:S01]  /*3ce10*/  LDL.LU R24, [R1+0x17c] ;  /* 0x00017c0001187983 */ /* 0x000ee20000300800 */
[----:B------:R-:W3:Y:S01]  /*3ce20*/  LDL.LU R25, [R1+0x178] ;  /* 0x0001780001197983 */ /* 0x000ee20000300800 */
[----:B------:R-:W3:Y:S03]  /*3ce30*/  LDL.LU R26, [R1+0x174] ;  /* 0x00017400011a7983 */ /* 0x000ee60000300800 */
        /* <DEDUP_REMOVED lines=15> */
[----:B0-----:R-:W3:Y:S01]  /*3cf30*/  LDL.LU R7, [R1+0x70] ;  /* 0x0000700001077983 */ /* 0x001ee20000300800 */
[----:B-1----:R-:W3:Y:S03]  /*3cf40*/  LDL.LU R8, [R1+0x68] ;  /* 0x0000680001087983 */ /* 0x002ee60000300800 */
[----:B--2---:R0:W-:Y:S04]  /*3cf50*/  STS.U16 [R2+0x7000], R9 ;  /* 0x0070000902007388 */ /* 0x0041e80000000400 */
[----:B0-----:R-:W2:Y:S04]  /*3cf60*/  LDL.LU R9, [R1+0x351c] ;  /* 0x00351c0001097983 */ /* 0x001ea80000300800 */
[----:B--2---:R0:W-:Y:S04]  /*3cf70*/  STS.U16 [R2+0x7400], R9 ;  /* 0x0074000902007388 */ /* 0x0041e80000000400 */
[----:B0-----:R-:W2:Y:S04]  /*3cf80*/  LDL.LU R9, [R1+0x3518] ;  /* 0x0035180001097983 */ /* 0x001ea80000300800 */
[----:B--2---:R0:W-:Y:S04]  /*3cf90*/  STS.U16 [R2+0x7800], R9 ;  /* 0x0078000902007388 */ /* 0x0041e80000000400 */
[----:B0-----:R-:W2:Y:S04]  /*3cfa0*/  LDL.LU R9, [R1+0x3514] ;  /* 0x0035140001097983 */ /* 0x001ea80000300800 */
[----:B---3--:R-:W-:Y:S04]  /*3cfb0*/  STS.U16 [R2+0x8000], R10 ;  /* 0x0080000a02007388 */ /* 0x008fe80000000400 */
[----:B----4-:R-:W-:Y:S04]  /*3cfc0*/  STS.U16 [R2+0x8400], R11 ;  /* 0x0084000b02007388 */ /* 0x010fe80000000400 */
[----:B------:R-:W-:Y:S04]  /*3cfd0*/  STS.U16 [R2+0x8800], R12 ;  /* 0x0088000c02007388 */ /* 0x000fe80000000400 */
        /* <DEDUP_REMOVED lines=8> */
[----:B--2---:R0:W-:Y:S04]  /*3d060*/  STS.U16 [R2+0x7c00], R9 ;  /* 0x007c000902007388 */ /* 0x0041e80000000400 */
[----:B0-----:R-:W2:Y:S01]  /*3d070*/  LDL.LU R9, [R1+0x3510] ;  /* 0x0035100001097983 */ /* 0x001ea20000300800 */
[----:B------:R-:W3:Y:S02]  /*3d080*/  LDL.LU R10, [R1+0x350c] ;  /* 0x00350c00010a7983 */ /* 0x000ee40000300800 */
[----:B------:R-:W4:Y:S02]  /*3d090*/  LDL.LU R11, [R1+0x3508] ;  /* 0x00350800010b7983 */ /* 0x000f240000300800 */
[----:B------:R-:W2:Y:S01]  /*3d0a0*/  LDL.LU R12, [R1+0x3504] ;  /* 0x00350400010c7983 */ /* 0x000ea20000300800 */
[----:B------:R-:W2:Y:S01]  /*3d0b0*/  LDL.LU R13, [R1+0x3500] ;  /* 0x00350000010d7983 */ /* 0x000ea20000300800 */
[----:B------:R-:W3:Y:S02]  /*3d0c0*/  LDL.LU R14, [R1+0x150] ;  /* 0x00015000010e7983 */ /* 0x000ee40000300800 */
[----:B------:R-:W3:Y:S02]  /*3d0d0*/  LDL.LU R0, [R1+0x14c] ;  /* 0x00014c0001007983 */ /* 0x000ee40000300800 */
[----:B------:R-:W3:Y:S01]  /*3d0e0*/  LDL.LU R23, [R1+0x148] ;  /* 0x0001480001177983 */ /* 0x000ee20000300800 */
[----:B------:R-:W3:Y:S01]  /*3d0f0*/  LDL.LU R22, [R1+0x144] ;  /* 0x0001440001167983 */ /* 0x000ee20000300800 */
[----:B------:R-:W3:Y:S02]  /*3d100*/  LDL.LU R21, [R1+0x140] ;  /* 0x0001400001157983 */ /* 0x000ee40000300800 */
[----:B------:R-:W3:Y:S01]  /*3d110*/  LDL.LU R19, [R1+0x13c] ;  /* 0x00013c0001137983 */ /* 0x000ee20000300800 */
        /* <DEDUP_REMOVED lines=28> */
[----:B0-----:R-:W3:Y:S01]  /*3d2e0*/  LDL.LU R6, [R1+0x104] ;  /* 0x0001040001067983 */ /* 0x001ee20000300800 */
[----:B-1----:R-:W3:Y:S02]  /*3d2f0*/  LDL.LU R7, [R1+0x100] ;  /* 0x0001000001077983 */ /* 0x002ee40000300800 */
[----:B------:R-:W3:Y:S01]  /*3d300*/  LDL.LU R8, [R1+0xfc] ;  /* 0x0000fc0001087983 */ /* 0x000ee20000300800 */
[----:B--2---:R-:W-:Y:S04]  /*3d310*/  STS.U16 [R2+0xec00], R13 ;  /* 0x00ec000d02007388 */ /* 0x004fe80000000400 */
[----:B------:R0:W-:Y:S04]  /*3d320*/  STL [R1+0x34d0], R13 ;  /* 0x0034d00d01007387 */ /* 0x0001e80000100800 */
[----:B------:R-:W-:Y:S04]  /*3d330*/  STS.U16 [R2+0xf000], R12 ;  /* 0x00f0000c02007388 */ /* 0x000fe80000000400 */
[----:B----4-:R-:W-:Y:S04]  /*3d340*/  STS.U16 [R2+0xf400], R11 ;  /* 0x00f4000b02007388 */ /* 0x010fe80000000400 */
[----:B---3--:R-:W-:Y:S04]  /*3d350*/  STS.U16 [R2+0xf800], R10 ;  /* 0x00f8000a02007388 */ /* 0x008fe80000000400 */
[----:B0-----:R-:W2:Y:S01]  /*3d360*/  LDL.LU R13, [R1+0x154] ;  /* 0x00015400010d7983 */ /* 0x001ea20000300800 */
[----:B------:R0:W-:Y:S03]  /*3d370*/  STL [R1+0x34d4], R12 ;  /* 0x0034d40c01007387 */ /* 0x0001e60000100800 */
[----:B0-----:R-:W3:Y:S01]  /*3d380*/  LDL.LU R12, [R1+0x158] ;  /* 0x00015800010c7983 */ /* 0x001ee20000300800 */
[----:B------:R0:W-:Y:S03]  /*3d390*/  STL [R1+0x34d8], R11 ;  /* 0x0034d80b01007387 */ /* 0x0001e60000100800 */
[----:B0-----:R-:W4:Y:S01]  /*3d3a0*/  LDL.LU R11, [R1+0x15c] ;  /* 0x00015c00010b7983 */ /* 0x001f220000300800 */
[----:B------:R0:W-:Y:S03]  /*3d3b0*/  STL [R1+0x34dc], R10 ;  /* 0x0034dc0a01007387 */ /* 0x0001e60000100800 */
[----:B0-----:R-:W2:Y:S04]  /*3d3c0*/  LDL.LU R10, [R1+0x160] ;  /* 0x00016000010a7983 */ /* 0x001ea80000300800 */
[----:B------:R0:W-:Y:S04]  /*3d3d0*/  STS.U16 [R2+0x9000], R15 ;  /* 0x0090000f02007388 */ /* 0x0001e80000000400 */
[----:B------:R-:W-:Y:S01]  /*3d3e0*/  STS.U16 [R2+0xfc00], R9 ;  /* 0x00fc000902007388 */ /* 0x000fe20000000400 */
[----:B0-----:R-:W-:-:S03]  /*3d3f0*/  LOP3.LUT R15, R2, 0x10, RZ, 0x3c, !PT ;  /* 0x00000010020f7812 */ /* 0x001fc600078e3cff */
[----:B------:R-:W-:Y:S04]  /*3d400*/  STL [R1+0x34f8], R9 ;  /* 0x0034f80901007387 */ /* 0x000fe80000100800 */
[----:B--2---:R-:W-:Y:S01]  /*3d410*/  STS.U16 [R15+0x80], R10 ;  /* 0x0000800a0f007388 */ /* 0x004fe20000000400 */
[----:B----4-:R-:W-:Y:S02]  /*3d420*/  STS.U16 [R15+0x480], R11 ;  /* 0x0004800b0f007388 */ /* 0x010fe40000000400 */
[----:B---3--:R-:W-:Y:S02]  /*3d430*/  STS.U16 [R15+0x880], R12 ;  /* 0x0008800c0f007388 */ /* 0x008fe40000000400 */
[----:B------:R-:W-:Y:S01]  /*3d440*/  STS.U16 [R15+0xc80], R13 ;  /* 0x000c800d0f007388 */ /* 0x000fe20000000400 */
[----:B------:R-:W-:Y:S01]  /*3d450*/  STS.U16 [R15+0x1080], R14 ;  /* 0x0010800e0f007388 */ /* 0x000fe20000000400 */
[----:B------:R-:W-:Y:S02]  /*3d460*/  STS.U16 [R15+0x1480], R0 ;  /* 0x001480000f007388 */ /* 0x000fe40000000400 */
[----:B------:R-:W-:Y:S02]  /*3d470*/  STS.U16 [R15+0x1880], R23 ;  /* 0x001880170f007388 */ /* 0x000fe40000000400 */
        /* <DEDUP_REMOVED lines=11> */
[----:B------:R0:W-:Y:S02]  /*3d530*/  STS.U16 [R15+0x4880], R29 ;  /* 0x0048801d0f007388 */ /* 0x0001e40000000400 */
[----:B------:R1:W-:Y:S01]  /*3d540*/  STS.U16 [R15+0x4c80], R3 ;  /* 0x004c80030f007388 */ /* 0x0003e20000000400 */
[----:B0-----:R-:W2:Y:S01]  /*3d550*/  LDL.LU R29, [R1+0xf8] ;  /* 0x0000f800011d7983 */ /* 0x001ea20000300800 */
[----:B-1----:R-:W3:Y:S02]  /*3d560*/  LDL.LU R3, [R1+0xf4] ;  /* 0x0000f40001037983 */ /* 0x002ee40000300800 */
[----:B------:R-:W4:Y:S01]  /*3d570*/  LDL.LU R9, [R1+0xec] ;  /* 0x0000ec0001097983 */ /* 0x000f220000300800 */
[----:B------:R-:W-:Y:S01]  /*3d580*/  STS.U16 [R15+0x5080], R28 ;  /* 0x0050801c0f007388 */ /* 0x000fe20000000400 */
[----:B------:R-:W-:Y:S02]  /*3d590*/  STS.U16 [R15+0x5480], R4 ;  /* 0x005480040f007388 */ /* 0x000fe40000000400 */
[----:B------:R-:W-:Y:S02]  /*3d5a0*/  STS.U16 [R15+0x5880], R5 ;  /* 0x005880050f007388 */ /* 0x000fe40000000400 */
[----:B------:R-:W-:Y:S01]  /*3d5b0*/  STS.U16 [R15+0x5c80], R6 ;  /* 0x005c80060f007388 */ /* 0x000fe20000000400 */
[----:B------:R-:W-:Y:S01]  /*3d5c0*/  STS.U16 [R15+0x6080], R7 ;  /* 0x006080070f007388 */ /* 0x000fe20000000400 */
[----:B------:R-:W-:Y:S03]  /*3d5d0*/  STS.U16 [R15+0x6480], R8 ;  /* 0x006480080f007388 */ /* 0x000fe60000000400 */
[----:B----4-:R0:W-:Y:S04]  /*3d5e0*/  STL [R1+0x34fc], R9 ;  /* 0x0034fc0901007387 */ /* 0x0101e80000100800 */
[----:B0-----:R-:W4:Y:S01]  /*3d5f0*/  LDL.LU R9, [R1+0xf0] ;  /* 0x0000f00001097983 */ /* 0x001f220000300800 */
[----:B------:R-:W4:Y:S02]  /*3d600*/  LDL.LU R4, [R1+0xe8] ;  /* 0x0000e80001047983 */ /* 0x000f240000300800 */
[----:B------:R-:W4:Y:S02]  /*3d610*/  LDL.LU R5, [R1+0xe4] ;  /* 0x0000e40001057983 */ /* 0x000f240000300800 */
[----:B------:R-:W4:Y:S01]  /*3d620*/  LDL.LU R6, [R1+0xe0] ;  /* 0x0000e00001067983 */ /* 0x000f220000300800 */
[----:B------:R-:W4:Y:S01]  /*3d630*/  LDL.LU R2, [R1+0xdc] ;  /* 0x0000dc0001027983 */ /* 0x000f220000300800 */
        /* <DEDUP_REMOVED lines=19> */
[----:B------:R-:W4:Y:S04]  /*3d770*/  LDL.LU R27, [R1+0x8c] ;  /* 0x00008c00011b7983 */ /* 0x000f280000300800 */
[----:B--2---:R0:W-:Y:S01]  /*3d780*/  STS.U16 [R15+0x6880], R29 ;  /* 0x0068801d0f007388 */ /* 0x0041e20000000400 */
[----:B------:R-:W2:Y:S02]  /*3d790*/  LDL.LU R28, [R1+0x84] ;  /* 0x00008400011c7983 */ /* 0x000ea40000300800 */
[----:B---3--:R1:W-:Y:S01]  /*3d7a0*/  STS.U16 [R15+0x6c80], R3 ;  /* 0x006c80030f007388 */ /* 0x0083e20000000400 */
[----:B0-----:R-:W2:Y:S01]  /*3d7b0*/  LDL.LU R29, [R1+0x7c] ;  /* 0x00007c00011d7983 */ /* 0x001ea20000300800 */
[----:B-1----:R-:W2:Y:S03]  /*3d7c0*/  LDL.LU R3, [R1+0x74] ;  /* 0x0000740001037983 */ /* 0x002ea60000300800 */
[----:B----4-:R0:W-:Y:S04]  /*3d7d0*/  STS.U16 [R15+0x7080], R9 ;  /* 0x007080090f007388 */ /* 0x0101e80000000400 */
[----:B0-----:R-:W4:Y:S04]  /*3d7e0*/  LDL.LU R9, [R1+0x34fc] ;  /* 0x0034fc0001097983 */ /* 0x001f280000300800 */
[----:B----4-:R0:W-:Y:S01]  /*3d7f0*/  STS.U16 [R15+0x7480], R9 ;  /* 0x007480090f007388 */ /* 0x0101e20000000400 */
[----:B------:R1:W-:Y:S02]  /*3d800*/  STS.U16 [R15+0x7880], R4 ;  /* 0x007880040f007388 */ /* 0x0003e40000000400 */
[----:B------:R4:W-:Y:S02]  /*3d810*/  STS.U16 [R15+0x7c80], R5 ;  /* 0x007c80050f007388 */ /* 0x0009e40000000400 */
[----:B------:R0:W-:Y:S01]  /*3d820*/  STS.U16 [R15+0x8080], R6 ;  /* 0x008080060f007388 */ /* 0x0001e20000000400 */
        /* <DEDUP_REMOVED lines=12> */
[----:B0-----:R-:W3:Y:S04]  /*3d8f0*/  LDL.LU R9, [R1+0x34f8] ;  /* 0x0034f80001097983 */ /* 0x001ee80000300800 */
[----:B------:R-:W-:Y:S01]  /*3d900*/  STS.U16 [R15+0xb480], R16 ;  /* 0x00b480100f007388 */ /* 0x000fe20000000400 */
[----:B-1----:R-:W3:Y:S02]  /*3d910*/  LDL.LU R4, [R1+0x34f4] ;  /* 0x0034f40001047983 */ /* 0x002ee40000300800 */
[----:B------:R-:W-:Y:S02]  /*3d920*/  STS.U16 [R15+0xb880], R18 ;  /* 0x00b880120f007388 */ /* 0x000fe40000000400 */
[----:B----4-:R-:W4:Y:S01]  /*3d930*/  LDL.LU R5, [R1+0x34f0] ;  /* 0x0034f00001057983 */ /* 0x010f220000300800 */
[----:B------:R-:W-:Y:S04]  /*3d940*/  STS.U16 [R15+0xbc80], R20 ;  /* 0x00bc80140f007388 */ /* 0x000fe80000000400 */
[----:B------:R-:W3:Y:S01]  /*3d950*/  LDL.LU R6, [R1+0x34ec] ;  /* 0x0034ec0001067983 */ /* 0x000ee20000300800 */
[----:B------:R0:W-:Y:S02]  /*3d960*/  STS.U16 [R15+0xc080], R7 ;  /* 0x00c080070f007388 */ /* 0x0001e40000000400 */
[----:B------:R1:W-:Y:S01]  /*3d970*/  STS.U16 [R15+0xc480], R8 ;  /* 0x00c480080f007388 */ /* 0x0003e20000000400 */
[----:B0-----:R-:W3:Y:S01]  /*3d980*/  LDL.LU R7, [R1+0x6c] ;  /* 0x00006c0001077983 */ /* 0x001ee20000300800 */
[----:B-1----:R-:W4:Y:S02]  /*3d990*/  LDL.LU R8, [R1+0x64] ;  /* 0x0000640001087983 */ /* 0x002f240000300800 */
        /* <DEDUP_REMOVED lines=11> */
[----:B------:R-:W4:Y:S03]  /*3da50*/  LDL.LU R18, [R1+0x34] ;  /* 0x0000340001127983 */ /* 0x000f260000300800 */
[----:B------:R0:W-:Y:S01]  /*3da60*/  STS.U16 [R15+0xc880], R24 ;  /* 0x00c880180f007388 */ /* 0x0001e20000000400 */
[----:B------:R-:W4:Y:S02]  /*3da70*/  LDL.LU R20, [R1+0x30] ;  /* 0x0000300001147983 */ /* 0x000f240000300800 */
[----:B------:R1:W-:Y:S02]  /*3da80*/  STS.U16 [R15+0xcc80], R25 ;  /* 0x00cc80190f007388 */ /* 0x0003e40000000400 */
[----:B------:R1:W-:Y:S01]  /*3da90*/  STS.U16 [R15+0xd080], R26 ;  /* 0x00d0801a0f007388 */ /* 0x0003e20000000400 */
[----:B------:R1:W-:Y:S01]  /*3daa0*/  STS.U16 [R15+0xd480], R27 ;  /* 0x00d4801b0f007388 */ /* 0x0003e20000000400 */
[----:B--2---:R2:W-:Y:S02]  /*3dab0*/  STS.U16 [R15+0xd880], R28 ;  /* 0x00d8801c0f007388 */ /* 0x0045e40000000400 */
[----:B------:R2:W-:Y:S01]  /*3dac0*/  STS.U16 [R15+0xdc80], R29 ;  /* 0x00dc801d0f007388 */ /* 0x0005e20000000400 */
[----:B0-----:R-:W4:Y:S01]  /*3dad0*/  LDL.LU R24, [R1+0x2c] ;  /* 0x00002c0001187983 */ /* 0x001f220000300800 */
[----:B-1----:R-:W4:Y:S03]  /*3dae0*/  LDL.LU R25, [R1+0x28] ;  /* 0x0000280001197983 */ /* 0x002f260000300800 */
[----:B------:R-:W4:Y:S04]  /*3daf0*/  LDL.LU R26, [R1+0x24] ;  /* 0x00002400011a7983 */ /* 0x000f280000300800 */
[----:B------:R-:W4:Y:S01]  /*3db00*/  LDL.LU R27, [R1+0x20] ;  /* 0x00002000011b7983 */ /* 0x000f220000300800 */
[----:B--2---:R-:W2:Y:S02]  /*3db10*/  LDL.LU R28, [R1+0x1c] ;  /* 0x00001c00011c7983 */ /* 0x004ea40000300800 */
[----:B------:R0:W-:Y:S02]  /*3db20*/  STS.U16 [R15+0xe080], R3 ;  /* 0x00e080030f007388 */ /* 0x0001e40000000400 */
[----:B------:R-:W2:Y:S01]  /*3db30*/  LDL.LU R29, [R1+0x18] ;  /* 0x00001800011d7983 */ /* 0x000ea20000300800 */
[----:B0-----:R-:W2:Y:S01]  /*3db40*/  LDL.LU R3, [R1+0x14] ;  /* 0x0000140001037983 */ /* 0x001ea20000300800 */
[----:B------:R-:W2:Y:S02]  /*3db50*/  LDL.LU R2, [R1+0x8] ;  /* 0x0000080001027983 */ /* 0x000ea40000300800 */
[----:B------:R-:W2:Y:S01]  /*3db60*/  LDL.LU R0, [R1+0x4] ;  /* 0x0000040001007983 */ /* 0x000ea20000300800 */
[----:B---3--:R0:W-:Y:S01]  /*3db70*/  STS.U16 [R15+0xe480], R7 ;  /* 0x00e480070f007388 */ /* 0x0081e20000000400 */
[----:B----4-:R1:W-:Y:S03]  /*3db80*/  STS.U16 [R15+0xe880], R8 ;  /* 0x00e880080f007388 */ /* 0x0103e60000000400 */
[----:B0-----:R-:W3:Y:S04]  /*3db90*/  LDL.LU R7, [R1+0x34e8] ;  /* 0x0034e80001077983 */ /* 0x001ee80000300800 */
[----:B-1----:R-:W4:Y:S04]  /*3dba0*/  LDL.LU R8, [R1+0x34e4] ;  /* 0x0034e40001087983 */ /* 0x002f280000300800 */
[----:B----4-:R-:W-:Y:S01]  /*3dbb0*/  STS.U16 [R15+0xec80], R8 ;  /* 0x00ec80080f007388 */ /* 0x010fe20000000400 */
[----:B---3--:R-:W-:Y:S02]  /*3dbc0*/  STS.U16 [R15+0xf080], R7 ;  /* 0x00f080070f007388 */ /* 0x008fe40000000400 */
[----:B------:R-:W-:Y:S02]  /*3dbd0*/  STS.U16 [R15+0xf480], R6 ;  /* 0x00f480060f007388 */ /* 0x000fe40000000400 */
[----:B------:R0:W-:Y:S01]  /*3dbe0*/  STS.U16 [R15+0xf880], R5 ;  /* 0x00f880050f007388 */ /* 0x0001e20000000400 */
[----:B------:R1:W-:Y:S04]  /*3dbf0*/  STS.U16 [R15+0xfc80], R4 ;  /* 0x00fc80040f007388 */ /* 0x0003e80000000400 */
[----:B0-----:R-:W2:Y:S01]  /*3dc00*/  LDL.LU R5, [R1+0xc] ;  /* 0x00000c0001057983 */ /* 0x001ea20000300800 */
[----:B-1----:R-:W4:Y:S02]  /*3dc10*/  LDL.LU R15, [R1+0x34e0] ;  /* 0x0034e000010f7983 */ /* 0x002f240000300800 */
[----:B------:R-:W2:Y:S01]  /*3dc20*/  LDL.LU R4, [R1+0x10] ;  /* 0x0000100001047983 */ /* 0x000ea20000300800 */
[----:B----4-:R0:W-:Y:S01]  /*3dc30*/  STS.U16 [R15+0x100], R10 ;  /* 0x0001000a0f007388 */ /* 0x0101e20000000400 */
[----:B------:R1:W-:Y:S02]  /*3dc40*/  STS.U16 [R15+0x500], R11 ;  /* 0x0005000b0f007388 */ /* 0x0003e40000000400 */
[----:B------:R4:W-:Y:S02]  /*3dc50*/  STS.U16 [R15+0x900], R12 ;  /* 0x0009000c0f007388 */ /* 0x0009e40000000400 */
[----:B------:R2:W-:Y:S01]  /*3dc60*/  STS.U16 [R15+0xd00], R13 ;  /* 0x000d000d0f007388 */ /* 0x0005e20000000400 */
[----:B------:R2:W-:Y:S01]  /*3dc70*/  STS.U16 [R15+0x1100], R14 ;  /* 0x0011000e0f007388 */ /* 0x0005e20000000400 */
[----:B------:R2:W-:Y:S03]  /*3dc80*/  STS.U16 [R15+0x1500], R23 ;  /* 0x001500170f007388 */ /* 0x0005e60000000400 */
[----:B0-----:R-:W3:Y:S01]  /*3dc90*/  LDL.LU R10, [R1+0x34dc] ;  /* 0x0034dc00010a7983 */ /* 0x001ee20000300800 */
[----:B-1----:R-:W3:Y:S02]  /*3dca0*/  LDL.LU R11, [R1+0x34d8] ;  /* 0x0034d800010b7983 */ /* 0x002ee40000300800 */
[----:B----4-:R-:W4:Y:S02]  /*3dcb0*/  LDL.LU R12, [R1+0x34d4] ;  /* 0x0034d400010c7983 */ /* 0x010f240000300800 */
[----:B--2---:R-:W2:Y:S01]  /*3dcc0*/  LDL.LU R13, [R1+0x34d0] ;  /* 0x0034d000010d7983 */ /* 0x004ea20000300800 */
[----:B------:R-:W2:Y:S01]  /*3dcd0*/  LDL.LU R14, [R1+0x34cc] ;  /* 0x0034cc00010e7983 */ /* 0x000ea20000300800 */
[----:B------:R-:W2:Y:S03]  /*3dce0*/  LDL.LU R23, [R1+0x34c8] ;  /* 0x0034c80001177983 */ /* 0x000ea60000300800 */
[----:B------:R0:W-:Y:S01]  /*3dcf0*/  STS.U16 [R15+0x1900], R22 ;  /* 0x001900160f007388 */ /* 0x0001e20000000400 */
[----:B------:R1:W-:Y:S02]  /*3dd00*/  STS.U16 [R15+0x1d00], R21 ;  /* 0x001d00150f007388 */ /* 0x0003e40000000400 */
[----:B------:R1:W-:Y:S02]  /*3dd10*/  STS.U16 [R15+0x2100], R19 ;  /* 0x002100130f007388 */ /* 0x0003e40000000400 */
[----:B------:R1:W-:Y:S01]  /*3dd20*/  STS.U16 [R15+0x2500], R17 ;  /* 0x002500110f007388 */ /* 0x0003e20000000400 */
[----:B------:R1:W-:Y:S01]  /*3dd30*/  STS.U16 [R15+0x2900], R16 ;  /* 0x002900100f007388 */ /* 0x0003e20000000400 */
[----:B------:R1:W-:Y:S03]  /*3dd40*/  STS.U16 [R15+0x2d00], R18 ;  /* 0x002d00120f007388 */ /* 0x0003e60000000400 */
[----:B0-----:R-:W2:Y:S01]  /*3dd50*/  LDL.LU R22, [R1+0x34c4] ;  /* 0x0034c40001167983 */ /* 0x001ea20000300800 */
[----:B-1----:R-:W2:Y:S03]  /*3dd60*/  LDL.LU R21, [R1+0x34c0] ;  /* 0x0034c00001157983 */ /* 0x002ea60000300800 */
[----:B------:R-:W2:Y:S01]  /*3dd70*/  LDL.LU R19, [R1+0x34bc] ;  /* 0x0034bc0001137983 */ /* 0x000ea20000300800 */
[----:B------:R-:W2:Y:S03]  /*3dd80*/  LDL.LU R17, [R1+0x34b8] ;  /* 0x0034b80001117983 */ /* 0x000ea60000300800 */
        /* <DEDUP_REMOVED lines=15> */
[----:B------:R1:W-:Y:S03]  /*3de80*/  STS.U16 [R15+0x4d00], R3 ;  /* 0x004d00030f007388 */ /* 0x0003e60000000400 */
[----:B0-----:R-:W2:Y:S01]  /*3de90*/  LDL.LU R29, [R1+0x3494] ;  /* 0x00349400011d7983 */ /* 0x001ea20000300800 */
[----:B-1----:R-:W2:Y:S02]  /*3dea0*/  LDL.LU R3, [R1+0x3490] ;  /* 0x0034900001037983 */ /* 0x002ea40000300800 */
[----:B------:R-:W-:Y:S02]  /*3deb0*/  STS.U16 [R15+0x5100], R4 ;  /* 0x005100040f007388 */ /* 0x000fe40000000400 */
[----:B------:R-:W-:Y:S01]  /*3dec0*/  STS.U16 [R15+0x5500], R5 ;  /* 0x005500050f007388 */ /* 0x000fe20000000400 */
[----:B------:R-:W-:Y:S01]  /*3ded0*/  STS.U16 [R15+0x5900], R2 ;  /* 0x005900020f007388 */ /* 0x000fe20000000400 */
[----:B------:R-:W-:Y:S03]  /*3dee0*/  STS.U16 [R15+0x5d00], R0 ;  /* 0x005d00000f007388 */ /* 0x000fe60000000400 */
[----:B--2---:R0:W-:Y:S04]  /*3def0*/  STS.U16 [R15+0x6100], R3 ;  /* 0x006100030f007388 */ /* 0x0041e80000000400 */
[----:B0-----:R-:W2:Y:S01]  /*3df00*/  LDL.LU R3, [R1+0x348c] ;  /* 0x00348c0001037983 */ /* 0x001ea20000300800 */
[----:B------:R-:W3:Y:S02]  /*3df10*/  LDL R5, [R1+0xa24] ;  /* 0x000a240001057983 */ /* 0x000ee40000100800 */
[----:B------:R-:W3:Y:S02]  /*3df20*/  LDL R4, [R1+0x1a00] ;  /* 0x001a000001047983 */ /* 0x000ee40000100800 */
[----:B------:R-:W-:Y:S01]  /*3df30*/  STS.U16 [R15+0x6500], R29 ;  /* 0x0065001d0f007388 */ /* 0x000fe20000000400 */
[----:B------:R-:W-:Y:S01]  /*3df40*/  STS.U16 [R15+0x6900], R28 ;  /* 0x0069001c0f007388 */ /* 0x000fe20000000400 */
[----:B------:R-:W-:Y:S02]  /*3df50*/  STS.U16 [R15+0x6d00], R27 ;  /* 0x006d001b0f007388 */ /* 0x000fe40000000400 */
[----:B------:R-:W-:Y:S01]  /*3df60*/  STS.U16 [R15+0x7100], R26 ;  /* 0x0071001a0f007388 */ /* 0x000fe20000000400 */
[----:B--2---:R-:W-:Y:S01]  /*3df70*/  PRMT R3, RZ, 0x7610, R3 ;  /* 0x00007610ff037816 */ /* 0x004fe20000000003 */
[----:B------:R-:W2:Y:S04]  /*3df80*/  LDL.LU R0, [R1+0xa58] ;  /* 0x000a580001007983 */ /* 0x000ea80000300800 */
[----:B------:R-:W-:Y:S04]  /*3df90*/  STS.U16 [R15+0x7500], R25 ;  /* 0x007500190f007388 */ /* 0x000fe80000000400 */
[----:B---3--:R-:W3:Y:S01]  /*3dfa0*/  @!P0 LDG.E.U16 R3, [R4.64] ;  /* 0x0000000a04038981 */ /* 0x008ee2000c1e1500 */
        /* <DEDUP_REMOVED lines=8> */
[----:B------:R-:W2:Y:S01]  /*3e030*/  LDL.LU R2, [R1+0xa38] ;  /* 0x000a380001027983 */ /* 0x000ea20000300800 */
[----:B------:R0:W-:Y:S03]  /*3e040*/  STS.U16 [R15+0x9900], R23 ;  /* 0x009900170f007388 */ /* 0x0001e60000000400 */
[----:B0-----:R-:W2:Y:S04]  /*3e050*/  LDL.LU R15, [R1+0x3488] ;  /* 0x00348800010f7983 */ /* 0x001ea80000300800 */
[----:B---3--:R0:W-:Y:S04]  /*3e060*/  STL [R1+0x8fc], R3 ;  /* 0x0008fc0301007387 */ /* 0x0081e80000100800 */
[----:B0-----:R-:W3:Y:S01]  /*3e070*/  LDL.LU R3, [R1+0x3484] ;  /* 0x0034840001037983 */ /* 0x001ee20000300800 */
[----:B------:R-:W3:Y:S02]  /*3e080*/  LDL R4, [R1+0xa20] ;  /* 0x000a200001047983 */ /* 0x000ee40000100800 */
[----:B------:R-:W3:Y:S01]  /*3e090*/  LDL R5, [R1+0x19fc] ;  /* 0x0019fc0001057983 */ /* 0x000ee20000100800 */
[----:B--2---:R-:W-:-:S02]  /*3e0a0*/  PRMT R15, RZ, 0x7610, R15 ;  /* 0x00007610ff0f7816 */ /* 0x004fc4000000000f */
[----:B---3--:R-:W-:-:S04]  /*3e0b0*/  @!P0 LOP3.LUT R5, R5, R4, RZ, 0x3c, !PT ;  /* 0x0000000405058212 */ /* 0x008fc800078e3cff */
[----:B------:R-:W-:-:S04]  /*3e0c0*/  @!P0 LOP3.LUT R4, R5, R4, RZ, 0x3c, !PT ;  /* 0x0000000405048212 */ /* 0x000fc800078e3cff */
[----:B------:R-:W-:-:S05]  /*3e0d0*/  @!P0 LOP3.LUT R5, R5, R4, RZ, 0x3c, !PT ;  /* 0x0000000405058212 */ /* 0x000fca00078e3cff */
[----:B------:R-:W2:Y:S04]  /*3e0e0*/  @!P0 LDG.E.U16 R15, [R4.64] ;  /* 0x0000000a040f8981 */ /* 0x000ea8000c1e1500 */
[----:B--2---:R0:W-:Y:S04]  /*3e0f0*/  STL [R1+0x8f8], R15 ;  /* 0x0008f80f01007387 */ /* 0x0041e80000100800 */
[----:B0-----:R-:W2:Y:S01]  /*3e100*/  LDL.LU R15, [R1+0x3480] ;  /* 0x00348000010f7983 */ /* 0x001ea20000300800 */
[----:B------:R-:W3:Y:S02]  /*3e110*/  LDL R4, [R1+0xa1c] ;  /* 0x000a1c0001047983 */ /* 0x000ee40000100800 */
[----:B------:R-:W3:Y:S01]  /*3e120*/  LDL R5, [R1+0x19f8] ;  /* 0x0019f80001057983 */ /* 0x000ee20000100800 */
[----:B------:R-:W-:-:S02]  /*3e130*/  PRMT R3, RZ, 0x7610, R3 ;  /* 0x00007610ff037816 */ /* 0x000fc40000000003 */
[----:B---3--:R-:W-:-:S04]  /*3e140*/  @!P0 LOP3.LUT R5, R5, R4, RZ, 0x3c, !PT ;  /* 0x0000000405058212 */ /* 0x008fc800078e3cff */
[----:B------:R-:W-:-:S04]  /*3e150*/  @!P0 LOP3.LUT R4, R5, R4, RZ, 0x3c, !PT ;  /* 0x0000000405048212 */ /* 0x000fc800078e3cff */
[----:B------:R-:W-:-:S05]  /*3e160*/  @!P0 LOP3.LUT R5, R5, R4, RZ, 0x3c, !PT ;  /* 0x0000000405058212 */ /* 0x000fca00078e3cff */
[----:B------:R-:W3:Y:S04]  /*3e170*/  @!P0 LDG.E.U16 R3, [R4.64] ;  /* 0x0000000a04038981 */ /* 0x000ee8000c1e1500 */
        /* <DEDUP_REMOVED lines=2162> */
[----:B------:R-:W2:Y:S02]  /*468a0*/  LDL R4, [R1+0xe58] ;  /* 0x000e580001047983 */ /* 0x000ea40000100800 */
[----:B------:R-:W2:Y:S02]  /*468b0*/  LDL R5, [R1+0xe5c] ;  /* 0x000e5c0001057983 */ /* 0x000ea40000100800 */
[----:B--2---:R-:W-:-:S02]  /*468c0*/  @!P0 LOP3.LUT R5, R5, R4, RZ, 0x3c, !PT ;  /* 0x0000000405058212 */ /* 0x004fc400078e3cff */
[----:B---3--:R-:W-:Y:S02]  /*468d0*/  PRMT R3, RZ, 0x7610, R3 ;  /* 0x00007610ff037816 */ /* 0x008fe40000000003 */
[----:B------:R-:W-:-:S04]  /*468e0*/  @!P0 LOP3.LUT R4, R5, R4, RZ, 0x3c, !PT ;  /* 0x0000000405048212 */ /* 0x000fc800078e3cff */
[----:B------:R-:W-:-:S05]  /*468f0*/  @!P0 LOP3.LUT R5, R5, R4, RZ, 0x3c, !PT ;  /* 0x0000000405058212 */ /* 0x000fca00078e3cff */
[----:B------:R-:W2:Y:S04]  /*46900*/  @!P0 LDG.E.U16 R3, [R4.64] ;  /* 0x0000000a04038981 */ /* 0x000ea8000c1e1500 */
[----:B--2---:R0:W-:Y:S04]  /*46910*/  STL [R1+0x130], R3 ;  /* 0x0001300301007387 */ /* 0x0041e80000100800 */
[----:B0-----:R-:W2:Y:S01]  /*46920*/  LDL.LU R3, [R1+0x30b8] ;  /* 0x0030b80001037983 */ /* 0x001ea20000300800 */
[----:B------:R-:W3:Y:S02]  /*46930*/  LDL R4, [R1+0xe50] ;  /* 0x000e500001047983 */ /* 0x000ee40000100800 */
[----:B------:R-:W3:Y:S02]  /*46940*/  LDL R5, [R1+0xe54] ;  /* 0x000e540001057983 */ /* 0x000ee40000100800 */
[----:B---3--:R-:W-:-:S02]  /*46950*/  @!P0 LOP3.LUT R5, R5, R4, RZ, 0x3c, !PT ;  /* 0x0000000405058212 */ /* 0x008fc400078e3cff */
[----:B--2---:R-:W-:Y:S02]  /*46960*/  PRMT R3, RZ, 0x7610, R3 ;  /* 0x00007610ff037816 */ /* 0x004fe40000000003 */
        /* <DEDUP_REMOVED lines=470> */
[----:B------:R0:W3:Y:S04]  /*486d0*/  @!P0 LDG.E.U16 R13, [R4.64] ;  /* 0x0000000a040d8981 */ /* 0x0000e8000c1e1500 */
[----:B0-----:R-:W2:Y:S01]  /*486e0*/  LDL R5, [R1+0xa5c] ;  /* 0x000a5c0001057983 */ /* 0x001ea20000100800 */
[----:B----4-:R-:W-:Y:S01]  /*486f0*/  PRMT R12, RZ, 0x7610, R12 ;  /* 0x00007610ff0c7816 */ /* 0x010fe2000000000c */
[----:B------:R-:W-:Y:S02]  /*48700*/  STL [R1+0x1ac4], R0 ;  /* 0x001ac40001007387 */ /* 0x000fe40000100800 */
[----:B--2---:R-:W-:Y:S02]  /*48710*/  @!P0 IMAD.MOV.U32 R4, RZ, RZ, R5 ;  /* 0x000000ffff048224 */ /* 0x004fe400078e0005 */
[----:B------:R-:W-:-:S05]  /*48720*/  @!P0 IMAD.MOV.U32 R5, RZ, RZ, R0 ;  /* 0x000000ffff058224 */ /* 0x000fca00078e0000 */
        /* <DEDUP_REMOVED lines=8> */
[----:B----4-:R0:W-:Y:S04]  /*487b0*/  STL [R1+0x78], R3 ;  /* 0x0000780301007387 */ /* 0x0101e80000100800 */
[----:B0-----:R-:W4:Y:S01]  /*487c0*/  LDL.LU R3, [R1+0x2fe4] ;  /* 0x002fe40001037983 */ /* 0x001f220000300800 */
[----:B------:R-:W2:Y:S02]  /*487d0*/  LDL R4, [R1+0xc50] ;  /* 0x000c500001047983 */ /* 0x000ea40000100800 */
[----:B------:R-:W2:Y:S02]  /*487e0*/  LDL R5, [R1+0xc54] ;  /* 0x000c540001057983 */ /* 0x000ea40000100800 */
[----:B--2---:R-:W-:-:S02]  /*487f0*/  @!P0 LOP3.LUT R5, R5, R4, RZ, 0x3c, !PT ;  /* 0x0000000405058212 */ /* 0x004fc400078e3cff */
[----:B----4-:R-:W-:Y:S02]  /*48800*/  PRMT R3, RZ, 0x7610, R3 ;  /* 0x00007610ff037816 */ /* 0x010fe40000000003 */
[----:B------:R-:W-:-:S04]  /*48810*/  @!P0 LOP3.LUT R4, R5, R4, RZ, 0x3c, !PT ;  /* 0x0000000405048212 */ /* 0x000fc800078e3cff */
[----:B------:R-:W-:-:S05]  /*48820*/  @!P0 LOP3.LUT R5, R5, R4, RZ, 0x3c, !PT ;  /* 0x0000000405058212 */ /* 0x000fca00078e3cff */
[----:B------:R-:W2:Y:S04]  /*48830*/  @!P0 LDG.E.U16 R3, [R4.64] ;  /* 0x0000000a04038981 */ /* 0x000ea8000c1e1500 */
[----:B--2---:R0:W-:Y:S04]  /*48840*/  STL [R1+0x70], R3 ;  /* 0x0000700301007387 */ /* 0x0041e80000100800 */
[----:B0-----:R-:W2:Y:S01]  /*48850*/  LDL.LU R3, [R1+0x2fe0] ;  /* 0x002fe00001037983 */ /* 0x001ea20000300800 */
[----:B------:R-:W4:Y:S02]  /*48860*/  LDL R4, [R1+0xc10] ;  /* 0x000c100001047983 */ /* 0x000f240000100800 */
[----:B------:R-:W4:Y:S02]  /*48870*/  LDL R5, [R1+0xc14] ;  /* 0x000c140001057983 */ /* 0x000f240000100800 */
[----:B----4-:R-:W-:-:S02]  /*48880*/  @!P0 LOP3.LUT R5, R5, R4, RZ, 0x3c, !PT ;  /* 0x0000000405058212 */ /* 0x010fc400078e3cff */
[----:B--2---:R-:W-:Y:S02]  /*48890*/  PRMT R3, RZ, 0x7610, R3 ;  /* 0x00007610ff037816 */ /* 0x004fe40000000003 */
[----:B------:R-:W-:-:S04]  /*488a0*/  @!P0 LOP3.LUT R4, R5, R4, RZ, 0x3c, !PT ;  /* 0x0000000405048212 */ /* 0x000fc800078e3cff */
[----:B------:R-:W-:-:S05]  /*488b0*/  @!P0 LOP3.LUT R5, R5, R4, RZ, 0x3c, !PT ;  /* 0x0000000405058212 */ /* 0x000fca00078e3cff */
[----:B------:R-:W2:Y:S04]  /*488c0*/  @!P0 LDG.E.U16 R3, [R4.64] ;  /* 0x0000000a04038981 */ /* 0x000ea8000c1e1500 */
[----:B--2---:R0:W-:Y:S04]  /*488d0*/  STL [R1+0x68], R3 ;  /* 0x0000680301007387 */ /* 0x0041e80000100800 */
[----:B0-----:R-:W2:Y:S01]  /*488e0*/  LDL.LU R3, [R1+0x2fdc] ;  /* 0x002fdc0001037983 */ /* 0x001ea20000300800 */
[----:B------:R-:W4:Y:S02]  /*488f0*/  LDL R4, [R1+0xbd0] ;  /* 0x000bd00001047983 */ /* 0x000f240000100800 */
[----:B------:R-:W4:Y:S01]  /*48900*/  LDL R5, [R1+0xbd4] ;  /* 0x000bd40001057983 */ /* 0x000f220000100800 */
[----:B------:R-:W-:-:S02]  /*48910*/  PRMT R0, RZ, 0x7610, R0 ;  /* 0x00007610ff007816 */ /* 0x000fc40000000000 */
[----:B----4-:R-:W-:-:S04]  /*48920*/  @!P0 LOP3.LUT R5, R5, R4, RZ, 0x3c, !PT ;  /* 0x0000000405058212 */ /* 0x010fc800078e3cff */
[----:B------:R-:W-:-:S04]  /*48930*/  @!P0 LOP3.LUT R4, R5, R4, RZ, 0x3c, !PT ;  /* 0x0000000405048212 */ /* 0x000fc800078e3cff */
[----:B------:R-:W-:-:S05]  /*48940*/  @!P0 LOP3.LUT R5, R5, R4, RZ, 0x3c, !PT ;  /* 0x0000000405058212 */ /* 0x000fca00078e3cff */
[----:B------:R0:W4:Y:S04]  /*48950*/  @!P0 LDG.E.U16 R0, [R4.64] ;  /* 0x0000000a04008981 */ /* 0x000128000c1e1500 */
[----:B0-----:R-:W3:Y:S04]  /*48960*/  LDL R4, [R1+0xb90] ;  /* 0x000b900001047983 */ /* 0x001ee80000100800 */
[----:B------:R-:W3:Y:S01]  /*48970*/  LDL R5, [R1+0xb94] ;  /* 0x000b940001057983 */ /* 0x000ee20000100800 */
[----:B--2---:R-:W-:Y:S02]  /*48980*/  PRMT R3, RZ, 0x7610, R3 ;  /* 0x00007610ff037816 */ /* 0x004fe40000000003 */
[----:B---3--:R-:W-:-:S04]  /*48990*/  @!P0 LOP3.LUT R5, R5, R4, RZ, 0x3c, !PT ;  /* 0x0000000405058212 */ /* 0x008fc800078e3cff */
[----:B------:R-:W-:-:S04]  /*489a0*/  @!P0 LOP3.LUT R4, R5, R4, RZ, 0x3c, !PT ;  /* 0x0000000405048212 */ /* 0x000fc800078e3cff */
[----:B------:R-:W-:-:S05]  /*489b0*/  @!P0 LOP3.LUT R5, R5, R4, RZ, 0x3c, !PT ;  /* 0x0000000405058212 */ /* 0x000fca00078e3cff */
[----:B------:R-:W2:Y:S04]  /*489c0*/  @!P0 LDG.E.U16 R3, [R4.64] ;  /* 0x0000000a04038981 */ /* 0x000ea8000c1e1500 */
[----:B----4-:R0:W-:Y:S04]  /*489d0*/  STL [R1+0x60], R0 ;  /* 0x0000600001007387 */ /* 0x0101e80000100800 */
[----:B0-----:R-:W3:Y:S04]  /*489e0*/  LDL R0, [R1+0xa54] ;  /* 0x000a540001007983 */ /* 0x001ee80000100800 */
        /* <DEDUP_REMOVED lines=27> */
[----:B--2---:R0:W-:Y:S04]  /*48ba0*/  STL [R1], R3 ;  /* 0x0000000301007387 */ /* 0x0041e80000100800 */
        /* <DEDUP_REMOVED lines=8> */
[----:B0-----:R-:W2:Y:S01]  /*48c30*/  LDL R5, [R1+0xa50] ;  /* 0x000a500001057983 */ /* 0x001ea20000100800 */
[----:B------:R-:W-:Y:S01]  /*48c40*/  PRMT R10, RZ, 0x7610, R10 ;  /* 0x00007610ff0a7816 */ /* 0x000fe2000000000a */
[----:B---3--:R-:W-:Y:S02]  /*48c50*/  @!P0 IMAD.MOV.U32 R4, RZ, RZ, R0 ;  /* 0x000000ffff048224 */ /* 0x008fe400078e0000 */
[----:B----4-:R-:W-:Y:S01]  /*48c60*/  STL [R1+0x2f90], R11 ;  /* 0x002f900b01007387 */ /* 0x010fe20000100800 */
[----:B------:R-:W3:Y:S03]  /*48c70*/  LDL.LU R0, [R1+0xa4c] ;  /* 0x000a4c0001007983 */ /* 0x000ee60000300800 */
[----:B--2---:R0:W2:Y:S04]  /*48c80*/  @!P0 LDG.E.U16 R10, [R4.64] ;  /* 0x0000000a040a8981 */ /* 0x0040a8000c1e1500 */
[----:B0-----:R-:W4:Y:S04]  /*48c90*/  LDL R4, [R1+0xc70] ;  /* 0x000c700001047983 */ /* 0x001f280000100800 */
[----:B------:R-:W4:Y:S01]  /*48ca0*/  LDL R5, [R1+0xc74] ;  /* 0x000c740001057983 */ /* 0x000f220000100800 */
[----:B------:R-:W-:-:S02]  /*48cb0*/  PRMT R3, RZ, 0x7610, R3 ;  /* 0x00007610ff037816 */ /* 0x000fc40000000003 */
[----:B----4-:R-:W-:-:S04]  /*48cc0*/  @!P0 LOP3.LUT R5, R5, R4, RZ, 0x3c, !PT ;  /* 0x0000000405058212 */ /* 0x010fc800078e3cff */
[----:B------:R-:W-:-:S04]  /*48cd0*/  @!P0 LOP3.LUT R4, R5, R4, RZ, 0x3c, !PT ;  /* 0x0000000405048212 */ /* 0x000fc800078e3cff */
[----:B------:R-:W-:-:S05]  /*48ce0*/  @!P0 LOP3.LUT R5, R5, R4, RZ, 0x3c, !PT ;  /* 0x0000000405058212 */ /* 0x000fca00078e3cff */
[----:B------:R-:W4:Y:S04]  /*48cf0*/  @!P0 LDG.E.U16 R3, [R4.64] ;  /* 0x0000000a04038981 */ /* 0x000f28000c1e1500 */
[----:B--2---:R-:W-:Y:S04]  /*48d00*/  STL [R1+0x2f94], R10 ;  /* 0x002f940a01007387 */ /* 0x004fe80000100800 */
[----:B----4-:R0:W-:Y:S04]  /*48d10*/  STL [R1+0x54], R3 ;  /* 0x0000540301007387 */ /* 0x0101e80000100800 */
        /* <DEDUP_REMOVED lines=67> */
[----:B------:R-:W-:Y:S01]  /*49150*/  @!P0 LOP3.LUT R5, R5, R4, RZ, 0x3c, !PT ;  /* 0x0000000405058212 */ /* 0x000fe200078e3cff */
[----:B----4-:R0:W-:Y:S04]  /*49160*/  STL [R1+0xc], R11 ;  /* 0x00000c0b01007387 */ /* 0x0101e80000100800 */
[----:B------:R1:W2:Y:S01]  /*49170*/  @!P0 LDG.E.U16 R9, [R4.64] ;  /* 0x0000000a04098981 */ /* 0x0002a2000c1e1500 */
[----:B------:R-:W-:Y:S02]  /*49180*/  PRMT R8, RZ, 0x7610, R8 ;  /* 0x00007610ff087816 */ /* 0x000fe40000000008 */
[----:B------:R-:W-:Y:S01]  /*49190*/  PRMT R7, RZ, 0x7610, R7 ;  /* 0x00007610ff077816 */ /* 0x000fe20000000007 */
[----:B0-----:R-:W4:Y:S04]  /*491a0*/  LDL R11, [R1+0xc3c] ;  /* 0x000c3c00010b7983 */ /* 0x001f280000100800 */
[----:B-1----:R-:W2:Y:S04]  /*491b0*/  LDL R4, [R1+0xa88] ;  /* 0x000a880001047983 */ /* 0x002ea80000100800 */
[----:B------:R-:W2:Y:S02]  /*491c0*/  LDL R5, [R1+0xa8c] ;  /* 0x000a8c0001057983 */ /* 0x000ea40000100800 */
[----:B--2---:R-:W-:-:S04]  /*491d0*/  @!P0 LOP3.LUT R5, R5, R4, RZ, 0x3c, !PT ;  /* 0x0000000405058212 */ /* 0x004fc800078e3cff */
[----:B------:R-:W-:-:S04]  /*491e0*/  @!P0 LOP3.LUT R4, R5, R4, RZ, 0x3c, !PT ;  /* 0x0000000405048212 */ /* 0x000fc800078e3cff */
[----:B------:R-:W-:-:S05]  /*491f0*/  @!P0 LOP3.LUT R5, R5, R4, RZ, 0x3c, !PT ;  /* 0x0000000405058212 */ /* 0x000fca00078e3cff */
[----:B------:R0:W2:Y:S04]  /*49200*/  @!P0 LDG.E.U16 R8, [R4.64] ;  /* 0x0000000a04088981 */ /* 0x0000a8000c1e1500 */
[----:B------:R1:W-:Y:S01]  /*49210*/  STL [R1+0x2f7c], R9 ;  /* 0x002f7c0901007387 */ /* 0x0003e20000100800 */
[----:B0-----:R-:W-:Y:S02]  /*49220*/  @!P0 IMAD.MOV.U32 R4, RZ, RZ, R0 ;  /* 0x000000ffff048224 */ /* 0x001fe400078e0000 */
[----:B---3--:R-:W-:Y:S01]  /*49230*/  @!P0 IMAD.MOV.U32 R5, RZ, RZ, R15 ;  /* 0x000000ffff058224 */ /* 0x008fe200078e000f */
[----:B-1----:R-:W3:Y:S04]  /*49240*/  LDL R9, [R1+0xc04] ;  /* 0x000c040001097983 */ /* 0x002ee80000100800 */
[----:B------:R0:W3:Y:S04]  /*49250*/  @!P0 LDG.E.U16 R7, [R4.64] ;  /* 0x0000000a04078981 */ /* 0x0000e8000c1e1500 */
[----:B--2---:R-:W-:Y:S01]  /*49260*/  STL [R1+0x2f80], R8 ;  /* 0x002f800801007387 */ /* 0x004fe20000100800 */
[----:B------:R-:W2:Y:S02]  /*49270*/  LDL R15, [R1+0xbfc] ;  /* 0x000bfc00010f7983 */ /* 0x000ea40000100800 */
[----:B------:R-:W-:Y:S02]  /*49280*/  STL [R1+0x1ac8], R0 ;  /* 0x001ac80001007387 */ /* 0x000fe40000100800 */
[----:B0-----:R-:W2:Y:S01]  /*49290*/  LDL R5, [R1+0xc38] ;  /* 0x000c380001057983 */ /* 0x001ea20000100800 */
[----:B------:R-:W-:Y:S01]  /*492a0*/  PRMT R10, RZ, 0x7610, R10 ;  /* 0x00007610ff0a7816 */ /* 0x000fe2000000000a */
[----:B----4-:R-:W-:Y:S01]  /*492b0*/  @!P0 IMAD.MOV.U32 R4, RZ, RZ, R11 ;  /* 0x000000ffff048224 */ /* 0x010fe200078e000b */
[----:B---3--:R0:W-:Y:S01]  /*492c0*/  STL [R1+0x2f84], R7 ;  /* 0x002f840701007387 */ /* 0x0081e20000100800 */
[----:B------:R-:W-:Y:S01]  /*492d0*/  PRMT R3, RZ, 0x7610, R3 ;  /* 0x00007610ff037816 */ /* 0x000fe20000000003 */
[----:B------:R-:W3:Y:S02]  /*492e0*/  LDL R11, [R1+0xbc0] ;  /* 0x000bc000010b7983 */ /* 0x000ee40000100800 */
[----:B0-----:R-:W4:Y:S04]  /*492f0*/  LDL R7, [R1+0xc34] ;  /* 0x000c340001077983 */ /* 0x001f280000100800 */
[----:B--2---:R0:W2:Y:S04]  /*49300*/  @!P0 LDG.E.U16 R10, [R4.64] ;  /* 0x0000000a040a8981 */ /* 0x0040a8000c1e1500 */
[----:B0-----:R-:W3:Y:S01]  /*49310*/  LDL R5, [R1+0xc30] ;  /* 0x000c300001057983 */ /* 0x001ee20000100800 */
[----:B----4-:R-:W-:-:S03]  /*49320*/  @!P0 IMAD.MOV.U32 R4, RZ, RZ, R7 ;  /* 0x000000ffff048224 */ /* 0x010fc600078e0007 */
        /* <DEDUP_REMOVED lines=11> */
[----:B-1----:R-:W2:Y:S01]  /*493e0*/  LDL R5, [R1+0xbf8] ;  /* 0x000bf80001057983 */ /* 0x002ea20000100800 */
[----:B0-----:R-:W-:Y:S01]  /*493f0*/  PRMT R3, RZ, 0x7610, R3 ;  /* 0x00007610ff037816 */ /* 0x001fe20000000003 */
[----:B------:R-:W-:-:S05]  /*49400*/  @!P0 IMAD.MOV.U32 R4, RZ, RZ, R15 ;  /* 0x000000ffff048224 */ /* 0x000fca00078e000f */
[----:B--2---:R4:W2:Y:S02]  /*49410*/  @!P0 LDG.E.U16 R3, [R4.64] ;  /* 0x0000000a04038981 */ /* 0x0048a4000c1e1500 */
[----:B----4-:R-:W-:Y:S02]  /*49420*/  @!P0 IMAD.MOV.U32 R4, RZ, RZ, R10 ;  /* 0x000000ffff048224 */ /* 0x010fe400078e000a */
[----:B------:R-:W-:-:S05]  /*49430*/  @!P0 IMAD.MOV.U32 R5, RZ, RZ, R11 ;  /* 0x000000ffff058224 */ /* 0x000fca00078e000b */
[----:B------:R-:W4:Y:S04]  /*49440*/  @!P0 LDG.E.U16 R14, [R4.64] ;  /* 0x0000000a040e8981 */ /* 0x000f28000c1e1500 */
[----:B------:R0:W-:Y:S01]  /*49450*/  STL [R1+0x20], R8 ;  /* 0x0000200801007387 */ /* 0x0001e20000100800 */
[----:B------:R-:W3:Y:S03]  /*49460*/  LDL R15, [R1+0xb04] ;  /* 0x000b0400010f7983 */ /* 0x000ee60000100800 */
[----:B0-----:R-:W3:Y:S04]  /*49470*/  LDL R8, [R1+0xb44] ;  /* 0x000b440001087983 */ /* 0x001ee80000100800 */
[----:B--2---:R-:W-:Y:S01]  /*49480*/  STL [R1+0x2f34], R3 ;  /* 0x002f340301007387 */ /* 0x004fe20000100800 */
[----:B------:R-:W2:Y:S02]  /*49490*/  LDL R11, [R1+0xac0] ;  /* 0x000ac000010b7983 */ /* 0x000ea40000100800 */
[----:B------:R-:W2:Y:S01]  /*494a0*/  LDL R10, [R1+0xac4] ;  /* 0x000ac400010a7983 */ /* 0x000ea20000100800 */
[----:B----4-:R0:W-:Y:S04]  /*494b0*/  STL [R1+0x18], R14 ;  /* 0x0000180e01007387 */ /* 0x0101e80000100800 */
[----:B0-----:R-:W4:Y:S01]  /*494c0*/  LDL.LU R14, [R1+0x2fb0] ;  /* 0x002fb000010e7983 */ /* 0x001f220000300800 */
[----:B------:R-:W2:Y:S01]  /*494d0*/  LDL R5, [R1+0xb80] ;  /* 0x000b800001057983 */ /* 0x000ea20000100800 */
[----:B------:R-:W-:Y:S01]  /*494e0*/  PRMT R0, RZ, 0x7610, R0 ;  /* 0x00007610ff007816 */ /* 0x000fe20000000000 */
[----:B------:R-:W-:Y:S01]  /*494f0*/  @!P0 IMAD.MOV.U32 R4, RZ, RZ, R7 ;  /* 0x000000ffff048224 */ /* 0x000fe200078e0007 */
[----:B------:R-:W-:Y:S01]  /*49500*/  PRMT R3, RZ, 0x7610, R3 ;  /* 0x00007610ff037816 */ /* 0x000fe20000000003 */
[----:B------:R-:W3:Y:S04]  /*49510*/  LDL R7, [R1+0xa80] ;  /* 0x000a800001077983 */ /* 0x000ee80000100800 */
[----:B--2---:R3:W2:Y:S02]  /*49520*/  @!P0 LDG.E.U16 R0, [R4.64] ;  /* 0x0000000a04008981 */ /* 0x0046a4000c1e1500 */
[----:B---3--:R-:W-:-:S02]  /*49530*/  @!P0 IMAD.MOV.U32 R4, RZ, RZ, R8 ;  /* 0x000000ffff048224 */ /* 0x008fc400078e0008 */
[----:B------:R-:W-:-:S05]  /*49540*/  @!P0 IMAD.MOV.U32 R5, RZ, RZ, R9 ;  /* 0x000000ffff058224 */ /* 0x000fca00078e0009 */
[----:B------:R0:W3:Y:S04]  /*49550*/  @!P0 LDG.E.U16 R3, [R4.64] ;  /* 0x0000000a04038981 */ /* 0x0000e8000c1e1500 */
[----:B--2---:R1:W-:Y:S01]  /*49560*/  STL [R1+0x14], R0 ;  /* 0x0000140001007387 */ /* 0x0043e20000100800 */
[----:B0-----:R-:W2:Y:S01]  /*49570*/  LDL R5, [R1+0xb00] ;  /* 0x000b000001057983 */ /* 0x001ea20000100800 */
[----:B----4-:R-:W-:Y:S01]  /*49580*/  PRMT R14, RZ, 0x7610, R14 ;  /* 0x00007610ff0e7816 */ /* 0x010fe2000000000e */
[----:B------:R-:W-:Y:S01]  /*49590*/  @!P0 IMAD.MOV.U32 R4, RZ, RZ, R15 ;  /* 0x000000ffff048224 */ /* 0x000fe200078e000f */
[----:B------:R-:W-:Y:S01]  /*495a0*/  PRMT R6, RZ, 0x7610, R6 ;  /* 0x00007610ff067816 */ /* 0x000fe20000000006 */
[----:B------:R-:W4:Y:S04]  /*495b0*/  LDL R9, [R1+0xa40] ;  /* 0x000a400001097983 */ /* 0x000f280000100800 */
[----:B------:R-:W3:Y:S04]  /*495c0*/  LDL R8, [R1+0xa44] ;  /* 0x000a440001087983 */ /* 0x000ee80000100800 */
[----:B-1----:R-:W3:Y:S04]  /*495d0*/  LDL R0, [R1+0xa84] ;  /* 0x000a840001007983 */ /* 0x002ee80000100800 */
[----:B--2---:R0:W2:Y:S02]  /*495e0*/  @!P0 LDG.E.U16 R14, [R4.64] ;  /* 0x0000000a040e8981 */ /* 0x0040a4000c1e1500 */
[----:B0-----:R-:W-:-:S02]  /*495f0*/  @!P0 IMAD.MOV.U32 R4, RZ, RZ, R10 ;  /* 0x000000ffff048224 */ /* 0x001fc400078e000a */
[----:B------:R-:W-:-:S05]  /*49600*/  @!P0 IMAD.MOV.U32 R5, RZ, RZ, R11 ;  /* 0x000000ffff058224 */ /* 0x000fca00078e000b */
[----:B------:R0:W2:Y:S04]  /*49610*/  @!P0 LDG.E.U16 R6, [R4.64] ;  /* 0x0000000a04068981 */ /* 0x0000a8000c1e1500 */
[----:B---3--:R1:W-:Y:S01]  /*49620*/  STL [R1+0x2f64], R3 ;  /* 0x002f640301007387 */ /* 0x0083e20000100800 */
[----:B------:R-:W3:Y:S02]  /*49630*/  LDL R10, [R1+0xbf0] ;  /* 0x000bf000010a7983 */ /* 0x000ee40000100800 */
[----:B------:R-:W-:Y:S01]  /*49640*/  @!P0 IMAD.MOV.U32 R15, RZ, RZ, R7 ;  /* 0x000000ffff0f8224 */ /* 0x000fe200078e0007 */
[----:B-1----:R-:W3:Y:S01]  /*49650*/  LDL R3, [R1+0xbf4] ;  /* 0x000bf40001037983 */ /* 0x002ee20000100800 */
[----:B0-----:R-:W-:-:S03]  /*49660*/  PRMT R5, RZ, 0x7610, R5 ;  /* 0x00007610ff057816 */ /* 0x001fc60000000005 */
[----:B--2---:R-:W-:Y:S01]  /*49670*/  STL [R1+0x2f60], R6 ;  /* 0x002f600601007387 */ /* 0x004fe20000100800 */
[----:B------:R0:W-:Y:S01]  /*49680*/  STL [R1+0x8], R14 ;  /* 0x0000080e01007387 */ /* 0x0001e20000100800 */
[----:B------:R-:W-:Y:S02]  /*49690*/  PRMT R4, RZ, 0x7610, R4 ;  /* 0x00007610ff047816 */ /* 0x000fe40000000004 */
[----:B------:R-:W-:Y:S01]  /*496a0*/  PRMT R28, RZ, 0x7610, R28 ;  /* 0x00007610ff1c7816 */ /* 0x000fe2000000001c */
[----:B------:R-:W2:Y:S01]  /*496b0*/  LDL R7, [R1+0xbb8] ;  /* 0x000bb80001077983 */ /* 0x000ea20000100800 */
[----:B0-----:R-:W-:-:S03]  /*496c0*/  @!P0 IMAD.MOV.U32 R14, RZ, RZ, R0 ;  /* 0x000000ffff0e8224 */ /* 0x001fc600078e0000 */
[----:B------:R-:W2:Y:S04]  /*496d0*/  LDL R0, [R1+0xbbc] ;  /* 0x000bbc0001007983 */ /* 0x000ea80000100800 */
[----:B------:R0:W2:Y:S02]  /*496e0*/  @!P0 LDG.E.U16 R5, [R14.64] ;  /* 0x0000000a0e058981 */ /* 0x0000a4000c1e1500 */
[----:B0-----:R-:W-:Y:S02]  /*496f0*/  @!P0 IMAD.MOV.U32 R14, RZ, RZ, R8 ;  /* 0x000000ffff0e8224 */ /* 0x001fe400078e0008 */
[----:B----4-:R-:W-:-:S05]  /*49700*/  @!P0 IMAD.MOV.U32 R15, RZ, RZ, R9 ;  /* 0x000000ffff0f8224 */ /* 0x010fca00078e0009 */
[----:B------:R3:W4:Y:S02]  /*49710*/  @!P0 LDG.E.U16 R4, [R14.64] ;  /* 0x0000000a0e048981 */ /* 0x000724000c1e1500 */
[----:B---3--:R-:W-:Y:S02]  /*49720*/  @!P0 IMAD.MOV.U32 R14, RZ, RZ, R3 ;  /* 0x000000ffff0e8224 */ /* 0x008fe400078e0003 */
[----:B------:R-:W-:-:S05]  /*49730*/  @!P0 IMAD.MOV.U32 R15, RZ, RZ, R10 ;  /* 0x000000ffff0f8224 */ /* 0x000fca00078e000a */
[----:B------:R0:W3:Y:S04]  /*49740*/  @!P0 LDG.E.U16 R28, [R14.64] ;  /* 0x0000000a0e1c8981 */ /* 0x0000e8000c1e1500 */
[----:B--2---:R1:W-:Y:S01]  /*49750*/  STL [R1+0x2f5c], R5 ;  /* 0x002f5c0501007387 */ /* 0x0043e20000100800 */
[----:B------:R-:W2:Y:S02]  /*49760*/  LDL R9, [R1+0xbb0] ;  /* 0x000bb00001097983 */ /* 0x000ea40000100800 */
[----:B------:R-:W2:Y:S02]  /*49770*/  LDL R8, [R1+0xbb4] ;  /* 0x000bb40001087983 */ /* 0x000ea40000100800 */
[----:B------:R-:W2:Y:S01]  /*49780*/  LDL R6, [R1+0xb78] ;  /* 0x000b780001067983 */ /* 0x000ea20000100800 */
[----:B-1----:R-:W2:Y:S04]  /*49790*/  LDL R5, [R1+0xb7c] ;  /* 0x000b7c0001057983 */ /* 0x002ea80000100800 */
[----:B----4-:R1:W-:Y:S01]  /*497a0*/  STL [R1+0x2f68], R4 ;  /* 0x002f680401007387 */ /* 0x0103e20000100800 */
[----:B------:R-:W4:Y:S01]  /*497b0*/  LDL R3, [R1+0xb74] ;  /* 0x000b740001037983 */ /* 0x000f220000100800 */
[----:B------:R-:W-:Y:S01]  /*497c0*/  PRMT R26, RZ, 0x7610, R26 ;  /* 0x00007610ff1a7816 */ /* 0x000fe2000000001a */
[----:B0-----:R-:W-:-:S02]  /*497d0*/  @!P0 IMAD.MOV.U32 R14, RZ, RZ, R0 ;  /* 0x000000ffff0e8224 */ /* 0x001fc400078e0000 */
[----:B------:R-:W-:Y:S01]  /*497e0*/  @!P0 IMAD.MOV.U32 R15, RZ, RZ, R7 ;  /* 0x000000ffff0f8224 */ /* 0x000fe200078e0007 */
[----:B------:R-:W-:-:S04]  /*497f0*/  PRMT R24, RZ, 0x7610, R24 ;  /* 0x00007610ff187816 */ /* 0x000fc80000000018 */
[----:B------:R2:W4:Y:S04]  /*49800*/  @!P0 LDG.E.U16 R26, [R14.64] ;  /* 0x0000000a0e1a8981 */ /* 0x000528000c1e1500 */
[----:B-1----:R-:W4:Y:S04]  /*49810*/  LDL R4, [R1+0xb70] ;  /* 0x000b700001047983 */ /* 0x002f280000100800 */
[----:B---3--:R-:W-:Y:S01]  /*49820*/  STL [R1+0x2f10], R28 ;  /* 0x002f101c01007387 */ /* 0x008fe20000100800 */
[----:B------:R-:W3:Y:S02]  /*49830*/  LDL R7, [R1+0xb38] ;  /* 0x000b380001077983 */ /* 0x000ee40000100800 */
[----:B------:R-:W3:Y:S02]  /*49840*/  LDL R0, [R1+0xb3c] ;  /* 0x000b3c0001007983 */ /* 0x000ee40000100800 */
[----:B--2---:R-:W-:-:S02]  /*49850*/  @!P0 IMAD.MOV.U32 R15, RZ, RZ, R9 ;  /* 0x000000ffff0f8224 */ /* 0x004fc400078e0009 */
[----:B------:R-:W-:-:S05]  /*49860*/  @!P0 IMAD.MOV.U32 R14, RZ, RZ, R8 ;  /* 0x000000ffff0e8224 */ /* 0x000fca00078e0008 */
[----:B------:R0:W2:Y:S01]  /*49870*/  @!P0 LDG.E.U16 R24, [R14.64] ;  /* 0x0000000a0e188981 */ /* 0x0000a2000c1e1500 */
[----:B------:R-:W-:Y:S02]  /*49880*/  PRMT R22, RZ, 0x7610, R22 ;  /* 0x00007610ff167816 */ /* 0x000fe40000000016 */
[----:B------:R-:W-:Y:S01]  /*49890*/  PRMT R20, RZ, 0x7610, R20 ;  /* 0x00007610ff147816 */ /* 0x000fe20000000014 */
[----:B0-----:R-:W-:Y:S02]  /*498a0*/  @!P0 IMAD.MOV.U32 R14, RZ, RZ, R5 ;  /* 0x000000ffff0e8224 */ /* 0x001fe400078e0005 */
[----:B------:R-:W-:-:S05]  /*498b0*/  @!P0 IMAD.MOV.U32 R15, RZ, RZ, R6 ;  /* 0x000000ffff0f8224 */ /* 0x000fca00078e0006 */
[----:B------:R4:W2:Y:S01]  /*498c0*/  @!P0 LDG.E.U16 R22, [R14.64] ;  /* 0x0000000a0e168981 */ /* 0x0008a2000c1e1500 */
[----:B------:R-:W-:Y:S01]  /*498d0*/  PRMT R18, RZ, 0x7610, R18 ;  /* 0x00007610ff127816 */ /* 0x000fe20000000012 */
[----:B----4-:R-:W-:Y:S02]  /*498e0*/  @!P0 IMAD.MOV.U32 R14, RZ, RZ, R3 ;  /* 0x000000ffff0e8224 */ /* 0x010fe400078e0003 */
[----:B------:R-:W-:-:S05]  /*498f0*/  @!P0 IMAD.MOV.U32 R15, RZ, RZ, R4 ;  /* 0x000000ffff0f8224 */ /* 0x000fca00078e0004 */
[----:B------:R3:W4:Y:S02]  /*49900*/  @!P0 LDG.E.U16 R20, [R14.64] ;  /* 0x0000000a0e148981 */ /* 0x000724000c1e1500 */
[----:B---3--:R-:W-:Y:S02]  /*49910*/  @!P0 IMAD.MOV.U32 R14, RZ, RZ, R0 ;  /* 0x000000ffff0e8224 */ /* 0x008fe400078e0000 */
[----:B------:R-:W-:-:S05]  /*49920*/  @!P0 IMAD.MOV.U32 R15, RZ, RZ, R7 ;  /* 0x000000ffff0f8224 */ /* 0x000fca00078e0007 */
[----:B------:R-:W3:Y:S04]  /*49930*/  @!P0 LDG.E.U16 R18, [R14.64] ;  /* 0x0000000a0e128981 */ /* 0x000ee8000c1e1500 */
[----:B------:R-:W-:Y:S04]  /*49940*/  STL [R1+0x2f38], R26 ;  /* 0x002f381a01007387 */ /* 0x000fe80000100800 */
[----:B--2---:R-:W-:Y:S01]  /*49950*/  STL [R1+0x2f14], R24 ;  /* 0x002f141801007387 */ /* 0x004fe20000100800 */
[----:B------:R-:W2:Y:S02]  /*49960*/  LDL R6, [R1+0xaf8] ;  /* 0x000af80001067983 */ /* 0x000ea40000100800 */
[----:B------:R-:W2:Y:S01]  /*49970*/  LDL R5, [R1+0xafc] ;  /* 0x000afc0001057983 */ /* 0x000ea20000100800 */
[----:B------:R-:W-:Y:S01]  /*49980*/  STL [R1+0x2f3c], R22 ;  /* 0x002f3c1601007387 */ /* 0x000fe20000100800 */
[----:B------:R-:W2:Y:S02]  /*49990*/  LDL R4, [R1+0xab8] ;  /* 0x000ab80001047983 */ /* 0x000ea40000100800 */
[----:B------:R-:W2:Y:S01]  /*499a0*/  LDL R3, [R1+0xabc] ;  /* 0x000abc0001037983 */ /* 0x000ea20000100800 */
[----:B------:R-:W-:Y:S01]  /*499b0*/  PRMT R16, RZ, 0x7610, R16 ;  /* 0x00007610ff107816 */ /* 0x000fe20000000010 */
[----:B----4-:R-:W-:Y:S01]  /*499c0*/  STL [R1+0x2f18], R20 ;  /* 0x002f181401007387 */ /* 0x010fe20000100800 */
[----:B------:R-:W4:Y:S02]  /*499d0*/  LDL R10, [R1+0xa78] ;  /* 0x000a7800010a7983 */ /* 0x000f240000100800 */
[----:B------:R-:W4:Y:S02]  /*499e0*/  LDL R9, [R1+0xa7c] ;  /* 0x000a7c0001097983 */ /* 0x000f240000100800 */
[----:B------:R-:W4:Y:S01]  /*499f0*/  LDL.LU R0, [R1+0xb34] ;  /* 0x000b340001007983 */ /* 0x000f220000300800 */
[----:B---3--:R-:W-:Y:S01]  /*49a00*/  STL [R1+0x2f40], R18 ;  /* 0x002f401201007387 */ /* 0x008fe20000100800 */
[----:B------:R-:W3:Y:S02]  /*49a10*/  LDL R8, [R1+0xa3c] ;  /* 0x000a3c0001087983 */ /* 0x000ee40000100800 */
[----:B------:R-:W3:Y:S02]  /*49a20*/  LDL R7, [R1+0xb30] ;  /* 0x000b300001077983 */ /* 0x000ee40000100800 */
[----:B--2---:R-:W-:-:S02]  /*49a30*/  @!P0 IMAD.MOV.U32 R15, RZ, RZ, R6 ;  /* 0x000000ffff0f8224 */ /* 0x004fc400078e0006 */
[----:B------:R-:W-:Y:S01]  /*49a40*/  @!P0 IMAD.MOV.U32 R14, RZ, RZ, R5 ;  /* 0x000000ffff0e8224 */ /* 0x000fe200078e0005 */
[----:B------:R-:W2:Y:S04]  /*49a50*/  LDL R6, [R1+0xaf0] ;  /* 0x000af00001067983 */ /* 0x000ea80000100800 */
[----:B------:R-:W2:Y:S04]  /*49a60*/  LDL R5, [R1+0xaf4] ;  /* 0x000af40001057983 */ /* 0x000ea80000100800 */
[----:B------:R0:W2:Y:S01]  /*49a70*/  @!P0 LDG.E.U16 R16, [R14.64] ;  /* 0x0000000a0e108981 */ /* 0x0000a2000c1e1500 */
[----:B------:R-:W-:-:S02]  /*49a80*/  PRMT R17, RZ, 0x7610, R17 ;  /* 0x00007610ff117816 */ /* 0x000fc40000000011 */
[----:B------:R-:W-:Y:S01]  /*49a90*/  PRMT R19, RZ, 0x7610, R19 ;  /* 0x00007610ff137816 */ /* 0x000fe20000000013 */
[----:B0-----:R-:W-:Y:S02]  /*49aa0*/  @!P0 IMAD.MOV.U32 R15, RZ, RZ, R4 ;  /* 0x000000ffff0f8224 */ /* 0x001fe400078e0004 */
[----:B------:R-:W-:-:S05]  /*49ab0*/  @!P0 IMAD.MOV.U32 R14, RZ, RZ, R3 ;  /* 0x000000ffff0e8224 */ /* 0x000fca00078e0003 */
[----:B------:R4:W2:Y:S01]  /*49ac0*/  @!P0 LDG.E.U16 R17, [R14.64] ;  /* 0x0000000a0e118981 */ /* 0x0008a2000c1e1500 */
[----:B------:R-:W-:Y:S01]  /*49ad0*/  PRMT R21, RZ, 0x7610, R21 ;  /* 0x00007610ff157816 */ /* 0x000fe20000000015 */
[----:B----4-:R-:W-:Y:S02]  /*49ae0*/  @!P0 IMAD.MOV.U32 R15, RZ, RZ, R10 ;  /* 0x000000ffff0f8224 */ /* 0x010fe400078e000a */
[----:B------:R-:W-:-:S05]  /*49af0*/  @!P0 IMAD.MOV.U32 R14, RZ, RZ, R9 ;  /* 0x000000ffff0e8224 */ /* 0x000fca00078e0009 */
[----:B------:R3:W4:Y:S01]  /*49b00*/  @!P0 LDG.E.U16 R19, [R14.64] ;  /* 0x0000000a0e138981 */ /* 0x000722000c1e1500 */
[----:B------:R-:W-:Y:S01]  /*49b10*/  PRMT R23, RZ, 0x7610, R23 ;  /* 0x00007610ff177816 */ /* 0x000fe20000000017 */
[----:B---3--:R-:W-:Y:S02]  /*49b20*/  @!P0 IMAD.MOV.U32 R14, RZ, RZ, R8 ;  /* 0x000000ffff0e8224 */ /* 0x008fe400078e0008 */
[----:B------:R-:W-:-:S05]  /*49b30*/  @!P0 IMAD.MOV.U32 R15, RZ, RZ, R2 ;  /* 0x000000ffff0f8224 */ /* 0x000fca00078e0002 */
[----:B------:R0:W3:Y:S01]  /*49b40*/  @!P0 LDG.E.U16 R21, [R14.64] ;  /* 0x0000000a0e158981 */ /* 0x0000e2000c1e1500 */
[----:B------:R-:W-:Y:S01]  /*49b50*/  PRMT R25, RZ, 0x7610, R25 ;  /* 0x00007610ff197816 */ /* 0x000fe20000000019 */
[----:B0-----:R-:W-:Y:S02]  /*49b60*/  @!P0 IMAD.MOV.U32 R14, RZ, RZ, R0 ;  /* 0x000000ffff0e8224 */ /* 0x001fe400078e0000 */
[----:B------:R-:W-:-:S05]  /*49b70*/  @!P0 IMAD.MOV.U32 R15, RZ, RZ, R7 ;  /* 0x000000ffff0f8224 */ /* 0x000fca00078e0007 */
[----:B------:R2:W3:Y:S02]  /*49b80*/  @!P0 LDG.E.U16 R23, [R14.64] ;  /* 0x0000000a0e178981 */ /* 0x0004e4000c1e1500 */
[----:B--2---:R-:W-:Y:S02]  /*49b90*/  @!P0 IMAD.MOV.U32 R15, RZ, RZ, R6 ;  /* 0x000000ffff0f8224 */ /* 0x004fe400078e0006 */
[----:B------:R-:W-:Y:S01]  /*49ba0*/  @!P0 IMAD.MOV.U32 R14, RZ, RZ, R5 ;  /* 0x000000ffff0e8224 */ /* 0x000fe200078e0005 */
[----:B------:R-:W-:Y:S01]  /*49bb0*/  STL [R1+0x2f44], R16 ;  /* 0x002f441001007387 */ /* 0x000fe20000100800 */
[----:B------:R-:W2:Y:S02]  /*49bc0*/  LDL R4, [R1+0xab0] ;  /* 0x000ab00001047983 */ /* 0x000ea40000100800 */
[----:B------:R-:W2:Y:S01]  /*49bd0*/  LDL R3, [R1+0xab4] ;  /* 0x000ab40001037983 */ /* 0x000ea20000100800 */
[----:B------:R2:W2:Y:S01]  /*49be0*/  @!P0 LDG.E.U16 R25, [R14.64] ;  /* 0x0000000a0e198981 */ /* 0x0004a2000c1e1500 */
[----:B------:R-:W-:-:S03]  /*49bf0*/  PRMT R27, RZ, 0x7610, R27 ;  /* 0x00007610ff1b7816 */ /* 0x000fc6000000001b */
[----:B------:R-:W-:Y:S04]  /*49c00*/  STL [R1+0x2f30], R17 ;  /* 0x002f301101007387 */ /* 0x000fe80000100800 */
[----:B----4-:R-:W-:Y:S01]  /*49c10*/  STL [R1+0x2f48], R19 ;  /* 0x002f481301007387 */ /* 0x010fe20000100800 */
[----:B------:R0:W-:Y:S03]  /*49c20*/  STL [R1+0x1ac0], R2 ;  /* 0x001ac00201007387 */ /* 0x0001e60000100800 */
[----:B0-----:R-:W4:Y:S04]  /*49c30*/  LDL.LU R2, [R1+0xa70] ;  /* 0x000a700001027983 */ /* 0x001f280000300800 */
[----:B---3--:R-:W-:Y:S01]  /*49c40*/  STL [R1+0x2f4c], R21 ;  /* 0x002f4c1501007387 */ /* 0x008fe20000100800 */
[----:B------:R-:W-:Y:S03]  /*49c50*/  STL [R1+0x1b18], R0 ;  /* 0x001b180001007387 */ /* 0x000fe60000100800 */
[----:B------:R-:W-:Y:S01]  /*49c60*/  STL [R1+0x2f1c], R23 ;  /* 0x002f1c1701007387 */ /* 0x000fe20000100800 */
[----:B--2---:R-:W-:-:S02]  /*49c70*/  @!P0 IMAD.MOV.U32 R15, RZ, RZ, R4 ;  /* 0x000000ffff0f8224 */ /* 0x004fc400078e0004 */
[----:B------:R-:W-:Y:S01]  /*49c80*/  @!P0 IMAD.MOV.U32 R14, RZ, RZ, R3 ;  /* 0x000000ffff0e8224 */ /* 0x000fe200078e0003 */
[----:B------:R0:W-:Y:S04]  /*49c90*/  STL [R1+0x2f20], R25 ;  /* 0x002f201901007387 */ /* 0x0001e80000100800 */
[----:B------:R4:W2:Y:S01]  /*49ca0*/  @!P0 LDG.E.U16 R27, [R14.64] ;  /* 0x0000000a0e1b8981 */ /* 0x0008a2000c1e1500 */
[----:B------:R-:W3:Y:S03]  /*49cb0*/  LDL R10, [R1+0xa74] ;  /* 0x000a7400010a7983 */ /* 0x000ee60000100800 */
[----:B0-----:R-:W3:Y:S01]  /*49cc0*/  LDL.LU R25, [R1+0x1c0] ;  /* 0x0001c00001197983 */ /* 0x001ee20000300800 */
        /* <DEDUP_REMOVED lines=18> */
[----:B------:R-:W3:Y:S02]  /*49df0*/  LDL.LU R9, [R1+0x30] ;  /* 0x0000300001097983 */ /* 0x000ee40000300800 */
[----:B----4-:R-:W-:Y:S01]  /*49e00*/  @!P0 IMAD.MOV.U32 R15, RZ, RZ, R2 ;  /* 0x000000ffff0f8224 */ /* 0x010fe200078e0002 */
[----:B------:R-:W-:Y:S01]  /*49e10*/  PRMT R29, RZ, 0x7610, R29 ;  /* 0x00007610ff1d7816 */ /* 0x000fe2000000001d */
[----:B--2---:R0:W-:Y:S01]  /*49e20*/  STL [R1+0x2f24], R27 ;  /* 0x002f241b01007387 */ /* 0x0041e20000100800 */
[----:B---3--:R-:W-:-:S05]  /*49e30*/  @!P0 IMAD.MOV.U32 R14, RZ, RZ, R10 ;  /* 0x000000ffff0e8224 */ /* 0x008fca00078e000a */
[----:B------:R-:W2:Y:S04]  /*49e40*/  @!P0 LDG.E.U16 R29, [R14.64] ;  /* 0x0000000a0e1d8981 */ /* 0x000ea8000c1e1500 */
[----:B0-----:R-:W3:Y:S01]  /*49e50*/  LDL.LU R27, [R1+0x1d8] ;  /* 0x0001d800011b7983 */ /* 0x001ee20000300800 */
[----:B------:R-:W4:Y:S02]  /*49e60*/  LDL.LU R10, [R1+0x4] ;  /* 0x00000400010a7983 */ /* 0x000f240000300800 */
[----:B------:R0:W-:Y:S02]  /*49e70*/  STL [R1+0x1acc], R2 ;  /* 0x001acc0201007387 */ /* 0x0001e40000100800 */
[----:B0-----:R-:W2:Y:S04]  /*49e80*/  LDL.LU R2, [R1+0x1f0] ;  /* 0x0001f00001027983 */ /* 0x001ea80000300800 */
[----:B------:R-:W0:Y:S02]  /*49e90*/  S2R R11, SR_TID.X ;  /* 0x00000000000b7919 */ /* 0x000e240000002100 */
[----:B0-----:R-:W-:-:S05]  /*49ea0*/  LOP3.LUT R11, R11, 0x3f, RZ, 0xc0, !PT ;  /* 0x0000003f0b0b7812 */ /* 0x001fca00078ec0ff */
[----:B------:R-:W-:-:S05]  /*49eb0*/  IMAD.SHL.U32 R11, R11, 0x2, RZ ;  /* 0x000000020b0b7824 */ /* 0x000fca00078e00ff */
[----:B------:R-:W-:-:S05]  /*49ec0*/  LOP3.LUT R11, R11, 0x20, RZ, 0x3c, !PT ;  /* 0x000000200b0b7812 */ /* 0x000fca00078e3cff */
[----:B--2---:R-:W-:Y:S01]  /*49ed0*/  STS.U16 [R11+0x9d00], R2 ;  /* 0x009d00020b007388 */ /* 0x004fe20000000400 */
[----:B---3--:R-:W-:Y:S02]  /*49ee0*/  STS.U16 [R11+0xa100], R27 ;  /* 0x00a1001b0b007388 */ /* 0x008fe40000000400 */
        /* <DEDUP_REMOVED lines=13> */
[----:B------:R0:W-:Y:S02]  /*49fc0*/  STS.U16 [R11+0xd900], R7 ;  /* 0x00d900070b007388 */ /* 0x0001e40000000400 */
[----:B0-----:R-:W0:Y:S04]  /*49fd0*/  S2R R7, SR_TID.X ;  /* 0x0000000000077919 */ /* 0x001e280000002100 */
[----:B------:R-:W-:Y:S01]  /*49fe0*/  STS.U16 [R11+0xdd00], R4 ;  /* 0x00dd00040b007388 */ /* 0x000fe20000000400 */
[----:B------:R-:W-:Y:S02]  /*49ff0*/  STS.U16 [R11+0xe100], R5 ;  /* 0x00e100050b007388 */ /* 0x000fe40000000400 */
[----:B------:R-:W-:Y:S02]  /*4a000*/  STS.U16 [R11+0xe500], R6 ;  /* 0x00e500060b007388 */ /* 0x000fe40000000400 */
[----:B------:R-:W-:Y:S01]  /*4a010*/  STS.U16 [R11+0xe900], R3 ;  /* 0x00e900030b007388 */ /* 0x000fe20000000400 */
[----:B------:R-:W-:Y:S01]  /*4a020*/  STS.U16 [R11+0xed00], R8 ;  /* 0x00ed00080b007388 */ /* 0x000fe20000000400 */
[----:B------:R-:W-:Y:S02]  /*4a030*/  STS.U16 [R11+0xf100], R9 ;  /* 0x00f100090b007388 */ /* 0x000fe40000000400 */
[----:B----4-:R-:W-:Y:S01]  /*4a040*/  STS.U16 [R11+0xf500], R10 ;  /* 0x00f5000a0b007388 */ /* 0x010fe20000000400 */
[----:B------:R-:W-:Y:S01]  /*4a050*/  STL [R1+0x2f28], R29 ;  /* 0x002f281d01007387 */ /* 0x000fe20000100800 */
[----:B------:R-:W-:Y:S02]  /*4a060*/  STS.U16 [R11+0xf900], R13 ;  /* 0x00f9000d0b007388 */ /* 0x000fe40000000400 */
[----:B------:R1:W-:Y:S01]  /*4a070*/  STS.U16 [R11+0xfd00], R12 ;  /* 0x00fd000c0b007388 */ /* 0x0003e20000000400 */
[----:B0-----:R-:W-:-:S05]  /*4a080*/  LOP3.LUT R7, R7, 0x3f, RZ, 0xc0, !PT ;  /* 0x0000003f07077812 */ /* 0x001fca00078ec0ff */
[----:B------:R-:W-:Y:S01]  /*4a090*/  STL [R1+0x2f98], R7 ;  /* 0x002f980701007387 */ /* 0x000fe20000100800 */
[----:B-1----:R-:W2:Y:S03]  /*4a0a0*/  LDL.LU R12, [R1+0x8c0] ;  /* 0x0008c000010c7983 */ /* 0x002ea60000300800 */
[----:B--2---:R0:W-:Y:S04]  /*4a0b0*/  STL [R1+0x2fa4], R12 ;  /* 0x002fa40c01007387 */ /* 0x0041e80000100800 */
[----:B0-----:R-:W2:Y:S04]  /*4a0c0*/  LDL.LU R12, [R1+0x8d4] ;  /* 0x0008d400010c7983 */ /* 0x001ea80000300800 */
[----:B--2---:R0:W-:Y:S04]  /*4a0d0*/  STL [R1+0x2fa8], R12 ;  /* 0x002fa80c01007387 */ /* 0x0041e80000100800 */
[----:B0-----:R-:W2:Y:S01]  /*4a0e0*/  LDL.LU R12, [R1+0x8e8] ;  /* 0x0008e800010c7983 */ /* 0x001ea20000300800 */
[----:B------:R-:W-:-:S03]  /*4a0f0*/  IMAD.SHL.U32 R8, R7, 0x2, RZ ;  /* 0x0000000207087824 */ /* 0x000fc600078e00ff */
[----:B--2---:R0:W-:Y:S04]  /*4a100*/  STL [R1+0x2fac], R12 ;  /* 0x002fac0c01007387 */ /* 0x0041e80000100800 */
        /* <DEDUP_REMOVED lines=21> */
[----:B------:R-:W3:Y:S01]  /*4a260*/  LDL.LU R4, [R1+0x71c] ;  /* 0x00071c0001047983 */ /* 0x000ee20000300800 */
[----:B------:R-:W-:Y:S01]  /*4a270*/  LOP3.LUT R8, R8, 0x30, RZ, 0x3c, !PT ;  /* 0x0000003008087812 */ /* 0x000fe200078e3cff */
[----:B------:R-:W3:Y:S01]  /*4a280*/  LDL.LU R5, [R1+0x708] ;  /* 0x0007080001057983 */ /* 0x000ee20000300800 */
        /* <DEDUP_REMOVED lines=10> */
[----:B0-----:R-:W2:Y:S04]  /*4a330*/  LDL.LU R12, [R1+0x2fa4] ;  /* 0x002fa400010c7983 */ /* 0x001ea80000300800 */
[----:B--2---:R-:W-:Y:S01]  /*4a340*/  STS.U16 [R8+0xd80], R12 ;  /* 0x000d800c08007388 */ /* 0x004fe20000000400 */
[----:B---3--:R-:W-:Y:S02]  /*4a350*/  STS.U16 [R8+0x1180], R13 ;  /* 0x0011800d08007388 */ /* 0x008fe40000000400 */
[----:B----4-:R-:W-:Y:S02]  /*4a360*/  STS.U16 [R8+0x1580], R7 ;  /* 0x0015800708007388 */ /* 0x010fe40000000400 */
        /* <DEDUP_REMOVED lines=22> */
[----:B------:R0:W-:Y:S03]  /*4a4d0*/  STS.U16 [R8+0x7180], R9 ;  /* 0x0071800908007388 */ /* 0x0001e60000000400 */
[----:B0-----:R-:W2:Y:S04]  /*4a4e0*/  LDL.LU R9, [R1+0x67c] ;  /* 0x00067c0001097983 */ /* 0x001ea80000300800 */
[----:B--2---:R0:W-:Y:S04]  /*4a4f0*/  STL [R1+0x2fa0], R9 ;  /* 0x002fa00901007387 */ /* 0x0041e80000100800 */
[----:B0-----:R-:W2:Y:S01]  /*4a500*/  LDL.LU R9, [R1+0x690] ;  /* 0x0006900001097983 */ /* 0x001ea20000300800 */
[----:B------:R-:W3:Y:S02]  /*4a510*/  LDL.LU R7, [R1+0x254] ;  /* 0x0002540001077983 */ /* 0x000ee40000300800 */
[----:B------:R-:W-:Y:S02]  /*4a520*/  STS.U16 [R8+0x7580], R10 ;  /* 0x0075800a08007388 */ /* 0x000fe40000000400 */
[----:B------:R-:W-:Y:S01]  /*4a530*/  STS.U16 [R8+0x7980], R11 ;  /* 0x0079800b08007388 */ /* 0x000fe20000000400 */
[----:B---3--:R0:W-:Y:S04]  /*4a540*/  STL [R1+0x2f9c], R7 ;  /* 0x002f9c0701007387 */ /* 0x0081e80000100800 */
[----:B0-----:R-:W3:Y:S01]  /*4a550*/  LDL.LU R7, [R1+0x268] ;  /* 0x0002680001077983 */ /* 0x001ee20000300800 */
[----:B------:R-:W4:Y:S02]  /*4a560*/  LDL.LU R10, [R1+0x240] ;  /* 0x00024000010a7983 */ /* 0x000f240000300800 */
        /* <DEDUP_REMOVED lines=24> */
[----:B------:R-:W3:Y:S01]  /*4a6f0*/  LDL.LU R3, [R1+0x2c] ;  /* 0x00002c0001037983 */ /* 0x000ee20000300800 */
[----:B--2---:R0:W-:Y:S04]  /*4a700*/  STS.U16 [R8+0x7d80], R9 ;  /* 0x007d800908007388 */ /* 0x0041e80000000400 */
[----:B0-----:R-:W2:Y:S04]  /*4a710*/  LDL.LU R9, [R1+0x2fa0] ;  /* 0x002fa00001097983 */ /* 0x001ea80000300800 */
[----:B--2---:R0:W-:Y:S01]  /*4a720*/  STS.U16 [R8+0x8180], R9 ;  /* 0x0081800908007388 */ /* 0x0041e20000000400 */
[----:B---3--:R1:W-:Y:S03]  /*4a730*/  STS.U16 [R8+0x8580], R7 ;  /* 0x0085800708007388 */ /* 0x0083e60000000400 */
[----:B0-----:R-:W2:Y:S01]  /*4a740*/  LDL.LU R9, [R1] ;  /* 0x0000000001097983 */ /* 0x001ea20000300800 */
[----:B-1----:R-:W3:Y:S03]  /*4a750*/  LDL.LU R7, [R1+0x2f9c] ;  /* 0x002f9c0001077983 */ /* 0x002ee60000300800 */
[----:B---3--:R0:W-:Y:S01]  /*4a760*/  STS.U16 [R8+0x8980], R7 ;  /* 0x0089800708007388 */ /* 0x0081e20000000400 */
[----:B----4-:R1:W-:Y:S02]  /*4a770*/  STS.U16 [R8+0x8d80], R10 ;  /* 0x008d800a08007388 */ /* 0x0103e40000000400 */
[----:B------:R3:W-:Y:S02]  /*4a780*/  STS.U16 [R8+0x9180], R11 ;  /* 0x0091800b08007388 */ /* 0x0007e40000000400 */
        /* <DEDUP_REMOVED lines=22> */
[----:B0-----:R-:W4:Y:S01]  /*4a8f0*/  LDL.LU R7, [R1+0x2f98] ;  /* 0x002f980001077983 */ /* 0x001f220000300800 */
[----:B------:R-:W-:Y:S02]  /*4a900*/  STS.U16 [R8+0xed80], R6 ;  /* 0x00ed800608007388 */ /* 0x000fe40000000400 */
[----:B-1----:R-:W4:Y:S02]  /*4a910*/  LDL.LU R10, [R1+0x2f94] ;  /* 0x002f9400010a7983 */ /* 0x002f240000300800 */
[----:B------:R-:W-:Y:S01]  /*4a920*/  STS.U16 [R8+0xf180], R3 ;  /* 0x00f1800308007388 */ /* 0x000fe20000000400 */
[----:B---3--:R-:W3:Y:S04]  /*4a930*/  LDL.LU R11, [R1+0x2f90] ;  /* 0x002f9000010b7983 */ /* 0x008ee80000300800 */
[----:B--2---:R0:W-:Y:S04]  /*4a940*/  STS.U16 [R8+0xf580], R9 ;  /* 0x00f5800908007388 */ /* 0x0041e80000000400 */
[----:B0-----:R-:W2:Y:S01]  /*4a950*/  LDL.LU R9, [R1+0x8f8] ;  /* 0x0008f80001097983 */ /* 0x001ea20000300800 */
[----:B------:R-:W2:Y:S03]  /*4a960*/  LDL.LU R12, [R1+0x8a8] ;  /* 0x0008a800010c7983 */ /* 0x000ea60000300800 */
[----:B--2---:R0:W-:Y:S04]  /*4a970*/  STL [R1+0x2f8c], R12 ;  /* 0x002f8c0c01007387 */ /* 0x0041e80000100800 */
[----:B0-----:R-:W2:Y:S01]  /*4a980*/  LDL.LU R12, [R1+0x8e4] ;  /* 0x0008e400010c7983 */ /* 0x001ea20000300800 */
[----:B------:R-:W2:Y:S02]  /*4a990*/  LDL.LU R13, [R1+0x894] ;  /* 0x00089400010d7983 */ /* 0x000ea40000300800 */
[----:B------:R-:W2:Y:S02]  /*4a9a0*/  LDL.LU R29, [R1+0x880] ;  /* 0x00088000011d7983 */ /* 0x000ea40000300800 */
[----:B------:R-:W2:Y:S01]  /*4a9b0*/  LDL.LU R14, [R1+0x86c] ;  /* 0x00086c00010e7983 */ /* 0x000ea20000300800 */
[----:B------:R-:W2:Y:S01]  /*4a9c0*/  LDL.LU R15, [R1+0x858] ;  /* 0x00085800010f7983 */ /* 0x000ea20000300800 */
        /* <DEDUP_REMOVED lines=10> */
[----:B------:R-:W2:Y:S02]  /*4aa70*/  LDL.LU R22, [R1+0x77c] ;  /* 0x00077c0001167983 */ /* 0x000ea40000300800 */
[----:B----4-:R-:W-:Y:S01]  /*4aa80*/  IMAD.SHL.U32 R0, R7, 0x2, RZ ;  /* 0x0000000207007824 */ /* 0x010fe200078e00ff */
[----:B------:R-:W4:Y:S01]  /*4aa90*/  LDL.LU R24, [R1+0x768] ;  /* 0x0007680001187983 */ /* 0x000f220000300800 */
[----:B------:R-:W4:Y:S02]  /*4aaa0*/  LDL.LU R26, [R1+0x754] ;  /* 0x00075400011a7983 */ /* 0x000f240000300800 */
[----:B------:R-:W4:Y:S02]  /*4aab0*/  LDL.LU R28, [R1+0x740] ;  /* 0x00074000011c7983 */ /* 0x000f240000300800 */
[----:B------:R-:W4:Y:S01]  /*4aac0*/  LDL.LU R4, [R1+0x72c] ;  /* 0x00072c0001047983 */ /* 0x000f220000300800 */
[----:B------:R-:W4:Y:S04]  /*4aad0*/  LDL.LU R5, [R1+0x718] ;  /* 0x0007180001057983 */ /* 0x000f280000300800 */
[----:B---3--:R0:W-:Y:S01]  /*4aae0*/  STS.U16 [R8+0xf980], R11 ;  /* 0x00f9800b08007388 */ /* 0x0081e20000000400 */
[----:B------:R-:W-:Y:S01]  /*4aaf0*/  LOP3.LUT R0, R0, 0x40, RZ, 0x3c, !PT ;  /* 0x0000004000007812 */ /* 0x000fe200078e3cff */
[----:B------:R1:W-:Y:S02]  /*4ab00*/  STS.U16 [R8+0xfd80], R10 ;  /* 0x00fd800a08007388 */ /* 0x0003e40000000400 */
[----:B0-----:R-:W3:Y:S01]  /*4ab10*/  LDL.LU R11, [R1+0x8bc] ;  /* 0x0008bc00010b7983 */ /* 0x001ee20000300800 */
[----:B-1----:R-:W3:Y:S02]  /*4ab20*/  LDL.LU R10, [R1+0x8d0] ;  /* 0x0008d000010a7983 */ /* 0x002ee40000300800 */
[----:B------:R-:W4:Y:S02]  /*4ab30*/  LDL.LU R6, [R1+0x704] ;  /* 0x0007040001067983 */ /* 0x000f240000300800 */
[----:B------:R-:W4:Y:S01]  /*4ab40*/  LDL.LU R3, [R1+0x6f0] ;  /* 0x0006f00001037983 */ /* 0x000f220000300800 */
[----:B------:R-:W4:Y:S04]  /*4ab50*/  LDL.LU R7, [R1+0x6dc] ;  /* 0x0006dc0001077983 */ /* 0x000f280000300800 */
[----:B------:R0:W-:Y:S01]  /*4ab60*/  STS.U16 [R0+0x200], R9 ;  /* 0x0002000900007388 */ /* 0x0001e20000000400 */
[----:B------:R-:W4:Y:S03]  /*4ab70*/  LDL.LU R8, [R1+0x6c8] ;  /* 0x0006c80001087983 */ /* 0x000f260000300800 */
[----:B0-----:R-:W4:Y:S04]  /*4ab80*/  LDL.LU R9, [R1+0x6b4] ;  /* 0x0006b40001097983 */ /* 0x001f280000300800 */
[----:B--2---:R0:W-:Y:S04]  /*4ab90*/  STS.U16 [R0+0x600], R12 ;  /* 0x0006000c00007388 */ /* 0x0041e80000000400 */
[----:B0-----:R-:W2:Y:S04]  /*4aba0*/  LDL.LU R12, [R1+0x2f8c] ;  /* 0x002f8c00010c7983 */ /* 0x001ea80000300800 */
[----:B---3--:R-:W-:Y:S01]  /*4abb0*/  STS.U16 [R0+0xa00], R10 ;  /* 0x000a000a00007388 */ /* 0x008fe20000000400 */
[----:B------:R-:W-:Y:S03]  /*4abc0*/  STS.U16 [R0+0xe00], R11 ;  /* 0x000e000b00007388 */ /* 0x000fe60000000400 */
[----:B--2---:R-:W-:Y:S01]  /*4abd0*/  STS.U16 [R0+0x1200], R12 ;  /* 0x0012000c00007388 */ /* 0x004fe20000000400 */
        /* <DEDUP_REMOVED lines=15> */
[----:B----4-:R-:W-:Y:S01]  /*4acd0*/  STS.U16 [R0+0x5200], R24 ;  /* 0x0052001800007388 */ /* 0x010fe20000000400 */
[----:B------:R-:W-:Y:S02]  /*4ace0*/  STS.U16 [R0+0x5600], R26 ;  /* 0x0056001a00007388 */ /* 0x000fe40000000400 */
[----:B------:R-:W-:Y:S02]  /*4acf0*/  STS.U16 [R0+0x5a00], R28 ;  /* 0x005a001c00007388 */ /* 0x000fe40000000400 */
[----:B------:R-:W-:Y:S01]  /*4ad00*/  STS.U16 [R0+0x5e00], R4 ;  /* 0x005e000400007388 */ /* 0x000fe20000000400 */
[----:B------:R0:W-:Y:S01]  /*4ad10*/  STS.U16 [R0+0x6200], R5 ;  /* 0x0062000500007388 */ /* 0x0001e20000000400 */
[----:B------:R1:W-:Y:S02]  /*4ad20*/  STS.U16 [R0+0x6600], R6 ;  /* 0x0066000600007388 */ /* 0x0003e40000000400 */
[----:B------:R-:W-:Y:S02]  /*4ad30*/  STS.U16 [R0+0x6a00], R3 ;  /* 0x006a000300007388 */ /* 0x000fe40000000400 */
[----:B------:R2:W-:Y:S01]  /*4ad40*/  STS.U16 [R0+0x6e00], R7 ;  /* 0x006e000700007388 */ /* 0x0005e20000000400 */
[----:B0-----:R-:W3:Y:S01]  /*4ad50*/  LDL.LU R5, [R1+0x6a0] ;  /* 0x0006a00001057983 */ /* 0x001ee20000300800 */
[----:B-1----:R-:W4:Y:S02]  /*4ad60*/  LDL.LU R6, [R1+0x68c] ;  /* 0x00068c0001067983 */ /* 0x002f240000300800 */
[----:B--2---:R-:W2:Y:S01]  /*4ad70*/  LDL.LU R7, [R1+0x264] ;  /* 0x0002640001077983 */ /* 0x004ea20000300800 */
[----:B------:R-:W-:Y:S01]  /*4ad80*/  STS.U16 [R0+0x7200], R8 ;  /* 0x0072000800007388 */ /* 0x000fe20000000400 */
[----:B------:R-:W-:Y:S03]  /*4ad90*/  STS.U16 [R0+0x7600], R9 ;  /* 0x0076000900007388 */ /* 0x000fe60000000400 */
        /* <DEDUP_REMOVED lines=25> */
[----:B------:R-:W2:Y:S04]  /*4af30*/  LDL.LU R28, [R1+0x44] ;  /* 0x00004400011c7983 */ /* 0x000ea80000300800 */
[----:B---3--:R0:W-:Y:S01]  /*4af40*/  STS.U16 [R0+0x7a00], R5 ;  /* 0x007a000500007388 */ /* 0x0081e20000000400 */
[----:B------:R-:W3:Y:S02]  /*4af50*/  LDL.LU R4, [R1+0x40] ;  /* 0x0000400001047983 */ /* 0x000ee40000300800 */
[----:B----4-:R1:W-:Y:S01]  /*4af60*/  STS.U16 [R0+0x7e00], R6 ;  /* 0x007e000600007388 */ /* 0x0103e20000000400 */
[----:B0-----:R-:W2:Y:S01]  /*4af70*/  LDL.LU R5, [R1+0x34] ;  /* 0x0000340001057983 */ /* 0x001ea20000300800 */
[----:B-1----:R-:W3:Y:S03]  /*4af80*/  LDL.LU R6, [R1+0xc] ;  /* 0x00000c0001067983 */ /* 0x002ee60000300800 */
[----:B--2---:R0:W-:Y:S04]  /*4af90*/  STS.U16 [R0+0x8200], R7 ;  /* 0x0082000700007388 */ /* 0x0041e80000000400 */
[----:B0-----:R-:W2:Y:S04]  /*4afa0*/  LDL.LU R7, [R1+0x2f88] ;  /* 0x002f880001077983 */ /* 0x001ea80000300800 */
[----:B--2---:R0:W-:Y:S01]  /*4afb0*/  STS.U16 [R0+0x8600], R7 ;  /* 0x0086000700007388 */ /* 0x0041e20000000400 */
[----:B------:R1:W-:Y:S02]  /*4afc0*/  STS.U16 [R0+0x8a00], R8 ;  /* 0x008a000800007388 */ /* 0x0003e40000000400 */
[----:B------:R2:W-:Y:S02]  /*4afd0*/  STS.U16 [R0+0x8e00], R9 ;  /* 0x008e000900007388 */ /* 0x0005e40000000400 */
[----:B------:R3:W-:Y:S01]  /*4afe0*/  STS.U16 [R0+0x9200], R10 ;  /* 0x0092000a00007388 */ /* 0x0007e20000000400 */
[----:B0-----:R-:W4:Y:S01]  /*4aff0*/  LDL.LU R7, [R1+0x2f84] ;  /* 0x002f840001077983 */ /* 0x001f220000300800 */
[----:B-1----:R-:W4:Y:S02]  /*4b000*/  LDL.LU R8, [R1+0x2f80] ;  /* 0x002f800001087983 */ /* 0x002f240000300800 */
[----:B--2---:R-:W2:Y:S02]  /*4b010*/  LDL.LU R9, [R1+0x2f7c] ;  /* 0x002f7c0001097983 */ /* 0x004ea40000300800 */
[----:B---3--:R-:W3:Y:S01]  /*4b020*/  LDL.LU R10, [R1+0x8a4] ;  /* 0x0008a400010a7983 */ /* 0x008ee20000300800 */
        /* <DEDUP_REMOVED lines=18> */
[----:B0-----:R-:W0:Y:S01]  /*4b150*/  S2R R3, SR_TID.X ;  /* 0x0000000000037919 */ /* 0x001e220000002100 */
[----:B------:R-:W-:Y:S02]  /*4b160*/  STS.U16 [R0+0xde00], R24 ;  /* 0x00de001800007388 */ /* 0x000fe40000000400 */
[----:B------:R-:W-:Y:S02]  /*4b170*/  STS.U16 [R0+0xe200], R26 ;  /* 0x00e2001a00007388 */ /* 0x000fe40000000400 */
[----:B------:R-:W-:Y:S01]  /*4b180*/  STS.U16 [R0+0xe600], R28 ;  /* 0x00e6001c00007388 */ /* 0x000fe20000000400 */
[----:B------:R-:W-:Y:S01]  /*4b190*/  STS.U16 [R0+0xea00], R4 ;  /* 0x00ea000400007388 */ /* 0x000fe20000000400 */
[----:B------:R1:W-:Y:S02]  /*4b1a0*/  STS.U16 [R0+0xee00], R5 ;  /* 0x00ee000500007388 */ /* 0x0003e40000000400 */
[----:B------:R-:W-:Y:S01]  /*4b1b0*/  STS.U16 [R0+0xf200], R6 ;  /* 0x00f2000600007388 */ /* 0x000fe20000000400 */
[----:B0-----:R-:W-:-:S05]  /*4b1c0*/  LOP3.LUT R17, R3, 0x3f, RZ, 0xc0, !PT ;  /* 0x0000003f03117812 */ /* 0x001fca00078ec0ff */
[----:B-1----:R-:W-:Y:S01]  /*4b1d0*/  IMAD.SHL.U32 R5, R17, 0x2, RZ ;  /* 0x0000000211057824 */ /* 0x002fe200078e00ff */
[----:B---3--:R0:W-:Y:S01]  /*4b1e0*/  STL [R1+0x2f78], R10 ;  /* 0x002f780a01007387 */ /* 0x0081e20000100800 */
        /* <DEDUP_REMOVED lines=10> */
[----:B0-----:R-:W-:Y:S01]  /*4b290*/  LOP3.LUT R10, R3, 0x3f, RZ, 0xc0, !PT ;  /* 0x0000003f030a7812 */ /* 0x001fe200078ec0ff */
[----:B------:R-:W3:Y:S01]  /*4b2a0*/  LDL.LU R0, [R1+0x7c8] ;  /* 0x0007c80001007983 */ /* 0x000ee20000300800 */
[----:B------:R-:W3:Y:S02]  /*4b2b0*/  LDL.LU R21, [R1+0x7b4] ;  /* 0x0007b40001157983 */ /* 0x000ee40000300800 */
[----:B------:R-:W3:Y:S02]  /*4b2c0*/  LDL.LU R19, [R1+0x7a0] ;  /* 0x0007a00001137983 */ /* 0x000ee40000300800 */
[----:B------:R-:W3:Y:S01]  /*4b2d0*/  LDL.LU R16, [R1+0x78c] ;  /* 0x00078c0001107983 */ /* 0x000ee20000300800 */
[----:B------:R-:W3:Y:S01]  /*4b2e0*/  LDL.LU R18, [R1+0x778] ;  /* 0x0007780001127983 */ /* 0x000ee20000300800 */
[----:B------:R-:W-:-:S02]  /*4b2f0*/  IMAD.SHL.U32 R10, R10, 0x2, RZ ;  /* 0x000000020a0a7824 */ /* 0x000fc400078e00ff */
[----:B------:R-:W3:Y:S02]  /*4b300*/  LDL.LU R20, [R1+0x764] ;  /* 0x0007640001147983 */ /* 0x000ee40000300800 */
[----:B------:R-:W3:Y:S01]  /*4b310*/  LDL.LU R22, [R1+0x750] ;  /* 0x0007500001167983 */ /* 0x000ee20000300800 */
[----:B------:R-:W3:Y:S01]  /*4b320*/  LDL.LU R24, [R1+0x73c] ;  /* 0x00073c0001187983 */ /* 0x000ee20000300800 */
[----:B------:R-:W3:Y:S02]  /*4b330*/  LDL.LU R26, [R1+0x728] ;  /* 0x00072800011a7983 */ /* 0x000ee40000300800 */
[----:B------:R-:W3:Y:S01]  /*4b340*/  LDL.LU R28, [R1+0x714] ;  /* 0x00071400011c7983 */ /* 0x000ee20000300800 */
[----:B------:R-:W-:Y:S01]  /*4b350*/  LOP3.LUT R10, R10, 0x40, RZ, 0x3c, !PT ;  /* 0x000000400a0a7812 */ /* 0x000fe200078e3cff */
[----:B------:R-:W3:Y:S01]  /*4b360*/  LDL.LU R4, [R1+0x700] ;  /* 0x0007000001047983 */ /* 0x000ee20000300800 */
[----:B------:R-:W3:Y:S02]  /*4b370*/  LDL.LU R6, [R1+0x6ec] ;  /* 0x0006ec0001067983 */ /* 0x000ee40000300800 */
[----:B------:R-:W3:Y:S02]  /*4b380*/  LDL.LU R3, [R1+0x6d8] ;  /* 0x0006d80001037983 */ /* 0x000ee40000300800 */
[----:B------:R0:W-:Y:S01]  /*4b390*/  STL [R1+0x2f6c], R17 ;  /* 0x002f6c1101007387 */ /* 0x0001e20000100800 */
[----:B--2---:R1:W-:Y:S01]  /*4b3a0*/  STS.U16 [R10+0xf600], R9 ;  /* 0x00f600090a007388 */ /* 0x0043e20000000400 */
[----:B----4-:R2:W-:Y:S02]  /*4b3b0*/  STS.U16 [R10+0xfa00], R8 ;  /* 0x00fa00080a007388 */ /* 0x0105e40000000400 */
[----:B------:R4:W-:Y:S01]  /*4b3c0*/  STS.U16 [R10+0xfe00], R7 ;  /* 0x00fe00070a007388 */ /* 0x0009e20000000400 */
[----:B0-----:R-:W3:Y:S01]  /*4b3d0*/  LDL.LU R17, [R1+0x8b8] ;  /* 0x0008b80001117983 */ /* 0x001ee20000300800 */
[----:B-1----:R-:W3:Y:S02]  /*4b3e0*/  LDL.LU R9, [R1+0x8cc] ;  /* 0x0008cc0001097983 */ /* 0x002ee40000300800 */
[----:B--2---:R-:W2:Y:S02]  /*4b3f0*/  LDL.LU R8, [R1+0x8e0] ;  /* 0x0008e00001087983 */ /* 0x004ea40000300800 */
[----:B----4-:R-:W4:Y:S01]  /*4b400*/  LDL.LU R10, [R1+0x2f78] ;  /* 0x002f7800010a7983 */ /* 0x010f220000300800 */
[----:B------:R-:W2:Y:S01]  /*4b410*/  LDL.LU R7, [R1+0x8f4] ;  /* 0x0008f40001077983 */ /* 0x000ea20000300800 */
[----:B------:R-:W-:-:S05]  /*4b420*/  LOP3.LUT R5, R5, 0x50, RZ, 0x3c, !PT ;  /* 0x0000005005057812 */ /* 0x000fca00078e3cff */
[----:B--2---:R-:W-:Y:S01]  /*4b430*/  STS.U16 [R5+0x280], R7 ;  /* 0x0002800705007388 */ /* 0x004fe20000000400 */
[----:B------:R-:W-:Y:S02]  /*4b440*/  STS.U16 [R5+0x680], R8 ;  /* 0x0006800805007388 */ /* 0x000fe40000000400 */
[----:B---3--:R-:W-:Y:S02]  /*4b450*/  STS.U16 [R5+0xa80], R9 ;  /* 0x000a800905007388 */ /* 0x008fe40000000400 */
[----:B------:R-:W-:Y:S01]  /*4b460*/  STS.U16 [R5+0xe80], R17 ;  /* 0x000e801105007388 */ /* 0x000fe20000000400 */
[----:B----4-:R-:W-:Y:S01]  /*4b470*/  STS.U16 [R5+0x1280], R10 ;  /* 0x0012800a05007388 */ /* 0x010fe20000000400 */
        /* <DEDUP_REMOVED lines=19> */
[----:B------:R0:W-:Y:S04]  /*4b5b0*/  STS.U16 [R5+0x6280], R28 ;  /* 0x0062801c05007388 */ /* 0x0001e80000000400 */
[----:B0-----:R-:W2:Y:S01]  /*4b5c0*/  LDL.LU R28, [R1+0x6c4] ;  /* 0x0006c400011c7983 */ /* 0x001ea20000300800 */
[----:B------:R-:W3:Y:S03]  /*4b5d0*/  LDL.LU R17, [R1+0x688] ;  /* 0x0006880001117983 */ /* 0x000ee60000300800 */
[----:B---3--:R0:W-:Y:S04]  /*4b5e0*/  STL [R1+0x2f70], R17 ;  /* 0x002f701101007387 */ /* 0x0081e80000100800 */
[----:B0-----:R-:W3:Y:S01]  /*4b5f0*/  LDL.LU R17, [R1+0x69c] ;  /* 0x00069c0001117983 */ /* 0x001ee20000300800 */
[----:B------:R-:W-:Y:S02]  /*4b600*/  STS.U16 [R5+0x6680], R4 ;  /* 0x0066800405007388 */ /* 0x000fe40000000400 */
[----:B------:R-:W-:Y:S02]  /*4b610*/  STS.U16 [R5+0x6a80], R6 ;  /* 0x006a800605007388 */ /* 0x000fe40000000400 */
[----:B------:R-:W-:Y:S01]  /*4b620*/  STS.U16 [R5+0x6e80], R3 ;  /* 0x006e800305007388 */ /* 0x000fe20000000400 */
[----:B---3--:R0:W-:Y:S04]  /*4b630*/  STL [R1+0x2f74], R17 ;  /* 0x002f741101007387 */ /* 0x0081e80000100800 */
[----:B0-----:R-:W3:Y:S01]  /*4b640*/  LDL.LU R17, [R1+0x6b0] ;  /* 0x0006b00001117983 */ /* 0x001ee20000300800 */
        /* <DEDUP_REMOVED lines=25> */
[----:B--2---:R0:W-:Y:S01]  /*4b7e0*/  STS.U16 [R5+0x7280], R28 ;  /* 0x0072801c05007388 */ /* 0x0041e20000000400 */
[----:B------:R-:W2:Y:S03]  /*4b7f0*/  LDL.LU R26, [R1+0x18] ;  /* 0x00001800011a7983 */ /* 0x000ea60000300800 */
[----:B0-----:R-:W2:Y:S04]  /*4b800*/  LDL.LU R28, [R1+0x14] ;  /* 0x00001400011c7983 */ /* 0x001ea80000300800 */
[----:B---3--:R0:W-:Y:S04]  /*4b810*/  STS.U16 [R5+0x7680], R17 ;  /* 0x0076801105007388 */ /* 0x0081e80000000400 */
[----:B0-----:R-:W3:Y:S04]  /*4b820*/  LDL.LU R17, [R1+0x2f74] ;  /* 0x002f740001117983 */ /* 0x001ee80000300800 */
[----:B---3--:R0:W-:Y:S04]  /*4b830*/  STS.U16 [R5+0x7a80], R17 ;  /* 0x007a801105007388 */ /* 0x0081e80000000400 */
[----:B0-----:R-:W3:Y:S04]  /*4b840*/  LDL.LU R17, [R1+0x2f70] ;  /* 0x002f700001117983 */ /* 0x001ee80000300800 */
        /* <DEDUP_REMOVED lines=26> */
[----:B------:R0:W-:Y:S04]  /*4b9f0*/  STS.U16 [R5+0xda80], R6 ;  /* 0x00da800605007388 */ /* 0x0001e80000000400 */
        /* <DEDUP_REMOVED lines=20> */
[----:B------:R0:W-:Y:S04]  /*4bb40*/  STS.U16 [R5+0xde80], R22 ;  /* 0x00de801605007388 */ /* 0x0001e80000000400 */
[----:B------:R-:W4:Y:S01]  /*4bb50*/  LDL.LU R20, [R1+0x774] ;  /* 0x0007740001147983 */ /* 0x000f220000300800 */
[----:B------:R1:W-:Y:S02]  /*4bb60*/  STS.U16 [R5+0xe280], R24 ;  /* 0x00e2801805007388 */ /* 0x0003e40000000400 */
[----:B--2---:R2:W-:Y:S02]  /*4bb70*/  STS.U16 [R5+0xe680], R26 ;  /* 0x00e6801a05007388 */ /* 0x0045e40000000400 */
[----:B------:R2:W-:Y:S01]  /*4bb80*/  STS.U16 [R5+0xea80], R28 ;  /* 0x00ea801c05007388 */ /* 0x0005e20000000400 */
[----:B0-----:R-:W4:Y:S01]  /*4bb90*/  LDL.LU R22, [R1+0x760] ;  /* 0x0007600001167983 */ /* 0x001f220000300800 */
[----:B-1----:R-:W4:Y:S02]  /*4bba0*/  LDL.LU R24, [R1+0x74c] ;  /* 0x00074c0001187983 */ /* 0x002f240000300800 */
[----:B--2---:R-:W2:Y:S01]  /*4bbb0*/  LDL.LU R26, [R1+0x738] ;  /* 0x00073800011a7983 */ /* 0x004ea20000300800 */
[----:B------:R-:W2:Y:S04]  /*4bbc0*/  LDL.LU R28, [R1+0x724] ;  /* 0x00072400011c7983 */ /* 0x000ea80000300800 */
[----:B---3--:R0:W-:Y:S04]  /*4bbd0*/  STS.U16 [R5+0xee80], R3 ;  /* 0x00ee800305007388 */ /* 0x0081e80000000400 */
[----:B0-----:R-:W3:Y:S04]  /*4bbe0*/  LDL.LU R3, [R1+0x710] ;  /* 0x0007100001037983 */ /* 0x001ee80000300800 */
[----:B----4-:R0:W-:Y:S04]  /*4bbf0*/  STS.U16 [R5+0xf280], R6 ;  /* 0x00f2800605007388 */ /* 0x0101e80000000400 */
[----:B0-----:R-:W4:Y:S01]  /*4bc00*/  LDL.LU R6, [R1+0x2f60] ;  /* 0x002f600001067983 */ /* 0x001f220000300800 */
[----:B------:R-:W-:-:S03]  /*4bc10*/  IMAD.SHL.U32 R17, R17, 0x2, RZ ;  /* 0x0000000211117824 */ /* 0x000fc600078e00ff */
[----:B----4-:R0:W-:Y:S04]  /*4bc20*/  STS.U16 [R5+0xf680], R6 ;  /* 0x00f6800605007388 */ /* 0x0101e80000000400 */
[----:B0-----:R-:W4:Y:S04]  /*4bc30*/  LDL.LU R5, [R1+0x2f5c] ;  /* 0x002f5c0001057983 */ /* 0x001f280000300800 */
[----:B------:R-:W0:Y:S01]  /*4bc40*/  S2R R6, SR_TID.X ;  /* 0x0000000000067919 */ /* 0x000e220000002100 */
[----:B------:R-:W-:Y:S02]  /*4bc50*/  LOP3.LUT R17, R17, 0x60, RZ, 0x3c, !PT ;  /* 0x0000006011117812 */ /* 0x000fe400078e3cff */
[----:B0-----:R-:W-:-:S05]  /*4bc60*/  LOP3.LUT R6, R6, 0x3f, RZ, 0xc0, !PT ;  /* 0x0000003f06067812 */ /* 0x001fca00078ec0ff */
[----:B------:R-:W-:-:S05]  /*4bc70*/  IMAD.SHL.U32 R6, R6, 0x2, RZ ;  /* 0x0000000206067824 */ /* 0x000fca00078e00ff */
[----:B------:R-:W-:-:S05]  /*4bc80*/  LOP3.LUT R6, R6, 0x50, RZ, 0x3c, !PT ;  /* 0x0000005006067812 */ /* 0x000fca00078e3cff */
        /* <DEDUP_REMOVED lines=18> */
[----:B0-----:R-:W4:Y:S04]  /*4bdb0*/  LDL.LU R21, [R1+0x6c0] ;  /* 0x0006c00001157983 */ /* 0x001f280000300800 */
[----:B----4-:R0:W-:Y:S04]  /*4bdc0*/  STL [R1+0x2f50], R21 ;  /* 0x002f501501007387 */ /* 0x0101e80000100800 */
[----:B0-----:R-:W4:Y:S04]  /*4bdd0*/  LDL.LU R21, [R1+0x6d4] ;  /* 0x0006d40001157983 */ /* 0x001f280000300800 */
[----:B----4-:R0:W-:Y:S04]  /*4bde0*/  STL [R1+0x2f54], R21 ;  /* 0x002f541501007387 */ /* 0x0101e80000100800 */
[----:B0-----:R-:W4:Y:S01]  /*4bdf0*/  LDL.LU R21, [R1+0x6e8] ;  /* 0x0006e80001157983 */ /* 0x001f220000300800 */
[----:B------:R-:W-:Y:S02]  /*4be00*/  STS.U16 [R17+0x4300], R19 ;  /* 0x0043001311007388 */ /* 0x000fe40000000400 */
[----:B------:R-:W-:Y:S02]  /*4be10*/  STS.U16 [R17+0x4700], R16 ;  /* 0x0047001011007388 */ /* 0x000fe40000000400 */
[----:B------:R-:W-:Y:S01]  /*4be20*/  STS.U16 [R17+0x4b00], R18 ;  /* 0x004b001211007388 */ /* 0x000fe20000000400 */
[----:B------:R-:W-:Y:S01]  /*4be30*/  STS.U16 [R17+0x4f00], R20 ;  /* 0x004f001411007388 */ /* 0x000fe20000000400 */
[----:B------:R-:W-:Y:S02]  /*4be40*/  STS.U16 [R17+0x5300], R22 ;  /* 0x0053001611007388 */ /* 0x000fe40000000400 */
[----:B------:R-:W-:Y:S02]  /*4be50*/  STS.U16 [R17+0x5700], R24 ;  /* 0x0057001811007388 */ /* 0x000fe40000000400 */
[----:B--2---:R-:W-:Y:S01]  /*4be60*/  STS.U16 [R17+0x5b00], R26 ;  /* 0x005b001a11007388 */ /* 0x004fe20000000400 */
[----:B------:R-:W-:Y:S01]  /*4be70*/  STS.U16 [R17+0x5f00], R28 ;  /* 0x005f001c11007388 */ /* 0x000fe20000000400 */
[----:B---3--:R-:W-:Y:S03]  /*4be80*/  STS.U16 [R17+0x6300], R3 ;  /* 0x0063000311007388 */ /* 0x008fe60000000400 */
[----:B----4-:R0:W-:Y:S04]  /*4be90*/  STL [R1+0x2f58], R21 ;  /* 0x002f581501007387 */ /* 0x0101e80000100800 */
        /* <DEDUP_REMOVED lines=28> */
[----:B--2---:R0:W-:Y:S04]  /*4c060*/  STS.U16 [R17+0x6700], R21 ;  /* 0x0067001511007388 */ /* 0x0041e80000000400 */
[----:B0-----:R-:W2:Y:S04]  /*4c070*/  LDL.LU R21, [R1+0x2f58] ;  /* 0x002f580001157983 */ /* 0x001ea80000300800 */
[----:B--2---:R0:W-:Y:S04]  /*4c080*/  STS.U16 [R17+0x6b00], R21 ;  /* 0x006b001511007388 */ /* 0x0041e80000000400 */
[----:B0-----:R-:W2:Y:S04]  /*4c090*/  LDL.LU R21, [R1+0x2f54] ;  /* 0x002f540001157983 */ /* 0x001ea80000300800 */
[----:B--2---:R0:W-:Y:S04]  /*4c0a0*/  STS.U16 [R17+0x6f00], R21 ;  /* 0x006f001511007388 */ /* 0x0041e80000000400 */
[----:B0-----:R-:W2:Y:S04]  /*4c0b0*/  LDL.LU R21, [R1+0x2f50] ;  /* 0x002f500001157983 */ /* 0x001ea80000300800 */
[----:B--2---:R0:W-:Y:S01]  /*4c0c0*/  STS.U16 [R17+0x7300], R21 ;  /* 0x0073001511007388 */ /* 0x0041e20000000400 */
[----:B---3--:R1:W-:Y:S02]  /*4c0d0*/  STS.U16 [R17+0x7700], R19 ;  /* 0x0077001311007388 */ /* 0x0083e40000000400 */
[----:B----4-:R2:W-:Y:S02]  /*4c0e0*/  STS.U16 [R17+0x7b00], R16 ;  /* 0x007b001011007388 */ /* 0x0105e40000000400 */
[----:B------:R3:W-:Y:S01]  /*4c0f0*/  STS.U16 [R17+0x7f00], R18 ;  /* 0x007f001211007388 */ /* 0x0007e20000000400 */
[----:B------:R3:W-:Y:S01]  /*4c100*/  STS.U16 [R17+0x8300], R22 ;  /* 0x0083001611007388 */ /* 0x0007e20000000400 */
[----:B------:R3:W-:Y:S03]  /*4c110*/  STS.U16 [R17+0x8700], R26 ;  /* 0x0087001a11007388 */ /* 0x0007e60000000400 */
[----:B0-----:R-:W4:Y:S01]  /*4c120*/  LDL.LU R21, [R1+0x2f4c] ;  /* 0x002f4c0001157983 */ /* 0x001f220000300800 */
[----:B-1----:R-:W4:Y:S02]  /*4c130*/  LDL.LU R19, [R1+0x2f48] ;  /* 0x002f480001137983 */ /* 0x002f240000300800 */
[----:B--2---:R-:W2:Y:S02]  /*4c140*/  LDL.LU R16, [R1+0x2f44] ;  /* 0x002f440001107983 */ /* 0x004ea40000300800 */
[----:B---3--:R-:W3:Y:S01]  /*4c150*/  LDL.LU R18, [R1+0x2f40] ;  /* 0x002f400001127983 */ /* 0x008ee20000300800 */
[----:B------:R-:W2:Y:S01]  /*4c160*/  LDL.LU R22, [R1+0x2f3c] ;  /* 0x002f3c0001167983 */ /* 0x000ea20000300800 */
[----:B------:R-:W2:Y:S03]  /*4c170*/  LDL.LU R26, [R1+0x2f38] ;  /* 0x002f3800011a7983 */ /* 0x000ea60000300800 */
[----:B------:R0:W-:Y:S04]  /*4c180*/  STS.U16 [R17+0x8b00], R3 ;  /* 0x008b000311007388 */ /* 0x0001e80000000400 */
        /* <DEDUP_REMOVED lines=21> */
[----:B------:R-:W-:Y:S03]  /*4c2e0*/  STS.U16 [R17+0xdf00], R28 ;  /* 0x00df001c11007388 */ /* 0x000fe60000000400 */
[----:B--2---:R0:W-:Y:S04]  /*4c2f0*/  STS.U16 [R17+0xe300], R3 ;  /* 0x00e3000311007388 */ /* 0x0041e80000000400 */
        /* <DEDUP_REMOVED lines=21> */
[----:B------:R0:W-:Y:S01]  /*4c450*/  STS.U16 [R17+0xe700], R26 ;  /* 0x00e7001a11007388 */ /* 0x0001e20000000400 */
[----:B------:R1:W-:Y:S02]  /*4c460*/  STS.U16 [R17+0xeb00], R22 ;  /* 0x00eb001611007388 */ /* 0x0003e40000000400 */
[----:B---3--:R3:W-:Y:S02]  /*4c470*/  STS.U16 [R17+0xef00], R18 ;  /* 0x00ef001211007388 */ /* 0x0087e40000000400 */
[----:B------:R4:W-:Y:S01]  /*4c480*/  STS.U16 [R17+0xf300], R16 ;  /* 0x00f3001011007388 */ /* 0x0009e20000000400 */
[----:B0-----:R-:W2:Y:S01]  /*4c490*/  LDL.LU R26, [R1+0x8c4] ;  /* 0x0008c400011a7983 */ /* 0x001ea20000300800 */
[----:B-1----:R-:W2:Y:S02]  /*4c4a0*/  LDL.LU R22, [R1+0x8d8] ;  /* 0x0008d80001167983 */ /* 0x002ea40000300800 */
[----:B---3--:R-:W3:Y:S02]  /*4c4b0*/  LDL.LU R18, [R1+0x8ec] ;  /* 0x0008ec0001127983 */ /* 0x008ee40000300800 */
[----:B----4-:R-:W4:Y:S01]  /*4c4c0*/  LDL.LU R17, [R1+0x2f30] ;  /* 0x002f300001117983 */ /* 0x010f220000300800 */
[----:B------:R-:W0:Y:S02]  /*4c4d0*/  S2R R4, SR_TID.X ;  /* 0x0000000000047919 */ /* 0x000e240000002100 */
[----:B0-----:R-:W-:-:S05]  /*4c4e0*/  LOP3.LUT R4, R4, 0x3f, RZ, 0xc0, !PT ;  /* 0x0000003f04047812 */ /* 0x001fca00078ec0ff */
[C---:B------:R-:W-:Y:S02]  /*4c4f0*/  IMAD.SHL.U32 R16, R4.reuse, 0x2, RZ ;  /* 0x0000000204107824 */ /* 0x040fe400078e00ff */
[----:B------:R-:W-:-:S03]  /*4c500*/  IMAD.SHL.U32 R4, R4, 0x2, RZ ;  /* 0x0000000204047824 */ /* 0x000fc600078e00ff */
[----:B------:R-:W-:Y:S02]  /*4c510*/  LOP3.LUT R16, R16, 0x60, RZ, 0x3c, !PT ;  /* 0x0000006010107812 */ /* 0x000fe400078e3cff */
[----:B------:R-:W-:-:S03]  /*4c520*/  LOP3.LUT R4, R4, 0x70, RZ, 0x3c, !PT ;  /* 0x0000007004047812 */ /* 0x000fc600078e3cff */
[----:B----4-:R-:W-:Y:S01]  /*4c530*/  STS.U16 [R16+0xf700], R17 ;  /* 0x00f7001110007388 */ /* 0x010fe20000000400 */
[----:B------:R-:W-:Y:S02]  /*4c540*/  STS.U16 [R16+0xfb00], R19 ;  /* 0x00fb001310007388 */ /* 0x000fe40000000400 */
[----:B------:R-:W-:Y:S02]  /*4c550*/  STS.U16 [R16+0xff00], R21 ;  /* 0x00ff001510007388 */ /* 0x000fe40000000400 */
[----:B---3--:R-:W-:Y:S01]  /*4c560*/  STS.U16 [R4+0x380], R18 ;  /* 0x0003801204007388 */ /* 0x008fe20000000400 */
[----:B--2---:R-:W-:Y:S01]  /*4c570*/  STS.U16 [R4+0x780], R22 ;  /* 0x0007801604007388 */ /* 0x004fe20000000400 */
[----:B------:R-:W-:Y:S02]  /*4c580*/  STS.U16 [R4+0xb80], R26 ;  /* 0x000b801a04007388 */ /* 0x000fe40000000400 */
[----:B------:R0:W-:Y:S02]  /*4c590*/  STS.U16 [R4+0xf80], R3 ;  /* 0x000f800304007388 */ /* 0x0001e40000000400 */
[----:B------:R-:W-:Y:S01]  /*4c5a0*/  STS.U16 [R4+0x1380], R5 ;  /* 0x0013800504007388 */ /* 0x000fe20000000400 */
[----:B------:R-:W-:Y:S01]  /*4c5b0*/  STS.U16 [R4+0x1780], R6 ;  /* 0x0017800604007388 */ /* 0x000fe20000000400 */
[----:B------:R-:W-:Y:S02]  /*4c5c0*/  STS.U16 [R4+0x1b80], R7 ;  /* 0x001b800704007388 */ /* 0x000fe40000000400 */
[----:B------:R-:W-:Y:S02]  /*4c5d0*/  STS.U16 [R4+0x1f80], R8 ;  /* 0x001f800804007388 */ /* 0x000fe40000000400 */
[----:B------:R1:W-:Y:S01]  /*4c5e0*/  STS.U16 [R4+0x2380], R15 ;  /* 0x0023800f04007388 */ /* 0x0003e20000000400 */
[----:B------:R-:W-:Y:S01]  /*4c5f0*/  STS.U16 [R4+0x2780], R9 ;  /* 0x0027800904007388 */ /* 0x000fe20000000400 */
[----:B------:R-:W-:Y:S02]  /*4c600*/  STS.U16 [R4+0x2b80], R10 ;  /* 0x002b800a04007388 */ /* 0x000fe40000000400 */
[----:B------:R-:W-:Y:S02]  /*4c610*/  STS.U16 [R4+0x2f80], R11 ;  /* 0x002f800b04007388 */ /* 0x000fe40000000400 */
[----:B------:R-:W-:Y:S01]  /*4c620*/  STS.U16 [R4+0x3380], R12 ;  /* 0x0033800c04007388 */ /* 0x000fe20000000400 */
[----:B0-----:R-:W2:Y:S04]  /*4c630*/  LDL.LU R3, [R1+0x70c] ;  /* 0x00070c0001037983 */ /* 0x001ea80000300800 */
[----:B------:R-:W-:Y:S01]  /*4c640*/  STS.U16 [R4+0x3780], R13 ;  /* 0x0037800d04007388 */ /* 0x000fe20000000400 */
[----:B------:R0:W-:Y:S03]  /*4c650*/  STS.U16 [R4+0x3b80], R29 ;  /* 0x003b801d04007388 */ /* 0x0001e60000000400 */
[----:B-1----:R-:W3:Y:S04]  /*4c660*/  LDL.LU R15, [R1+0x6f8] ;  /* 0x0006f800010f7983 */ /* 0x002ee80000300800 */
[----:B0-----:R-:W4:Y:S01]  /*4c670*/  LDL.LU R29, [R1+0x6d0] ;  /* 0x0006d000011d7983 */ /* 0x001f220000300800 */
        /* <DEDUP_REMOVED lines=16> */
[----:B------:R-:W4:Y:S01]  /*4c780*/  LDL.LU R0, [R1+0x258] ;  /* 0x0002580001007983 */ /* 0x000f220000300800 */
[----:B--2---:R0:W-:Y:S01]  /*4c790*/  STS.U16 [R4+0x6380], R3 ;  /* 0x0063800304007388 */ /* 0x0041e20000000400 */
[----:B------:R-:W2:Y:S03]  /*4c7a0*/  LDL.LU R28, [R1+0x244] ;  /* 0x00024400011c7983 */ /* 0x000ea60000300800 */
        /* <DEDUP_REMOVED lines=17> */
[----:B------:R-:W2:Y:S03]  /*4c8c0*/  LDL.LU R13, [R1+0xa4] ;  /* 0x0000a400010d7983 */ /* 0x000ea60000300800 */
[----:B---3--:R0:W-:Y:S01]  /*4c8d0*/  STS.U16 [R4+0x6780], R15 ;  /* 0x0067800f04007388 */ /* 0x0081e20000000400 */
[----:B------:R-:W2:Y:S03]  /*4c8e0*/  LDL.LU R14, [R1+0x8c] ;  /* 0x00008c00010e7983 */ /* 0x000ea60000300800 */
[----:B0-----:R-:W2:Y:S04]  /*4c8f0*/  LDL.LU R15, [R1+0x54] ;  /* 0x00005400010f7983 */ /* 0x001ea80000300800 */
[----:B----4-:R0:W-:Y:S04]  /*4c900*/  STS.U16 [R4+0x6b80], R29 ;  /* 0x006b801d04007388 */ /* 0x0101e80000000400 */
[----:B0-----:R-:W4:Y:S04]  /*4c910*/  LDL.LU R29, [R1+0x2f2c] ;  /* 0x002f2c00011d7983 */ /* 0x001f280000300800 */
        /* <DEDUP_REMOVED lines=14> */
[----:B------:R1:W-:Y:S01]  /*4ca00*/  STS.U16 [R4+0x8f80], R3 ;  /* 0x008f800304007388 */ /* 0x0003e20000000400 */
[----:B0-----:R-:W2:Y:S01]  /*4ca10*/  LDL.LU R0, [R1+0x900] ;  /* 0x0009000001007983 */ /* 0x001ea20000300800 */
[----:B-1----:R-:W2:Y:S02]  /*4ca20*/  LDL.LU R28, [R1+0x2f10] ;  /* 0x002f1000011c7983 */ /* 0x002ea40000300800 */
[----:B------:R-:W2:Y:S02]  /*4ca30*/  LDL.LU R3, [R1+0x2f0c] ;  /* 0x002f0c0001037983 */ /* 0x000ea40000300800 */
[----:B------:R-:W-:Y:S01]  /*4ca40*/  STS.U16 [R4+0x9380], R21 ;  /* 0x0093801504007388 */ /* 0x000fe20000000400 */
[----:B------:R-:W-:Y:S01]  /*4ca50*/  STS.U16 [R4+0x9780], R19 ;  /* 0x0097801304007388 */ /* 0x000fe20000000400 */
[----:B------:R0:W-:Y:S02]  /*4ca60*/  STS.U16 [R4+0x9b80], R2 ;  /* 0x009b800204007388 */ /* 0x0001e40000000400 */
        /* <DEDUP_REMOVED lines=16> */
[----:B0-----:R-:W3:Y:S04]  /*4cb70*/  LDL R2, [R1+0x908] ;  /* 0x0009080001027983 */ /* 0x001ee80000100800 */
[----:B--2---:R0:W-:Y:S04]  /*4cb80*/  STS.U16 [R4+0xdf80], R3 ;  /* 0x00df800304007388 */ /* 0x0041e80000000400 */
[----:B0-----:R-:W2:Y:S01]  /*4cb90*/  LDL.LU R3, [R1+0x2f08] ;  /* 0x002f080001037983 */ /* 0x001ea20000300800 */
[----:B------:R-:W-:Y:S02]  /*4cba0*/  STS.U16 [R4+0xe380], R28 ;  /* 0x00e3801c04007388 */ /* 0x000fe40000000400 */
[----:B------:R-:W-:Y:S02]  /*4cbb0*/  STS.U16 [R4+0xe780], R24 ;  /* 0x00e7801804007388 */ /* 0x000fe40000000400 */
[----:B------:R-:W-:Y:S01]  /*4cbc0*/  STS.U16 [R4+0xeb80], R20 ;  /* 0x00eb801404007388 */ /* 0x000fe20000000400 */
[----:B------:R-:W-:Y:S01]  /*4cbd0*/  STS.U16 [R4+0xef80], R23 ;  /* 0x00ef801704007388 */ /* 0x000fe20000000400 */
[----:B----4-:R-:W-:Y:S02]  /*4cbe0*/  STS.U16 [R4+0xf380], R25 ;  /* 0x00f3801904007388 */ /* 0x010fe40000000400 */
[----:B---3--:R-:W-:Y:S02]  /*4cbf0*/  STS.U16 [R4+0xf780], R27 ;  /* 0x00f7801b04007388 */ /* 0x008fe40000000400 */
[----:B------:R-:W-:Y:S01]  /*4cc00*/  STS.U16 [R4+0xfb80], R29 ;  /* 0x00fb801d04007388 */ /* 0x000fe20000000400 */
[----:B------:R0:W-:Y:S01]  /*4cc10*/  STS.U16 [R4+0xff80], R0 ;  /* 0x00ff800004007388 */ /* 0x0001e20000000400 */
[----:B------:R-:W-:Y:S06]  /*4cc20*/  BAR.SYNC.DEFER_BLOCKING 0x0 ;  /* 0x0000000000007b1d */ /* 0x000fec0000010000 */
[----:B0-----:R-:W3:Y:S04]  /*4cc30*/  LDL R0, [R1+0x90c] ;  /* 0x00090c0001007983 */ /* 0x001ee80000100800 */
[----:B------:R-:W-:Y:S04]  /*4cc40*/  LDSM.16.MT88.4 R12, [R2+0x10000] ;  /* 0x01000000020c783b */ /* 0x000fe80000004200 */
[----:B--2---:R-:W0:Y:S04]  /*4cc50*/  LDSM.16.M88.4 R16, [R3] ;  /* 0x000000000310783b */ /* 0x004e280000000200 */
[----:B------:R-:W1:Y:S04]  /*4cc60*/  LDSM.16.M88.4 R8, [R3+0x800] ;  /* 0x000800000308783b */ /* 0x000e680000000200 */
[----:B------:R-:W-:Y:S04]  /*4cc70*/  LDSM.16.M88.4 R20, [R3+0x2800] ;  /* 0x002800000314783b */ /* 0x000fe80000000200 */
[----:B------:R-:W-:Y:S04]  /*4cc80*/  LDSM.16.M88.4 R24, [R3+0xe000] ;  /* 0x00e000000318783b */ /* 0x000fe80000000200 */
[----:B0-----:R-:W-:Y:S01]  /*4cc90*/  STL.64 [R1+0x1b0], R16 ;  /* 0x0001b01001007387 */ /* 0x001fe20000100a00 */
[----:B------:R-:W-:Y:S02]  /*4cca0*/  STL.64 [R1+0x1b8], R18 ;  /* 0x0001b81201007387 */ /* 0x000fe40000100a00 */
[----:B-1----:R-:W-:Y:S02]  /*4ccb0*/  STL.64 [R1+0x1a0], R8 ;  /* 0x0001a00801007387 */ /* 0x002fe40000100a00 */
[----:B------:R-:W-:Y:S01]  /*4ccc0*/  IMAD.MOV.U32 R6, RZ, RZ, R8 ;  /* 0x000000ffff067224 */ /* 0x000fe200078e0008 */
[----:B------:R-:W-:Y:S01]  /*4ccd0*/  STL.64 [R1+0x1a8], R10 ;  /* 0x0001a80a01007387 */ /* 0x000fe20000100a00 */
[----:B------:R-:W-:-:S02]  /*4cce0*/  IMAD.MOV.U32 R5, RZ, RZ, R9 ;  /* 0x000000ffff057224 */ /* 0x000fc400078e0009 */
[----:B------:R-:W0:Y:S01]  /*4ccf0*/  LDSM.16.M88.4 R8, [R3+0x1000] ;  /* 0x001000000308783b */ /* 0x000e220000000200 */
[----:B------:R-:W1:Y:S04]  /*4cd00*/  LDSM.16.M88.4 R16, [R3+0x1800] ;  /* 0x001800000310783b */ /* 0x000e680000000200 */
[----:B0-----:R-:W-:Y:S01]  /*4cd10*/  STL.64 [R1+0x190], R8 ;  /* 0x0001900801007387 */ /* 0x001fe20000100a00 */
[----:B------:R-:W-:Y:S02]  /*4cd20*/  IMAD.MOV.U32 R4, RZ, RZ, R9 ;  /* 0x000000ffff047224 */ /* 0x000fe400078e0009 */
[----:B------:R-:W-:Y:S02]  /*4cd30*/  STL.64 [R1+0x198], R10 ;  /* 0x0001980a01007387 */ /* 0x000fe40000100a00 */
[----:B------:R-:W-:-:S02]  /*4cd40*/  IMAD.MOV.U32 R2, RZ, RZ, R8 ;  /* 0x000000ffff027224 */ /* 0x000fc400078e0008 */
[----:B------:R-:W0:Y:S04]  /*4cd50*/  LDSM.16.M88.4 R8, [R3+0x2000] ;  /* 0x002000000308783b */ /* 0x000e280000000200 */
[----:B-1----:R-:W-:Y:S01]  /*4cd60*/  STL.64 [R1+0x180], R16 ;  /* 0x0001801001007387 */ /* 0x002fe20000100a00 */
[----:B------:R-:W-:Y:S02]  /*4cd70*/  STL.64 [R1+0x188], R18 ;  /* 0x0001881201007387 */ /* 0x000fe40000100a00 */
[----:B------:R-:W1:Y:S01]  /*4cd80*/  LDSM.16.M88.4 R16, [R3+0x3000] ;  /* 0x003000000310783b */ /* 0x000e620000000200 */
[----:B0-----:R-:W-:Y:S03]  /*4cd90*/  STL.64 [R1+0x170], R8 ;  /* 0x0001700801007387 */ /* 0x001fe60000100a00 */
[----:B------:R-:W-:Y:S02]  /*4cda0*/  STL.64 [R1+0x178], R10 ;  /* 0x0001780a01007387 */ /* 0x000fe40000100a00 */
[----:B------:R-:W0:Y:S04]  /*4cdb0*/  LDSM.16.M88.4 R8, [R3+0x3800] ;  /* 0x003800000308783b */ /* 0x000e280000000200 */
[----:B------:R-:W-:Y:S01]  /*4cdc0*/  STL.64 [R1+0x160], R20 ;  /* 0x0001601401007387 */ /* 0x000fe20000100a00 */
[----:B------:R-:W-:Y:S02]  /*4cdd0*/  STL.64 [R1+0x168], R22 ;  /* 0x0001681601007387 */ /* 0x000fe40000100a00 */
[----:B------:R-:W2:Y:S04]  /*4cde0*/  LDSM.16.M88.4 R20, [R3+0x4000] ;  /* 0x004000000314783b */ /* 0x000ea80000000200 */
[----:B-1----:R-:W-:Y:S02]  /*4cdf0*/  STL.64 [R1+0x150], R16 ;  /* 0x0001501001007387 */ /* 0x002fe40000100a00 */
[----:B------:R-:W-:Y:S02]  /*4ce00*/  STL.64 [R1+0x158], R18 ;  /* 0x0001581201007387 */ /* 0x000fe40000100a00 */
[----:B------:R-:W1:Y:S04]  /*4ce10*/  LDSM.16.M88.4 R16, [R3+0x4800] ;  /* 0x004800000310783b */ /* 0x000e680000000200 */
[----:B0-----:R-:W-:Y:S01]  /*4ce20*/  STL.64 [R1+0x140], R8 ;  /* 0x0001400801007387 */ /* 0x001fe20000100a00 */
[----:B------:R-:W-:Y:S02]  /*4ce30*/  STL.64 [R1+0x148], R10 ;  /* 0x0001480a01007387 */ /* 0x000fe40000100a00 */
[----:B------:R-:W0:Y:S04]  /*4ce40*/  LDSM.16.M88.4 R8, [R3+0x5000] ;  /* 0x005000000308783b */ /* 0x000e280000000200 */
[----:B--2---:R-:W-:Y:S01]  /*4ce50*/  STL.64 [R1+0x130], R20 ;  /* 0x0001301401007387 */ /* 0x004fe20000100a00 */
[----:B------:R-:W-:Y:S01]  /*4ce60*/  STL.64 [R1+0x138], R22 ;  /* 0x0001381601007387 */ /* 0x000fe20000100a00 */
[----:B-1----:R-:W-:Y:S03]  /*4ce70*/  STL.64 [R1+0x120], R16 ;  /* 0x0001201001007387 */ /* 0x002fe60000100a00 */
[----:B------:R-:W-:Y:S02]  /*4ce80*/  STL.64 [R1+0x128], R18 ;  /* 0x0001281201007387 */ /* 0x000fe40000100a00 */
[----:B------:R-:W1:Y:S02]  /*4ce90*/  LDSM.16.M88.4 R16, [R3+0x5800] ;  /* 0x005800000310783b */ /* 0x000e640000000200 */
[----:B------:R-:W-:Y:S04]  /*4cea0*/  LDSM.16.M88.4 R20, [R3+0x6800] ;  /* 0x006800000314783b */ /* 0x000fe80000000200 */
[----:B0-----:R-:W-:Y:S01]  /*4ceb0*/  STL.64 [R1+0x110], R8 ;  /* 0x0001100801007387 */ /* 0x001fe20000100a00 */
[----:B------:R-:W-:-:S02]  /*4cec0*/  IMAD.MOV.U32 R29, RZ, RZ, R8 ;  /* 0x000000ffff1d7224 */ /* 0x000fc400078e0008 */
[----:B------:R-:W-:Y:S02]  /*4ced0*/  STL.64 [R1+0x118], R10 ;  /* 0x0001180a01007387 */ /* 0x000fe40000100a00 */
[----:B------:R-:W-:Y:S02]  /*4cee0*/  IMAD.MOV.U32 R28, RZ, RZ, R9 ;  /* 0x000000ffff1c7224 */ /* 0x000fe400078e0009 */
[----:B------:R-:W0:Y:S04]  /*4cef0*/  LDSM.16.M88.4 R8, [R3+0x6000] ;  /* 0x006000000308783b */ /* 0x000e280000000200 */
[----:B------:R2:W-:Y:S01]  /*4cf00*/  STL [R1+0x2ecc], R28 ;  /* 0x002ecc1c01007387 */ /* 0x0005e20000100800 */
[----:B------:R4:W-:Y:S02]  /*4cf10*/  STL [R1+0x2ec8], R29 ;  /* 0x002ec81d01007387 */ /* 0x0009e40000100800 */
[----:B-1----:R-:W-:Y:S02]  /*4cf20*/  STL.64 [R1+0x100], R16 ;  /* 0x0001001001007387 */ /* 0x002fe40000100a00 */
[----:B------:R-:W-:Y:S02]  /*4cf30*/  STL.64 [R1+0x108], R18 ;  /* 0x0001081201007387 */ /* 0x000fe40000100a00 */
[----:B------:R-:W1:Y:S04]  /*4cf40*/  LDSM.16.M88.4 R16, [R3+0x7000] ;  /* 0x007000000310783b */ /* 0x000e680000000200 */
[----:B0-----:R-:W-:Y:S01]  /*4cf50*/  STL.64 [R1+0xf0], R8 ;  /* 0x0000f00801007387 */ /* 0x001fe20000100a00 */
[----:B--2---:R-:W-:-:S02]  /*4cf60*/  IMAD.MOV.U32 R28, RZ, RZ, R8 ;  /* 0x000000ffff1c7224 */ /* 0x004fc400078e0008 */
[----:B------:R-:W-:Y:S02]  /*4cf70*/  STL.64 [R1+0xf8], R10 ;  /* 0x0000f80a01007387 */ /* 0x000fe40000100a00 */
[----:B----4-:R-:W-:Y:S01]  /*4cf80*/  IMAD.MOV.U32 R29, RZ, RZ, R9 ;  /* 0x000000ffff1d7224 */ /* 0x010fe200078e0009 */
[----:B------:R-:W-:Y:S04]  /*4cf90*/  STL.64 [R1+0xe0], R20 ;  /* 0x0000e01401007387 */ /* 0x000fe80000100a00 */
[----:B------:R-:W0:Y:S01]  /*4cfa0*/  LDSM.16.M88.4 R8, [R3+0x7800] ;  /* 0x007800000308783b */ /* 0x000e220000000200 */
[----:B------:R-:W-:Y:S02]  /*4cfb0*/  STL.64 [R1+0xe8], R22 ;  /* 0x0000e81601007387 */ /* 0x000fe40000100a00 */
[----:B------:R-:W2:Y:S04]  /*4cfc0*/  LDSM.16.M88.4 R20, [R3+0x8000] ;  /* 0x008000000314783b */ /* 0x000ea80000000200 */
[----:B-1----:R-:W-:Y:S01]  /*4cfd0*/  STL.64 [R1+0xd0], R16 ;  /* 0x0000d01001007387 */ /* 0x002fe20000100a00 */
[----:B------:R-:W-:Y:S02]  /*4cfe0*/  STL.64 [R1+0xd8], R18 ;  /* 0x0000d81201007387 */ /* 0x000fe40000100a00 */
[----:B------:R-:W1:Y:S02]  /*4cff0*/  LDSM.16.M88.4 R16, [R3+0x8800] ;  /* 0x008800000310783b */ /* 0x000e640000000200 */
[----:B0-----:R-:W-:Y:S02]  /*4d000*/  STL.64 [R1+0xc0], R8 ;  /* 0x0000c00801007387 */ /* 0x001fe40000100a00 */
[----:B------:R-:W-:Y:S02]  /*4d010*/  STL.64 [R1+0xc8], R10 ;  /* 0x0000c80a01007387 */ /* 0x000fe40000100a00 */
[----:B------:R-:W0:Y:S04]  /*4d020*/  LDSM.16.M88.4 R8, [R3+0x9000] ;  /* 0x009000000308783b */ /* 0x000e280000000200 */
[----:B--2---:R-:W-:Y:S01]  /*4d030*/  STL.64 [R1+0xb0], R20 ;  /* 0x0000b01401007387 */ /* 0x004fe20000100a00 */
        /* <DEDUP_REMOVED lines=9> */
[----:B------:R-:W-:Y:S02]  /*4d0d0*/  STL.64 [R1+0x88], R22 ;  /* 0x0000881601007387 */ /* 0x000fe40000100a00 */
[----:B------:R-:W2:Y:S04]  /*4d0e0*/  LDSM.16.M88.4 R20, [R3+0xb000] ;  /* 0x00b000000314783b */ /* 0x000ea80000000200 */
[----:B-1----:R-:W-:Y:S01]  /*4d0f0*/  STL.64 [R1+0x70], R16 ;  /* 0x0000701001007387 */ /* 0x002fe20000100a00 */
[----:B------:R-:W-:Y:S04]  /*4d100*/  STL.64 [R1+0x78], R18 ;  /* 0x0000781201007387 */ /* 0x000fe80000100a00 */
[----:B------:R-:W1:Y:S04]  /*4d110*/  LDSM.16.M88.4 R16, [R3+0xb800] ;  /* 0x00b800000310783b */ /* 0x000e680000000200 */
[----:B0-----:R-:W-:Y:S01]  /*4d120*/  STL.64 [R1+0x60], R8 ;  /* 0x0000600801007387 */ /* 0x001fe20000100a00 */
        /* <DEDUP_REMOVED lines=16> */
[----:B------:R-:W-:Y:S04]  /*4d230*/  STL [R1+0x292c], R26 ;  /* 0x00292c1a01007387 */ /* 0x000fe80000100800 */
[----:B---3--:R-:W-:Y:S04]  /*4d240*/  LDSM.16.MT88.4 R16, [R0+0x10000] ;  /* 0x010000000010783b */ /* 0x008fe80000004200 */
[----:B0-----:R-:W-:Y:S01]  /*4d250*/  STL.64 [R1], R8 ;  /* 0x0000000801007387 */ /* 0x001fe20000100a00 */
[----:B------:R-:W-:Y:S02]  /*4d260*/  STL.64 [R1+0x8], R10 ;  /* 0x0000080a01007387 */ /* 0x000fe40000100a00 */
[----:B------:R-:W-:Y:S02]  /*4d270*/  STL [R1+0x2928], R27 ;  /* 0x0029281b01007387 */ /* 0x000fe40000100800 */
[----:B--2---:R0:W-:Y:S01]  /*4d280*/  STL.64 [R1+0x2dc0], R22 ;  /* 0x002dc01601007387 */ /* 0x0041e20000100a00 */
[----:B------:R1:W-:Y:S04]  /*4d290*/  STL.64 [R1+0x2db8], R20 ;  /* 0x002db81401007387 */ /* 0x0003e80000100a00 */
[----:B------:R-:W2:Y:S01]  /*4d2a0*/  LDSM.16.M88.4 R8, [R3+0xf000] ;  /* 0x00f000000308783b */ /* 0x000ea20000000200 */
[----:B0-----:R-:W-:-:S02]  /*4d2b0*/  IMAD.MOV.U32 R23, RZ, RZ, R4 ;  /* 0x000000ffff177224 */ /* 0x001fc400078e0004 */
[----:B-1----:R-:W-:Y:S02]  /*4d2c0*/  IMAD.MOV.U32 R20, RZ, RZ, R6 ;  /* 0x000000ffff147224 */ /* 0x002fe400078e0006 */
[----:B------:R-:W-:Y:S02]  /*4d2d0*/  IMAD.MOV.U32 R21, RZ, RZ, R5 ;  /* 0x000000ffff157224 */ /* 0x000fe400078e0005 */
[----:B------:R-:W0:Y:S04]  /*4d2e0*/  LDSM.16.M88.4 R4, [R3+0xf800] ;  /* 0x00f800000304783b */ /* 0x000e280000000200 */
[----:B--2---:R-:W-:Y:S01]  /*4d2f0*/  STL [R1+0x2a98], R10 ;  /* 0x002a980a01007387 */ /* 0x004fe20000100800 */
[----:B------:R-:W-:Y:S03]  /*4d300*/  STL [R1+0x28b4], R11 ;  /* 0x0028b40b01007387 */ /* 0x000fe60000100800 */
[----:B0-----:R-:W-:Y:S01]  /*4d310*/  STL [R1+0x2ac0], R6 ;  /* 0x002ac00601007387 */ /* 0x001fe20000100800 */
[----:B------:R-:W-:Y:S02]  /*4d320*/  STL [R1+0x2abc], R7 ;  /* 0x002abc0701007387 */ /* 0x000fe40000100800 */
[----:B------:R0:W-:Y:S02]  /*4d330*/  STL.64 [R1+0x2f00], R4 ;  /* 0x002f000401007387 */ /* 0x0001e40000100a00 */
[----:B0-----:R-:W2:Y:S01]  /*4d340*/  LDL.LU.64 R4, [R1+0x5b0] ;  /* 0x0005b00001047983 */ /* 0x001ea20000300a00 */
[----:B------:R-:W2:Y:S02]  /*4d350*/  LDL.LU.64 R6, [R1+0x5b8] ;  /* 0x0005b80001067983 */ /* 0x000ea40000300a00 */
[----:B------:R-:W-:Y:S02]  /*4d360*/  STL [R1+0x1ad0], R3 ;  /* 0x001ad00301007387 */ /* 0x000fe40000100800 */
[----:B------:R-:W-:Y:S01]  /*4d370*/  STL [R1+0x2d84], R16 ;  /* 0x002d841001007387 */ /* 0x000fe20000100800 */
[----:B------:R0:W-:Y:S01]  /*4d380*/  STL [R1+0x2d80], R17 ;  /* 0x002d801101007387 */ /* 0x0001e20000100800 */
[----:B------:R-:W-:Y:S02]  /*4d390*/  STL [R1+0x2d7c], R18 ;  /* 0x002d7c1201007387 */ /* 0x000fe40000100800 */
[----:B------:R1:W-:Y:S01]  /*4d3a0*/  STL [R1+0x2d78], R19 ;  /* 0x002d781301007387 */ /* 0x0003e20000100800 */
[----:B0-----:R-:W2:Y:S01]  /*4d3b0*/  LDL.LU.64 R16, [R1+0x1b0] ;  /* 0x0001b00001107983 */ /* 0x001ea20000300a00 */
[----:B------:R-:W-:Y:S02]  /*4d3c0*/  STL [R1+0x2ad8], R0 ;  /* 0x002ad80001007387 */ /* 0x000fe40000100800 */
[----:B------:R-:W-:Y:S01]  /*4d3d0*/  IMAD.MOV.U32 R22, RZ, RZ, R2 ;  /* 0x000000ffff167224 */ /* 0x000fe200078e0002 */
[----:B--2---:R-:W-:Y:S01]  /*4d3e0*/  HMMA.16816.F32 R4, R12, R16, R4 ;  /* 0x000000100c04723c */ /* 0x004fe20000001804 */
[----:B------:R-:W-:-:S02]  /*4d3f0*/  IMAD.MOV.U32 R27, RZ, RZ, R16 ;  /* 0x000000ffff1b7224 */ /* 0x000fc400078e0010 */
[----:B------:R-:W-:Y:S11]  /*4d400*/  IMAD.MOV.U32 R26, RZ, RZ, R17 ;  /* 0x000000ffff1a7224 */ /* 0x000ff600078e0011 */
[----:B------:R-:W-:Y:S09]  /*4d410*/  @!UPT UIADD3 URZ, URZ, URZ, URZ ;  /* 0x0000003f3f3ff290 */ /* 0x000ff2000fffe03f */
[----:B------:R0:W-:Y:S01]  /*4d420*/  STL.64 [R1+0x5b0], R4 ;  /* 0x0005b00401007387 */ /* 0x0001e20000100a00 */
[----:B------:R-:W-:Y:S02]  /*4d430*/  IMAD.MOV.U32 R11, RZ, RZ, R6 ;  /* 0x000000ffff0b7224 */ /* 0x000fe400078e0006 */
[----:B------:R-:W2:Y:S02]  /*4d440*/  LDL.LU.64 R16, [R1+0x5a0] ;  /* 0x0005a00001107983 */ /* 0x000ea40000300a00 */
[----:B-1----:R-:W2:Y:S02]  /*4d450*/  LDL.LU.64 R18, [R1+0x5a8] ;  /* 0x0005a80001127983 */ /* 0x002ea40000300a00 */
[----:B------:R-:W-:Y:S01]  /*4d460*/  IMAD.MOV.U32 R2, RZ, RZ, R7 ;  /* 0x000000ffff027224 */ /* 0x000fe200078e0007 */
[----:B0-----:R-:W3:Y:S01]  /*4d470*/  LDL.LU.64 R4, [R1+0x590] ;  /* 0x0005900001047983 */ /* 0x001ee20000300a00 */
[----:B------:R-:W3:Y:S02]  /*4d480*/  LDL.LU.64 R6, [R1+0x598] ;  /* 0x0005980001067983 */ /* 0x000ee40000300a00 */
[----:B------:R-:W-:Y:S02]  /*4d490*/  STL [R1+0x2ed8], R11 ;  /* 0x002ed80b01007387 */ /* 0x000fe40000100800 */
[----:B------:R0:W-:Y:S02]  /*4d4a0*/  STL.64 [R1+0x2ed0], R8 ;  /* 0x002ed00801007387 */ /* 0x0001e40000100a00 */
[----:B0-----:R-:W4:Y:S04]  /*4d4b0*/  LDL.64 R8, [R1+0x160] ;  /* 0x0001600001087983 */ /* 0x001f280000100a00 */
[----:B----4-:R0:W-:Y:S04]  /*4d4c0*/  STL.64 [R1+0x2ee0], R8 ;  /* 0x002ee00801007387 */ /* 0x0101e80000100a00 */
[----:B0-----:R-:W4:Y:S01]  /*4d4d0*/  LDL.LU.64 R8, [R1+0x170] ;  /* 0x0001700001087983 */ /* 0x001f220000300a00 */
[----:B--2---:R-:W-:Y:S11]  /*4d4e0*/  HMMA.16816.F32 R16, R12, R20, R16 ;  /* 0x000000140c10723c */ /* 0x004ff60000001810 */
[----:B------:R-:W-:Y:S11]  /*4d4f0*/  @!UPT UIADD3 URZ, URZ, URZ, URZ ;  /* 0x0000003f3f3ff290 */ /* 0x000ff6000fffe03f */
[----:B------:R-:W-:Y:S02]  /*4d500*/  @!UPT UIADD3 URZ, URZ, URZ, URZ ;  /* 0x0000003f3f3ff290 */ /* 0x000fe4000fffe03f */
[----:B------:R-:W-:Y:S01]  /*4d510*/  IMAD.MOV.U32 R0, RZ, RZ, R19 ;  /* 0x000000ffff007224 */ /* 0x000fe200078e0013 */
[----:B----4-:R0:W-:Y:S04]  /*4d520*/  STL.64 [R1+0x2ef8], R8 ;  /* 0x002ef80801007387 */ /* 0x0101e80000100a00 */
[----:B0-----:R-:W2:Y:S01]  /*4d530*/  LDL.LU.64 R8, [R1+0x180] ;  /* 0x0001800001087983 */ /* 0x001ea20000300a00 */
[----:B------:R-:W-:Y:S02]  /*4d540*/  STL.64 [R1+0x2dd0], R26 ;  /* 0x002dd01a01007387 */ /* 0x000fe40000100a00 */
[----:B------:R-:W-:Y:S02]  /*4d550*/  STL.64 [R1+0x2dc8], R24 ;  /* 0x002dc81801007387 */ /* 0x000fe40000100a00 */
[----:B------:R-:W-:Y:S01]  /*4d560*/  STL [R1+0x2c58], R2 ;  /* 0x002c580201007387 */ /* 0x000fe20000100800 */
[----:B------:R0:W-:Y:S01]  /*4d570*/  STL.64 [R1+0x5a0], R16 ;  /* 0x0005a01001007387 */ /* 0x0001e20000100a00 */
[----:B------:R1:W-:Y:S03]  /*4d580*/  STL [R1+0x5a8], R18 ;  /* 0x0005a81201007387 */ /* 0x0003e60000100800 */
[----:B0-----:R-:W2:Y:S01]  /*4d590*/  LDL.LU.64 R16, [R1+0x580] ;  /* 0x0005800001107983 */ /* 0x001ea20000300a00 */
[----:B-1----:R-:W2:Y:S02]  /*4d5a0*/  LDL.LU.64 R18, [R1+0x588] ;  /* 0x0005880001127983 */ /* 0x002ea40000300a00 */
[----:B------:R-:W-:-:S02]  /*4d5b0*/  IMAD.MOV.U32 R24, RZ, RZ, R22 ;  /* 0x000000ffff187224 */ /* 0x000fc400078e0016 */
[----:B------:R-:W-:Y:S01]  /*4d5c0*/  IMAD.MOV.U32 R25, RZ, RZ, R23 ;  /* 0x000000ffff197224 */ /* 0x000fe200078e0017 */
[----:B------:R-:W4:Y:S01]  /*4d5d0*/  LDL.LU.64 R20, [R1+0x560] ;  /* 0x0005600001147983 */ /* 0x000f220000300a00 */
[----:B------:R-:W4:Y:S05]  /*4d5e0*/  LDL.LU.64 R22, [R1+0x568] ;  /* 0x0005680001167983 */ /* 0x000f2a0000300a00 */
[C---:B---3--:R-:W-:Y:S11]  /*4d5f0*/  HMMA.16816.F32 R24, R12.reuse, R24, R4 ;  /* 0x000000180c18723c */ /* 0x048ff60000001804 */
[----:B------:R-:W-:Y:S11]  /*4d600*/  @!UPT UIADD3 URZ, URZ, URZ, URZ ;  /* 0x0000003f3f3ff290 */ /* 0x000ff6000fffe03f */
[----:B------:R-:W-:Y:S02]  /*4d610*/  @!UPT UIADD3 URZ, URZ, URZ, URZ ;  /* 0x0000003f3f3ff290 */ /* 0x000fe4000fffe03f */
[----:B------:R-:W-:Y:S02]  /*4d620*/  IMAD.MOV.U32 R7, RZ, RZ, R26 ;  /* 0x000000ffff077224 */ /* 0x000fe400078e001a */
[----:B------:R-:W-:Y:S02]  /*4d630*/  IMAD.MOV.U32 R6, RZ, RZ, R25 ;  /* 0x000000ffff067224 */ /* 0x000fe400078e0019 */
[----:B------:R-:W-:Y:S01]  /*4d640*/  IMAD.MOV.U32 R3, RZ, RZ, R27 ;  /* 0x000000ffff037224 */ /* 0x000fe200078e001b */
[----:B--2---:R-:W-:Y:S01]  /*4d650*/  HMMA.16816.F32 R16, R12, R8, R16 ;  /* 0x000000080c10723c */ /* 0x004fe20000001810 */
[----:B----4-:R-:W-:Y:S01]  /*4d660*/  STL.64 [R1+0x2ef0], R22 ;  /* 0x002ef01601007387 */ /* 0x010fe20000100a00 */
[----:B------:R0:W-:Y:S03]  /*4d670*/  STL.64 [R1+0x2ee8], R20 ;  /* 0x002ee81401007387 */ /* 0x0001e60000100a00 */
[----:B0-----:R-:W2:Y:S01]  /*4d680*/  LDL.LU.64 R20, [R1+0x570] ;  /* 0x0005700001147983 */ /* 0x001ea20000300a00 */
[----:B------:R-:W2:Y:S02]  /*4d690*/  LDL.LU.64 R22, [R1+0x578] ;  /* 0x0005780001167983 */ /* 0x000ea40000300a00 */
[----:B------:R-:W-:Y:S02]  /*4d6a0*/  STL [R1+0x2c5c], R0 ;  /* 0x002c5c0001007387 */ /* 0x000fe40000100800 */
[----:B------:R-:W3:Y:S01]  /*4d6b0*/  LDL.LU.64 R4, [R1+0x2f00] ;  /* 0x002f000001047983 */ /* 0x000ee20000300a00 */
[----:B------:R0:W-:Y:S04]  /*4d6c0*/  STL [R1+0x590], R24 ;  /* 0x0005901801007387 */ /* 0x0001e80000100800 */
[----:B0-----:R-:W4:Y:S01]  /*4d6d0*/  LDL.LU.64 R24, [R1+0x140] ;  /* 0x0001400001187983 */ /* 0x001f220000300a00 */
[----:B------:R-:W-:Y:S02]  /*4d6e0*/  STL [R1+0x2da4], R7 ;  /* 0x002da40701007387 */ /* 0x000fe40000100800 */
[----:B------:R-:W-:Y:S02]  /*4d6f0*/  STL [R1+0x2da0], R6 ;  /* 0x002da00601007387 */ /* 0x000fe40000100800 */
[----:B------:R-:W-:Y:S03]  /*4d700*/  STL [R1+0x2c60], R3 ;  /* 0x002c600301007387 */ /* 0x000fe60000100800 */
[----:B------:R-:W-:Y:S01]  /*4d710*/  STL.64 [R1+0x580], R16 ;  /* 0x0005801001007387 */ /* 0x000fe20000100a00 */
[----:B------:R0:W-:Y:S02]  /*4d720*/  STL.64 [R1+0x588], R18 ;  /* 0x0005881201007387 */ /* 0x0001e40000100a00 */
[----:B0-----:R-:W-:-:S02]  /*4d730*/  IMAD.MOV.U32 R18, RZ, RZ, R8 ;  /* 0x000000ffff127224 */ /* 0x001fc400078e0008 */
[----:B------:R-:W-:Y:S02]  /*4d740*/  IMAD.MOV.U32 R19, RZ, RZ, R9 ;  /* 0x000000ffff137224 */ /* 0x000fe400078e0009 */
[----:B------:R-:W2:Y:S03]  /*4d750*/  LDL.LU.64 R8, [R1+0x2ef8] ;  /* 0x002ef80001087983 */ /* 0x000ea60000300a00 */
[----:B------:R-:W-:Y:S01]  /*4d760*/  STL [R1+0x2d88], R19 ;  /* 0x002d881301007387 */ /* 0x000fe20000100800 */
[C---:B--2---:R-:W-:Y:S01]  /*4d770*/  HMMA.16816.F32 R20, R12.reuse, R8, R20 ;  /* 0x000000080c14723c */ /* 0x044fe20000001814 */
[----:B------:R-:W-:Y:S02]  /*4d780*/  IMAD.MOV.U32 R16, RZ, RZ, R8 ;  /* 0x000000ffff107224 */ /* 0x000fe400078e0008 */
[----:B------:R-:W-:Y:S11]  /*4d790*/  IMAD.MOV.U32 R17, RZ, RZ, R9 ;  /* 0x000000ffff117224 */ /* 0x000ff600078e0009 */
[----:B------:R-:W-:Y:S09]  /*4d7a0*/  @!UPT UIADD3 URZ, URZ, URZ, URZ ;  /* 0x0000003f3f3ff290 */ /* 0x000ff2000fffe03f */
[----:B------:R-:W-:Y:S01]  /*4d7b0*/  STL.64 [R1+0x570], R20 ;  /* 0x0005701401007387 */ /* 0x000fe20000100a00 */
[----:B------:R0:W-:Y:S03]  /*4d7c0*/  STL.64 [R1+0x578], R22 ;  /* 0x0005781601007387 */ /* 0x0001e60000100a00 */
[----:B0-----:R-:W2:Y:S01]  /*4d7d0*/  LDL.LU.64 R22, [R1+0x2ef0] ;  /* 0x002ef00001167983 */ /* 0x001ea20000300a00 */
[----:B------:R-:W2:Y:S02]  /*4d7e0*/  LDL.LU.64 R20, [R1+0x2ee8] ;  /* 0x002ee80001147983 */ /* 0x000ea40000300a00 */
[----:B------:R-:W2:Y:S02]  /*4d7f0*/  LDL.LU.64 R8, [R1+0x2ee0] ;  /* 0x002ee00001087983 */ /* 0x000ea40000300a00 */
[----:B------:R-:W3:Y:S01]  /*4d800*/  LDL.LU R11, [R1+0x2ed8] ;  /* 0x002ed800010b7983 */ /* 0x000ee20000300800 */
[----:B--2---:R-:W-:Y:S01]  /*4d810*/  HMMA.16816.F32 R20, R12, R8, R20 ;  /* 0x000000080c14723c */ /* 0x004fe20000001814 */
[----:B------:R-:W-:-:S02]  /*4d820*/  IMAD.MOV.U32 R19, RZ, RZ, R8 ;  /* 0x000000ffff137224 */ /* 0x000fc400078e0008 */
[----:B------:R-:W2:Y:S11]  /*4d830*/  LDL.LU.64 R8, [R1+0x2ed0] ;  /* 0x002ed00001087983 */ /* 0x000eb60000300a00 */
[----:B------:R-:W-:Y:S09]  /*4d840*/  @!UPT UIADD3 URZ, URZ, URZ, URZ ;  /* 0x0000003f3f3ff290 */ /* 0x000ff2000fffe03f */
[----:B------:R0:W-:Y:S01]  /*4d850*/  STL [R1+0x564], R21 ;  /* 0x0005641501007387 */ /* 0x0001e20000100800 */
[----:B------:R-:W-:Y:S02]  /*4d860*/  STL.64 [R1+0x568], R22 ;  /* 0x0005681601007387 */ /* 0x000fe40000100a00 */
[----:B------:R-:W-:Y:S02]  /*4d870*/  IMAD.MOV.U32 R10, RZ, RZ, R20 ;  /* 0x000000ffff0a7224 */ /* 0x000fe400078e0014 */
[----:B------:R-:W2:Y:S04]  /*4d880*/  LDL R20, [R1+0xe0] ;  /* 0x0000e00001147983 */ /* 0x000ea80000100800 */
[----:B0-----:R-:W2:Y:S04]  /*4d890*/  LDL R21, [R1+0xe4] ;  /* 0x0000e40001157983 */ /* 0x001ea80000100800 */
[----:B--2---:R0:W-:Y:S02]  /*4d8a0*/  STL.64 [R1+0x2e50], R20 ;  /* 0x002e501401007387 */ /* 0x0041e40000100a00 */
[----:B0-----:R-:W-:-:S02]  /*4d8b0*/  IMAD.MOV.U32 R20, RZ, RZ, R28 ;  /* 0x000000ffff147224 */ /* 0x001fc400078e001c */
[----:B------:R-:W-:Y:S01]  /*4d8c0*/  IMAD.MOV.U32 R21, RZ, RZ, R29 ;  /* 0x000000ffff157224 */ /* 0x000fe200078e001d */
[----:B------:R-:W2:Y:S01]  /*4d8d0*/  LDL.LU R28, [R1+0x2ecc] ;  /* 0x002ecc00011c7983 */ /* 0x000ea20000300800 */
[----:B------:R-:W2:Y:S03]  /*4d8e0*/  LDL.LU R29, [R1+0x2ec8] ;  /* 0x002ec800011d7983 */ /* 0x000ea60000300800 */
[----:B------:R0:W-:Y:S04]  /*4d8f0*/  STL.64 [R1+0x2e68], R20 ;  /* 0x002e681401007387 */ /* 0x0001e80000100a00 */
[----:B0-----:R-:W2:Y:S04]  /*4d900*/  LDL R20, [R1+0x150] ;  /* 0x0001500001147983 */ /* 0x001ea80000100800 */
[----:B------:R-:W2:Y:S01]  /*4d910*/  LDL R21, [R1+0x154] ;  /* 0x0001540001157983 */ /* 0x000ea20000100800 */
[----:B------:R-:W-:Y:S02]  /*4d920*/  STL.64 [R1+0x2d98], R18 ;  /* 0x002d981201007387 */ /* 0x000fe40000100a00 */
[----:B------:R0:W-:Y:S02]  /*4d930*/  STL.64 [R1+0x2d90], R16 ;  /* 0x002d901001007387 */ /* 0x0001e40000100a00 */
[----:B0-----:R-:W2:Y:S01]  /*4d940*/  LDL.LU.64 R16, [R1+0x550] ;  /* 0x0005500001107983 */ /* 0x001ea20000300a00 */
[----:B------:R-:W2:Y:S02]  /*4d950*/  LDL.LU.64 R18, [R1+0x558] ;  /* 0x0005580001127983 */ /* 0x000ea40000300a00 */
[----:B------:R-:W-:Y:S02]  /*4d960*/  STL [R1+0x2a9c], R10 ;  /* 0x002a9c0a01007387 */ /* 0x000fe40000100800 */
[----:B---3--:R-:W-:Y:S01]  /*4d970*/  STL [R1+0x2eb8], R11 ;  /* 0x002eb80b01007387 */ /* 0x008fe20000100800 */
[----:B------:R0:W-:Y:S04]  /*4d980*/  STL.64 [R1+0x2eb0], R8 ;  /* 0x002eb00801007387 */ /* 0x0001e80000100a00 */
[----:B0-----:R-:W4:Y:S01]  /*4d990*/  LDL.LU.64 R8, [R1+0x540] ;  /* 0x0005400001087983 */ /* 0x001f220000300a00 */
[----:B------:R-:W4:Y:S01]  /*4d9a0*/  LDL.LU.64 R10, [R1+0x548] ;  /* 0x00054800010a7983 */ /* 0x000f220000300a00 */
[C---:B--2---:R-:W-:Y:S02]  /*4d9b0*/  HMMA.16816.F32 R16, R12.reuse, R20, R16 ;  /* 0x000000140c10723c */ /* 0x044fe40000001810 */
[----:B------:R-:W2:Y:S11]  /*4d9c0*/  LDL R20, [R1+0x100] ;  /* 0x0001000001147983 */ /* 0x000eb60000100800 */
[----:B------:R-:W-:Y:S10]  /*4d9d0*/  @!UPT UIADD3 URZ, URZ, URZ, URZ ;  /* 0x0000003f3f3ff290 */ /* 0x000ff4000fffe03f */
[----:B------:R-:W-:Y:S01]  /*4d9e0*/  STL.64 [R1+0x550], R16 ;  /* 0x0005501001007387 */ /* 0x000fe20000100a00 */
[----:B------:R-:W-:Y:S02]  /*4d9f0*/  STL.64 [R1+0x558], R18 ;  /* 0x0005581201007387 */ /* 0x000fe40000100a00 */
[----:B------:R-:W2:Y:S01]  /*4da00*/  LDL R21, [R1+0x104] ;  /* 0x0001040001157983 */ /* 0x000ea20000100800 */
[----:B----4-:R-:W-:Y:S01]  /*4da10*/  HMMA.16816.F32 R8, R12, R24, R8 ;  /* 0x000000180c08723c */ /* 0x010fe20000001808 */
[----:B--2---:R0:W-:Y:S02]  /*4da20*/  STL.64 [R1+0x2e80], R20 ;  /* 0x002e801401007387 */ /* 0x0041e40000100a00 */
[----:B0-----:R-:W-:Y:S02]  /*4da30*/  IMAD.MOV.U32 R20, RZ, RZ, R29 ;  /* 0x000000ffff147224 */ /* 0x001fe400078e001d */
[----:B------:R-:W-:-:S05]  /*4da40*/  IMAD.MOV.U32 R21, RZ, RZ, R28 ;  /* 0x000000ffff157224 */ /* 0x000fca00078e001c */
[----:B------:R0:W-:Y:S01]  /*4da50*/  STL.64 [R1+0x2e98], R20 ;  /* 0x002e981401007387 */ /* 0x0001e20000100a00 */
[----:B------:R-:W2:Y:S03]  /*4da60*/  LDL.LU.64 R16, [R1+0xc0] ;  /* 0x0000c00001107983 */ /* 0x000ea60000300a00 */
[----:B--2---:R-:W-:Y:S09]  /*4da70*/  STL.64 [R1+0x2e38], R16 ;  /* 0x002e381001007387 */ /* 0x004ff20000100a00 */
[----:B------:R1:W-:Y:S02]  /*4da80*/  STL.64 [R1+0x540], R8 ;  /* 0x0005400801007387 */ /* 0x0003e40000100a00 */
[----:B0-----:R-:W2:Y:S02]  /*4da90*/  LDL R20, [R1+0x120] ;  /* 0x0001200001147983 */ /* 0x001ea40000100800 */
[----:B------:R-:W2:Y:S01]  /*4daa0*/  LDL R21, [R1+0x124] ;  /* 0x0001240001157983 */ /* 0x000ea20000100800 */
[----:B-1----:R-:W3:Y:S04]  /*4dab0*/  LDL R8, [R1+0x130] ;  /* 0x0001300001087983 */ /* 0x002ee80000100800 */
[----:B------:R-:W3:Y:S04]  /*4dac0*/  LDL R9, [R1+0x134] ;  /* 0x0001340001097983 */ /* 0x000ee80000100800 */
[----:B--2---:R0:W-:Y:S04]  /*4dad0*/  STL.64 [R1+0x2ec0], R20 ;  /* 0x002ec01401007387 */ /* 0x0041e80000100a00 */
[----:B0-----:R-:W3:Y:S01]  /*4dae0*/  LDL.LU.64 R20, [R1+0x530] ;  /* 0x0005300001147983 */ /* 0x001ee20000300a00 */
[----:B------:R-:W3:Y:S02]  /*4daf0*/  LDL.LU.64 R22, [R1+0x538] ;  /* 0x0005380001167983 */ /* 0x000ee40000300a00 */
[----:B------:R-:W2:Y:S02]  /*4db00*/  LDL.LU.64 R16, [R1+0x4d0] ;  /* 0x0004d00001107983 */ /* 0x000ea40000300a00 */
[----:B------:R-:W4:Y:S02]  /*4db10*/  LDL.LU.64 R18, [R1+0x4d8] ;  /* 0x0004d80001127983 */ /* 0x000f240000300a00 */
[----:B----4-:R-:W-:Y:S01]  /*4db20*/  STL.64 [R1+0x2e48], R18 ;  /* 0x002e481201007387 */ /* 0x010fe20000100a00 */
[----:B--2---:R0:W-:Y:S03]  /*4db30*/  STL.64 [R1+0x2e40], R16 ;  /* 0x002e401001007387 */ /* 0x0041e60000100a00 */
[----:B0-----:R-:W2:Y:S01]  /*4db40*/  LDL.LU.64 R16, [R1+0x4e0] ;  /* 0x0004e00001107983 */ /* 0x001ea20000300a00 */
[----:B------:R-:W4:Y:S03]  /*4db50*/  LDL.LU.64 R18, [R1+0x4e8] ;  /* 0x0004e80001127983 */ /* 0x000f260000300a00 */
[----:B----4-:R-:W-:Y:S01]  /*4db60*/  STL.64 [R1+0x2e60], R18 ;  /* 0x002e601201007387 */ /* 0x010fe20000100a00 */
[----:B--2---:R0:W-:Y:S03]  /*4db70*/  STL.64 [R1+0x2e58], R16 ;  /* 0x002e581001007387 */ /* 0x0041e60000100a00 */
[----:B0-----:R-:W2:Y:S01]  /*4db80*/  LDL.LU.64 R16, [R1+0x4f0] ;  /* 0x0004f00001107983 */ /* 0x001ea20000300a00 */
[----:B------:R-:W4:Y:S03]  /*4db90*/  LDL.LU.64 R18, [R1+0x4f8] ;  /* 0x0004f80001127983 */ /* 0x000f260000300a00 */
[----:B----4-:R-:W-:Y:S01]  /*4dba0*/  STL.64 [R1+0x2e78], R18 ;  /* 0x002e781201007387 */ /* 0x010fe20000100a00 */
[----:B--2---:R0:W-:Y:S03]  /*4dbb0*/  STL.64 [R1+0x2e70], R16 ;  /* 0x002e701001007387 */ /* 0x0041e60000100a00 */
[----:B0-----:R-:W2:Y:S01]  /*4dbc0*/  LDL.LU.64 R16, [R1+0x500] ;  /* 0x0005000001107983 */ /* 0x001ea20000300a00 */
[----:B------:R-:W4:Y:S02]  /*4dbd0*/  LDL.LU.64 R18, [R1+0x508] ;  /* 0x0005080001127983 */ /* 0x000f240000300a00 */
[----:B------:R-:W-:-:S02]  /*4dbe0*/  IMAD.MOV.U32 R29, RZ, RZ, R10 ;  /* 0x000000ffff1d7224 */ /* 0x000fc400078e000a */
[----:B------:R-:W-:Y:S02]  /*4dbf0*/  IMAD.MOV.U32 R28, RZ, RZ, R11 ;  /* 0x000000ffff1c7224 */ /* 0x000fe400078e000b */
[----:B---3--:R-:W-:Y:S01]  /*4dc00*/  HMMA.16816.F32 R8, R12, R8, R20 ;  /* 0x000000080c08723c */ /* 0x008fe20000001814 */
[----:B----4-:R-:W-:Y:S01]  /*4dc10*/  STL.64 [R1+0x2e90], R18 ;  /* 0x002e901201007387 */ /* 0x010fe20000100a00 */
[----:B--2---:R0:W-:Y:S03]  /*4dc20*/  STL.64 [R1+0x2e88], R16 ;  /* 0x002e881001007387 */ /* 0x0041e60000100a00 */
[----:B0-----:R-:W2:Y:S01]  /*4dc30*/  LDL.LU.64 R16, [R1+0x510] ;  /* 0x0005100001107983 */ /* 0x001ea20000300a00 */
[----:B------:R-:W3:Y:S02]  /*4dc40*/  LDL.LU.64 R18, [R1+0x518] ;  /* 0x0005180001127983 */ /* 0x000ee40000300a00 */
[----:B------:R-:W-:-:S02]  /*4dc50*/  IMAD.MOV.U32 R7, RZ, RZ, R24 ;  /* 0x000000ffff077224 */ /* 0x000fc400078e0018 */
[----:B------:R-:W-:Y:S01]  /*4dc60*/  IMAD.MOV.U32 R6, RZ, RZ, R25 ;  /* 0x000000ffff067224 */ /* 0x000fe200078e0019 */
[----:B---3--:R-:W-:Y:S01]  /*4dc70*/  STL.64 [R1+0x2ea8], R18 ;  /* 0x002ea81201007387 */ /* 0x008fe20000100a00 */
[----:B--2---:R0:W-:Y:S03]  /*4dc80*/  STL.64 [R1+0x2ea0], R16 ;  /* 0x002ea01001007387 */ /* 0x0041e60000100a00 */
[----:B0-----:R-:W2:Y:S01]  /*4dc90*/  LDL.LU.64 R16, [R1+0x520] ;  /* 0x0005200001107983 */ /* 0x001ea20000300a00 */
[----:B------:R-:W2:Y:S02]  /*4dca0*/  LDL.LU.64 R18, [R1+0x528] ;  /* 0x0005280001127983 */ /* 0x000ea40000300a00 */
[----:B------:R-:W3:Y:S02]  /*4dcb0*/  LDL.LU.64 R24, [R1+0xb0] ;  /* 0x0000b00001187983 */ /* 0x000ee40000300a00 */
[----:B------:R-:W-:Y:S01]  /*4dcc0*/  STL.64 [R1+0x2db0], R6 ;  /* 0x002db00601007387 */ /* 0x000fe20000100a00 */
[----:B------:R0:W-:Y:S04]  /*4dcd0*/  STL.64 [R1+0x2da8], R4 ;  /* 0x002da80401007387 */ /* 0x0001e80000100a00 */
[----:B0-----:R-:W4:Y:S01]  /*4dce0*/  LDL.LU.64 R4, [R1+0xd0] ;  /* 0x0000d00001047983 */ /* 0x001f220000300a00 */
[----:B------:R-:W-:Y:S02]  /*4dcf0*/  STL [R1+0x2c68], R28 ;  /* 0x002c681c01007387 */ /* 0x000fe40000100800 */
[----:B------:R-:W-:Y:S02]  /*4dd00*/  STL [R1+0x2c64], R29 ;  /* 0x002c641d01007387 */ /* 0x000fe40000100800 */
[----:B------:R-:W2:Y:S01]  /*4dd10*/  LDL.LU.64 R20, [R1+0x2ec0] ;  /* 0x002ec00001147983 */ /* 0x000ea20000300a00 */
[----:B------:R-:W-:Y:S01]  /*4dd20*/  STL [R1+0x534], R9 ;  /* 0x0005340901007387 */ /* 0x000fe20000100800 */
[----:B------:R0:W-:Y:S02]  /*4dd30*/  STL.64 [R1+0x538], R10 ;  /* 0x0005380a01007387 */ /* 0x0001e40000100a00 */
[----:B0-----:R-:W-:Y:S01]  /*4dd40*/  IMAD.MOV.U32 R10, RZ, RZ, R8 ;  /* 0x000000ffff0a7224 */ /* 0x001fe200078e0008 */
[----:B------:R-:W2:Y:S01]  /*4dd50*/  LDL.LU R11, [R1+0x2eb8] ;  /* 0x002eb800010b7983 */ /* 0x000ea20000300800 */
[----:B------:R-:W3:Y:S03]  /*4dd60*/  LDL.LU.64 R8, [R1+0x2eb0] ;  /* 0x002eb00001087983 */ /* 0x000ee60000300a00 */
[----:B--2---:R-:W-:Y:S01]  /*4dd70*/  STL.64 [R1+0x2de0], R10 ;  /* 0x002de00a01007387 */ /* 0x004fe20000100a00 */
[----:B---3--:R0:W-:Y:S03]  /*4dd80*/  STL.64 [R1+0x2dd8], R8 ;  /* 0x002dd80801007387 */ /* 0x0081e60000100a00 */
[----:B0-----:R-:W2:Y:S01]  /*4dd90*/  LDL.LU.64 R8, [R1+0x90] ;  /* 0x0000900001087983 */ /* 0x001ea20000300a00 */
[C---:B------:R-:W-:Y:S03]  /*4dda0*/  HMMA.16816.F32 R20, R12.reuse, R20, R16 ;  /* 0x000000140c14723c */ /* 0x040fe60000001810 */
[----:B--2---:R0:W-:Y:S04]  /*4ddb0*/  STL.64 [R1+0x2e20], R8 ;  /* 0x002e200801007387 */ /* 0x0041e80000100a00 */
[----:B0-----:R-:W2:Y:S01]  /*4ddc0*/  LDL.LU.64 R8, [R1+0xa0] ;  /* 0x0000a00001087983 */ /* 0x001ea20000300a00 */
[----:B------:R-:W3:Y:S02]  /*4ddd0*/  LDL.LU.64 R18, [R1+0x2ea8] ;  /* 0x002ea80001127983 */ /* 0x000ee40000300a00 */
[----:B------:R-:W3:Y:S11]  /*4dde0*/  LDL.LU.64 R16, [R1+0x2ea0] ;  /* 0x002ea00001107983 */ /* 0x000ef60000300a00 */
[----:B------:R-:W-:Y:S02]  /*4ddf0*/  @!UPT UIADD3 URZ, URZ, URZ, URZ ;  /* 0x0000003f3f3ff290 */ /* 0x000fe4000fffe03f */
[----:B------:R0:W-:Y:S01]  /*4de00*/  STL.64 [R1+0x520], R20 ;  /* 0x0005201401007387 */ /* 0x0001e20000100a00 */
[----:B------:R3:W-:Y:S04]  /*4de10*/  STL.64 [R1+0x528], R22 ;  /* 0x0005281601007387 */ /* 0x0007e80000100a00 */
[----:B0-----:R-:W3:Y:S02]  /*4de20*/  LDL.LU.64 R20, [R1+0x2e98] ;  /* 0x002e980001147983 */ /* 0x001ee40000300a00 */
[C---:B---3--:R-:W-:Y:S02]  /*4de30*/  HMMA.16816.F32 R20, R12.reuse, R20, R16 ;  /* 0x000000140c14723c */ /* 0x048fe40000001810 */
[----:B------:R-:W3:Y:S01]  /*4de40*/  LDL.LU.64 R18, [R1+0x2e90] ;  /* 0x002e900001127983 */ /* 0x000ee20000300a00 */
[----:B------:R-:W3:Y:S11]  /*4de50*/  LDL.LU.64 R16, [R1+0x2e88] ;  /* 0x002e880001107983 */ /* 0x000ef60000300a00 */
[----:B------:R-:W-:Y:S09]  /*4de60*/  @!UPT UIADD3 URZ, URZ, URZ, URZ ;  /* 0x0000003f3f3ff290 */ /* 0x000ff2000fffe03f */
[----:B------:R0:W-:Y:S01]  /*4de70*/  STL.64 [R1+0x510], R20 ;  /* 0x0005101401007387 */ /* 0x0001e20000100a00 */
[----:B------:R3:W-:Y:S03]  /*4de80*/  STL.64 [R1+0x518], R22 ;  /* 0x0005181601007387 */ /* 0x0007e60000100a00 */
        /* <DEDUP_REMOVED lines=16> */
[----:B------:R-:W4:Y:S01]  /*4df90*/  LDL.LU.64 R18, [R1+0x2e48] ;  /* 0x002e480001127983 */ /* 0x000f220000300a00 */
[----:B------:R-:W4:Y:S11]  /*4dfa0*/  LDL.LU.64 R16, [R1+0x2e40] ;  /* 0x002e400001107983 */ /* 0x000f360000300a00 */
[----:B------:R-:W-:Y:S09]  /*4dfb0*/  @!UPT UIADD3 URZ, URZ, URZ, URZ ;  /* 0x0000003f3f3ff290 */ /* 0x000ff2000fffe03f */
[----:B------:R0:W-:Y:S01]  /*4dfc0*/  STL.64 [R1+0x4e0], R20 ;  /* 0x0004e01401007387 */ /* 0x0001e20000100a00 */
[----:B------:R-:W-:Y:S03]  /*4dfd0*/  STL.64 [R1+0x4e8], R22 ;  /* 0x0004e81601007387 */ /* 0x000fe60000100a00 */
[----:B0-----:R-:W3:Y:S01]  /*4dfe0*/  LDL.LU.64 R20, [R1+0x80] ;  /* 0x0000800001147983 */ /* 0x001ee20000300a00 */
[C---:B----4-:R-:W-:Y:S03]  /*4dff0*/  HMMA.16816.F32 R16, R12.reuse, R4, R16 ;  /* 0x000000040c10723c */ /* 0x050fe60000001810 */
[----:B---3--:R0:W-:Y:S04]  /*4e000*/  STL.64 [R1+0x2e18], R20 ;  /* 0x002e181401007387 */ /* 0x0081e80000100a00 */
[----:B0-----:R-:W3:Y:S01]  /*4e010*/  LDL.LU.64 R20, [R1+0x4c0] ;  /* 0x0004c00001147983 */ /* 0x001ee20000300a00 */
[----:B------:R-:W3:Y:S11]  /*4e020*/  LDL.LU.64 R22, [R1+0x4c8] ;  /* 0x0004c80001167983 */ /* 0x000ef60000300a00 */
[----:B------:R-:W-:Y:S04]  /*4e030*/  @!UPT UIADD3 URZ, URZ, URZ, URZ ;  /* 0x0000003f3f3ff290 */ /* 0x000fe8000fffe03f */
[----:B------:R0:W-:Y:S02]  /*4e040*/  STL.64 [R1+0x4d0], R16 ;  /* 0x0004d01001007387 */ /* 0x0001e40000100a00 */
[----:B------:R-:W-:Y:S01]  /*4e050*/  STL.64 [R1+0x4d8], R18 ;  /* 0x0004d81201007387 */ /* 0x000fe20000100a00 */
[----:B0-----:R-:W3:Y:S01]  /*4e060*/  LDL.LU.64 R16, [R1+0x2e38] ;  /* 0x002e380001107983 */ /* 0x001ee20000300a00 */
[----:B------:R-:W-:Y:S02]  /*4e070*/  IMAD.MOV.U32 R0, RZ, RZ, R4 ;  /* 0x000000ffff007224 */ /* 0x000fe400078e0004 */
[----:B------:R-:W-:Y:S02]  /*4e080*/  IMAD.MOV.U32 R2, RZ, RZ, R5 ;  /* 0x000000ffff027224 */ /* 0x000fe400078e0005 */
[----:B------:R-:W4:Y:S01]  /*4e090*/  LDL.LU.64 R4, [R1+0x4b0] ;  /* 0x0004b00001047983 */ /* 0x000f220000300a00 */
[----:B------:R-:W4:Y:S02]  /*4e0a0*/  LDL.LU.64 R6, [R1+0x4b8] ;  /* 0x0004b80001067983 */ /* 0x000f240000300a00 */
[----:B------:R-:W-:Y:S02]  /*4e0b0*/  STL [R1+0x2c70], R0 ;  /* 0x002c700001007387 */ /* 0x000fe40000100800 */
[----:B------:R-:W-:Y:S01]  /*4e0c0*/  STL [R1+0x2c6c], R2 ;  /* 0x002c6c0201007387 */ /* 0x000fe20000100800 */
[C---:B---3--:R-:W-:Y:S11]  /*4e0d0*/  HMMA.16816.F32 R20, R12.reuse, R16, R20 ;  /* 0x000000100c14723c */ /* 0x048ff60000001814 */
[----:B------:R-:W-:Y:S11]  /*4e0e0*/  @!UPT UIADD3 URZ, URZ, URZ, URZ ;  /* 0x0000003f3f3ff290 */ /* 0x000ff6000fffe03f */
[----:B------:R-:W-:Y:S01]  /*4e0f0*/  @!UPT UIADD3 URZ, URZ, URZ, URZ ;  /* 0x0000003f3f3ff290 */ /* 0x000fe2000fffe03f */
[----:B------:R0:W-:Y:S01]  /*4e100*/  STL.64 [R1+0x4c0], R20 ;  /* 0x0004c01401007387 */ /* 0x0001e20000100a00 */
[----:B------:R1:W-:Y:S03]  /*4e110*/  STL.64 [R1+0x4c8], R22 ;  /* 0x0004c81601007387 */ /* 0x0003e60000100a00 */
[----:B0-----:R-:W3:Y:S01]  /*4e120*/  LDL.LU.64 R20, [R1+0x490] ;  /* 0x0004900001147983 */ /* 0x001ee20000300a00 */
[----:B-1----:R-:W2:Y:S01]  /*4e130*/  LDL.LU.64 R22, [R1+0x498] ;  /* 0x0004980001167983 */ /* 0x002ea20000300a00 */
[----:B----4-:R-:W-:Y:S02]  /*4e140*/  HMMA.16816.F32 R4, R12, R24, R4 ;  /* 0x000000180c04723c */ /* 0x010fe40000001804 */
[----:B--2---:R-:W-:Y:S01]  /*4e150*/  STL.64 [R1+0x2e30], R22 ;  /* 0x002e301601007387 */ /* 0x004fe20000100a00 */
[----:B---3--:R0:W-:Y:S03]  /*4e160*/  STL.64 [R1+0x2e28], R20 ;  /* 0x002e281401007387 */ /* 0x0081e60000100a00 */
[----:B0-----:R-:W2:Y:S01]  /*4e170*/  LDL.LU.64 R20, [R1+0x4a0] ;  /* 0x0004a00001147983 */ /* 0x001ea20000300a00 */
[----:B------:R-:W2:Y:S02]  /*4e180*/  LDL.LU.64 R22, [R1+0x4a8] ;  /* 0x0004a80001167983 */ /* 0x000ea40000300a00 */
[----:B------:R-:W-:-:S02]  /*4e190*/  IMAD.MOV.U32 R29, RZ, RZ, R16 ;  /* 0x000000ffff1d7224 */ /* 0x000fc400078e0010 */
[----:B------:R-:W-:Y:S02]  /*4e1a0*/  IMAD.MOV.U32 R3, RZ, RZ, R17 ;  /* 0x000000ffff037224 */ /* 0x000fe400078e0011 */
[----:B------:R-:W3:Y:S01]  /*4e1b0*/  LDL.LU.64 R16, [R1+0x70] ;  /* 0x0000700001107983 */ /* 0x000ee20000300a00 */
[----:B------:R-:W-:Y:S02]  /*4e1c0*/  STL [R1+0x2c78], R29 ;  /* 0x002c781d01007387 */ /* 0x000fe40000100800 */
[----:B------:R-:W-:Y:S02]  /*4e1d0*/  STL [R1+0x2c74], R3 ;  /* 0x002c740301007387 */ /* 0x000fe40000100800 */
[----:B------:R-:W-:-:S05]  /*4e1e0*/  IMAD.MOV.U32 R2, RZ, RZ, R24 ;  /* 0x000000ffff027224 */ /* 0x000fca00078e0018 */
[----:B------:R0:W-:Y:S01]  /*4e1f0*/  STL.64 [R1+0x4b0], R4 ;  /* 0x0004b00401007387 */ /* 0x0001e20000100a00 */
[----:B------:R-:W-:Y:S02]  /*4e200*/  IMAD.MOV.U32 R28, RZ, RZ, R25 ;  /* 0x000000ffff1c7224 */ /* 0x000fe400078e0019 */
[----:B------:R1:W-:Y:S02]  /*4e210*/  STL.64 [R1+0x4b8], R6 ;  /* 0x0004b80601007387 */ /* 0x0003e40000100a00 */
[----:B------:R-:W-:Y:S01]  /*4e220*/  IMAD.MOV.U32 R0, RZ, RZ, R9 ;  /* 0x000000ffff007224 */ /* 0x000fe200078e0009 */
[----:B0-----:R-:W4:Y:S01]  /*4e230*/  LDL.LU.64 R4, [R1+0x480] ;  /* 0x0004800001047983 */ /* 0x001f220000300a00 */
[----:B-1----:R-:W4:Y:S02]  /*4e240*/  LDL.LU.64 R6, [R1+0x488] ;  /* 0x0004880001067983 */ /* 0x002f240000300a00 */
[----:B------:R-:W3:Y:S02]  /*4e250*/  LDL.LU.64 R24, [R1+0x60] ;  /* 0x0000600001187983 */ /* 0x000ee40000300a00 */
[----:B------:R-:W-:Y:S01]  /*4e260*/  STL [R1+0x2c80], R2 ;  /* 0x002c800201007387 */ /* 0x000fe20000100800 */
[----:B------:R-:W-:Y:S01]  /*4e270*/  STL [R1+0x2c7c], R28 ;  /* 0x002c7c1c01007387 */ /* 0x000fe20000100800 */
[----:B------:R-:W-:Y:S01]  /*4e280*/  IMAD.MOV.U32 R3, RZ, RZ, R8 ;  /* 0x000000ffff037224 */ /* 0x000fe200078e0008 */
[C---:B--2---:R-:W-:Y:S11]  /*4e290*/  HMMA.16816.F32 R20, R12.reuse, R8, R20 ;  /* 0x000000080c14723c */ /* 0x044ff60000001814 */
[----:B------:R-:W-:Y:S11]  /*4e2a0*/  @!UPT UIADD3 URZ, URZ, URZ, URZ ;  /* 0x0000003f3f3ff290 */ /* 0x000ff6000fffe03f */
[----:B------:R-:W-:Y:S01]  /*4e2b0*/  @!UPT UIADD3 URZ, URZ, URZ, URZ ;  /* 0x0000003f3f3ff290 */ /* 0x000fe2000fffe03f */
[----:B------:R-:W-:Y:S01]  /*4e2c0*/  STL.64 [R1+0x4a0], R20 ;  /* 0x0004a01401007387 */ /* 0x000fe20000100a00 */
[----:B------:R0:W-:Y:S03]  /*4e2d0*/  STL.64 [R1+0x4a8], R22 ;  /* 0x0004a81601007387 */ /* 0x0001e60000100a00 */
[----:B0-----:R-:W2:Y:S01]  /*4e2e0*/  LDL.LU.64 R22, [R1+0x2e30] ;  /* 0x002e300001167983 */ /* 0x001ea20000300a00 */
[----:B------:R-:W2:Y:S02]  /*4e2f0*/  LDL.LU.64 R20, [R1+0x2e28] ;  /* 0x002e280001147983 */ /* 0x000ea40000300a00 */
[----:B------:R-:W2:Y:S02]  /*4e300*/  LDL.LU.64 R8, [R1+0x2e20] ;  /* 0x002e200001087983 */ /* 0x000ea40000300a00 */
[----:B------:R-:W-:Y:S01]  /*4e310*/  STL [R1+0x2c88], R3 ;  /* 0x002c880301007387 */ /* 0x000fe20000100800 */
[----:B------:R-:W-:Y:S01]  /*4e320*/  STL [R1+0x2c84], R0 ;  /* 0x002c840001007387 */ /* 0x000fe20000100800 */
[----:B--2---:R-:W-:Y:S01]  /*4e330*/  HMMA.16816.F32 R20, R12, R8, R20 ;  /* 0x000000080c14723c */ /* 0x004fe20000001814 */
[----:B------:R-:W-:-:S02]  /*4e340*/  IMAD.MOV.U32 R28, RZ, RZ, R8 ;  /* 0x000000ffff1c7224 */ /* 0x000fc400078e0008 */
[----:B------:R-:W-:Y:S11]  /*4e350*/  IMAD.MOV.U32 R29, RZ, RZ, R9 ;  /* 0x000000ffff1d7224 */ /* 0x000ff600078e0009 */
[----:B------:R-:W-:Y:S09]  /*4e360*/  @!UPT UIADD3 URZ, URZ, URZ, URZ ;  /* 0x0000003f3f3ff290 */ /* 0x000ff2000fffe03f */
[----:B------:R0:W-:Y:S01]  /*4e370*/  STL.64 [R1+0x490], R20 ;  /* 0x0004901401007387 */ /* 0x0001e20000100a00 */
[----:B------:R-:W-:Y:S03]  /*4e380*/  STL.64 [R1+0x498], R22 ;  /* 0x0004981601007387 */ /* 0x000fe60000100a00 */
[----:B0-----:R-:W4:Y:S01]  /*4e390*/  LDL.LU.64 R20, [R1+0x2e18] ;  /* 0x002e180001147983 */ /* 0x001f220000300a00 */
[----:B------:R-:W2:Y:S01]  /*4e3a0*/  LDL.LU.64 R8, [R1+0x40] ;  /* 0x0000400001087983 */ /* 0x000ea20000300a00 */
[----:B----4-:R-:W-:Y:S02]  /*4e3b0*/  HMMA.16816.F32 R4, R12, R20, R4 ;  /* 0x000000140c04723c */ /* 0x010fe40000001804 */
[----:B--2---:R0:W-:Y:S01]  /*4e3c0*/  STL.64 [R1+0x2e08], R8 ;  /* 0x002e080801007387 */ /* 0x0041e20000100a00 */
[----:B------:R-:W-:Y:S02]  /*4e3d0*/  IMAD.MOV.U32 R0, RZ, RZ, R20 ;  /* 0x000000ffff007224 */ /* 0x000fe400078e0014 */
[----:B------:R-:W-:Y:S01]  /*4e3e0*/  IMAD.MOV.U32 R2, RZ, RZ, R21 ;  /* 0x000000ffff027224 */ /* 0x000fe200078e0015 */
[----:B0-----:R-:W2:Y:S01]  /*4e3f0*/  LDL.LU.64 R8, [R1+0x50] ;  /* 0x0000500001087983 */ /* 0x001ea20000300a00 */
[----:B------:R-:W-:Y:S02]  /*4e400*/  STL [R1+0x2c90], R28 ;  /* 0x002c901c01007387 */ /* 0x000fe40000100800 */
[----:B------:R-:W-:Y:S11]  /*4e410*/  STL [R1+0x2c8c], R29 ;  /* 0x002c8c1d01007387 */ /* 0x000ff60000100800 */
[----:B------:R-:W-:Y:S03]  /*4e420*/  @!UPT UIADD3 URZ, URZ, URZ, URZ ;  /* 0x0000003f3f3ff290 */ /* 0x000fe6000fffe03f */
[----:B------:R0:W-:Y:S01]  /*4e430*/  STL.64 [R1+0x480], R4 ;  /* 0x0004800401007387 */ /* 0x0001e20000100a00 */
[----:B------:R1:W-:Y:S03]  /*4e440*/  STL.64 [R1+0x488], R6 ;  /* 0x0004880601007387 */ /* 0x0003e60000100a00 */
[----:B0-----:R-:W4:Y:S01]  /*4e450*/  LDL.LU.64 R4, [R1+0x460] ;  /* 0x0004600001047983 */ /* 0x001f220000300a00 */
[----:B-1----:R-:W4:Y:S02]  /*4e460*/  LDL.LU.64 R6, [R1+0x468] ;  /* 0x0004680001067983 */ /* 0x002f240000300a00 */
[----:B------:R-:W2:Y:S02]  /*4e470*/  LDL.LU.64 R20, [R1+0x30] ;  /* 0x0000300001147983 */ /* 0x000ea40000300a00 */
[----:B--2---:R0:W-:Y:S04]  /*4e480*/  STL.64 [R1+0x2e10], R20 ;  /* 0x002e101401007387 */ /* 0x0041e80000100a00 */
[----:B0-----:R-:W2:Y:S01]  /*4e490*/  LDL.LU.64 R20, [R1+0x470] ;  /* 0x0004700001147983 */ /* 0x001ea20000300a00 */
[----:B------:R-:W2:Y:S02]  /*4e4a0*/  LDL.LU.64 R22, [R1+0x478] ;  /* 0x0004780001167983 */ /* 0x000ea40000300a00 */
[----:B------:R-:W-:Y:S02]  /*4e4b0*/  STL [R1+0x2c98], R0 ;  /* 0x002c980001007387 */ /* 0x000fe40000100800 */
[----:B------:R-:W-:Y:S02]  /*4e4c0*/  STL [R1+0x2c94], R2 ;  /* 0x002c940201007387 */ /* 0x000fe40000100800 */
[----:B---3--:R-:W-:-:S02]  /*4e4d0*/  IMAD.MOV.U32 R29, RZ, RZ, R16 ;  /* 0x000000ffff1d7224 */ /* 0x008fc400078e0010 */
[----:B------:R-:W-:Y:S01]  /*4e4e0*/  IMAD.MOV.U32 R3, RZ, RZ, R17 ;  /* 0x000000ffff037224 */ /* 0x000fe200078e0011 */
[C---:B--2---:R-:W-:Y:S11]  /*4e4f0*/  HMMA.16816.F32 R20, R12.reuse, R16, R20 ;  /* 0x000000100c14723c */ /* 0x044ff60000001814 */
[----:B------:R-:W-:Y:S11]  /*4e500*/  @!UPT UIADD3 URZ, URZ, URZ, URZ ;  /* 0x0000003f3f3ff290 */ /* 0x000ff6000fffe03f */
[----:B------:R-:W-:Y:S01]  /*4e510*/  @!UPT UIADD3 URZ, URZ, URZ, URZ ;  /* 0x0000003f3f3ff290 */ /* 0x000fe2000fffe03f */
[----:B------:R0:W-:Y:S01]  /*4e520*/  STL.64 [R1+0x470], R20 ;  /* 0x0004701401007387 */ /* 0x0001e20000100a00 */
[----:B------:R1:W-:Y:S03]  /*4e530*/  STL.64 [R1+0x478], R22 ;  /* 0x0004781601007387 */ /* 0x0003e60000100a00 */
[----:B0-----:R-:W2:Y:S01]  /*4e540*/  LDL.LU.64 R20, [R1+0x450] ;  /* 0x0004500001147983 */ /* 0x001ea20000300a00 */
[----:B-1----:R-:W2:Y:S02]  /*4e550*/  LDL.LU.64 R22, [R1+0x458] ;  /* 0x0004580001167983 */ /* 0x002ea40000300a00 */
[----:B------:R-:W3:Y:S01]  /*4e560*/  LDL.LU.64 R16, [R1+0x10] ;  /* 0x0000100001107983 */ /* 0x000ee20000300a00 */
[C---:B----4-:R-:W-:Y:S01]  /*4e570*/  HMMA.16816.F32 R4, R12.reuse, R24, R4 ;  /* 0x000000180c04723c */ /* 0x050fe20000001804 */
[----:B------:R-:W-:Y:S02]  /*4e580*/  IMAD.MOV.U32 R2, RZ, RZ, R24 ;  /* 0x000000ffff027224 */ /* 0x000fe400078e0018 */
[----:B------:R-:W-:Y:S01]  /*4e590*/  IMAD.MOV.U32 R28, RZ, RZ, R25 ;  /* 0x000000ffff1c7224 */ /* 0x000fe200078e0019 */
[----:B---3--:R0:W-:Y:S04]  /*4e5a0*/  STL.64 [R1+0x2df0], R16 ;  /* 0x002df01001007387 */ /* 0x0081e80000100a00 */
[----:B0-----:R-:W3:Y:S01]  /*4e5b0*/  LDL.LU.64 R16, [R1+0x20] ;  /* 0x0000200001107983 */ /* 0x001ee20000300a00 */
[----:B------:R-:W-:Y:S02]  /*4e5c0*/  STL [R1+0x2ca0], R29 ;  /* 0x002ca01d01007387 */ /* 0x000fe40000100800 */
[----:B------:R-:W-:Y:S11]  /*4e5d0*/  STL [R1+0x2c9c], R3 ;  /* 0x002c9c0301007387 */ /* 0x000ff60000100800 */
[----:B------:R-:W-:Y:S01]  /*4e5e0*/  @!UPT UIADD3 URZ, URZ, URZ, URZ ;  /* 0x0000003f3f3ff290 */ /* 0x000fe2000fffe03f */
[----:B------:R0:W-:Y:S01]  /*4e5f0*/  STL.64 [R1+0x460], R4 ;  /* 0x0004600401007387 */ /* 0x0001e20000100a00 */
[----:B------:R1:W-:Y:S04]  /*4e600*/  STL.64 [R1+0x468], R6 ;  /* 0x0004680601007387 */ /* 0x0003e80000100a00 */
[----:B0-----:R-:W4:Y:S01]  /*4e610*/  LDL.LU.64 R4, [R1+0x430] ;  /* 0x0004300001047983 */ /* 0x001f220000300a00 */
[----:B-1----:R-:W4:Y:S02]  /*4e620*/  LDL.LU.64 R6, [R1+0x438] ;  /* 0x0004380001067983 */ /* 0x002f240000300a00 */
[----:B------:R-:W3:Y:S01]  /*4e630*/  LDL.LU.64 R24, [R1] ;  /* 0x0000000001187983 */ /* 0x000ee20000300a00 */
[----:B--2---:R-:W-:Y:S01]  /*4e640*/  HMMA.16816.F32 R20, R12, R8, R20 ;  /* 0x000000080c14723c */ /* 0x004fe20000001814 */
[----:B------:R-:W-:-:S02]  /*4e650*/  IMAD.MOV.U32 R3, RZ, RZ, R8 ;  /* 0x000000ffff037224 */ /* 0x000fc400078e0008 */
[----:B------:R-:W-:Y:S01]  /*4e660*/  IMAD.MOV.U32 R0, RZ, RZ, R9 ;  /* 0x000000ffff007224 */ /* 0x000fe200078e0009 */
[----:B---3--:R0:W-:Y:S04]  /*4e670*/  STL.64 [R1+0x2de8], R24 ;  /* 0x002de81801007387 */ /* 0x0081e80000100a00 */
[----:B0-----:R-:W2:Y:S01]  /*4e680*/  LDL.LU.64 R24, [R1+0x440] ;  /* 0x0004400001187983 */ /* 0x001ea20000300a00 */
[----:B------:R-:W2:Y:S02]  /*4e690*/  LDL.LU.64 R26, [R1+0x448] ;  /* 0x00044800011a7983 */ /* 0x000ea40000300a00 */
[----:B------:R-:W-:Y:S02]  /*4e6a0*/  STL [R1+0x2cc8], R28 ;  /* 0x002cc81c01007387 */ /* 0x000fe40000100800 */
[----:B------:R-:W-:Y:S10]  /*4e6b0*/  STL [R1+0x2ca4], R2 ;  /* 0x002ca40201007387 */ /* 0x000ff40000100800 */
[----:B------:R0:W-:Y:S01]  /*4e6c0*/  STL.64 [R1+0x450], R20 ;  /* 0x0004501401007387 */ /* 0x0001e20000100a00 */
[----:B------:R-:W-:Y:S03]  /*4e6d0*/  STL.64 [R1+0x458], R22 ;  /* 0x0004581601007387 */ /* 0x000fe60000100a00 */
[----:B0-----:R-:W4:Y:S01]  /*4e6e0*/  LDL.LU.64 R20, [R1+0x2e10] ;  /* 0x002e100001147983 */ /* 0x001f220000300a00 */
[----:B------:R-:W2:Y:S02]  /*4e6f0*/  LDL.LU.64 R8, [R1+0x2e08] ;  /* 0x002e080001087983 */ /* 0x000ea40000300a00 */
[----:B------:R-:W-:Y:S02]  /*4e700*/  STL [R1+0x2cf8], R0 ;  /* 0x002cf80001007387 */ /* 0x000fe40000100800 */
[----:B------:R-:W-:Y:S01]  /*4e710*/  STL [R1+0x2ccc], R3 ;  /* 0x002ccc0301007387 */ /* 0x000fe20000100800 */
[C---:B--2---:R-:W-:Y:S11]  /*4e720*/  HMMA.16816.F32 R24, R12.reuse, R8, R24 ;  /* 0x000000080c18723c */ /* 0x044ff60000001818 */
[----:B------:R-:W-:Y:S11]  /*4e730*/  @!UPT UIADD3 URZ, URZ, URZ, URZ ;  /* 0x0000003f3f3ff290 */ /* 0x000ff6000fffe03f */
[----:B------:R-:W-:Y:S01]  /*4e740*/  @!UPT UIADD3 URZ, URZ, URZ, URZ ;  /* 0x0000003f3f3ff290 */ /* 0x000fe2000fffe03f */
[----:B------:R0:W-:Y:S01]  /*4e750*/  STL.64 [R1+0x440], R24 ;  /* 0x0004401801007387 */ /* 0x0001e20000100a00 */
[----:B------:R1:W-:Y:S03]  /*4e760*/  STL.64 [R1+0x448], R26 ;  /* 0x0004481a01007387 */ /* 0x0003e60000100a00 */
[----:B0-----:R-:W2:Y:S01]  /*4e770*/  LDL.LU.64 R24, [R1+0x410] ;  /* 0x0004100001187983 */ /* 0x001ea20000300a00 */
[----:B-1----:R-:W3:Y:S01]  /*4e780*/  LDL.LU.64 R26, [R1+0x418] ;  /* 0x00041800011a7983 */ /* 0x002ee20000300a00 */
[----:B----4-:R-:W-:Y:S02]  /*4e790*/  HMMA.16816.F32 R4, R12, R20, R4 ;  /* 0x000000140c04723c */ /* 0x010fe40000001804 */
[----:B---3--:R-:W-:Y:S01]  /*4e7a0*/  STL.64 [R1+0x2e00], R26 ;  /* 0x002e001a01007387 */ /* 0x008fe20000100a00 */
[----:B--2---:R0:W-:Y:S03]  /*4e7b0*/  STL.64 [R1+0x2df8], R24 ;  /* 0x002df81801007387 */ /* 0x0041e60000100a00 */
[----:B0-----:R-:W2:Y:S01]  /*4e7c0*/  LDL.LU.64 R24, [R1+0x420] ;  /* 0x0004200001187983 */ /* 0x001ea20000300a00 */
[----:B------:R-:W2:Y:S02]  /*4e7d0*/  LDL.LU.64 R26, [R1+0x428] ;  /* 0x00042800011a7983 */ /* 0x000ea40000300a00 */
[----:B------:R-:W-:-:S02]  /*4e7e0*/  IMAD.MOV.U32 R29, RZ, RZ, R9 ;  /* 0x000000ffff1d7224 */ /* 0x000fc400078e0009 */
[----:B------:R-:W-:-:S03]  /*4e7f0*/  IMAD.MOV.U32 R2, RZ, RZ, R8 ;  /* 0x000000ffff027224 */ /* 0x000fc600078e0008 */
[----:B------:R-:W-:Y:S02]  /*4e800*/  STL [R1+0x2d00], R29 ;  /* 0x002d001d01007387 */ /* 0x000fe40000100800 */
[----:B------:R-:W-:Y:S07]  /*4e810*/  STL [R1+0x2cfc], R2 ;  /* 0x002cfc0201007387 */ /* 0x000fee0000100800 */
[----:B------:R0:W-:Y:S02]  /*4e820*/  STL.64 [R1+0x430], R4 ;  /* 0x0004300401007387 */ /* 0x0001e40000100a00 */
[----:B------:R1:W-:Y:S01]  /*4e830*/  STL.64 [R1+0x438], R6 ;  /* 0x0004380601007387 */ /* 0x0003e20000100a00 */
[----:B------:R-:W3:Y:S01]  /*4e840*/  LDL.LU.64 R8, [R1+0x400] ;  /* 0x0004000001087983 */ /* 0x000ee20000300a00 */
[----:B------:R-:W-:-:S02]  /*4e850*/  IMAD.MOV.U32 R3, RZ, RZ, R20 ;  /* 0x000000ffff037224 */ /* 0x000fc400078e0014 */
[----:B------:R-:W-:Y:S02]  /*4e860*/  IMAD.MOV.U32 R28, RZ, RZ, R21 ;  /* 0x000000ffff1c7224 */ /* 0x000fe400078e0015 */
[----:B------:R-:W3:Y:S01]  /*4e870*/  LDL.LU.64 R10, [R1+0x408] ;  /* 0x00040800010a7983 */ /* 0x000ee20000300a00 */
[----:B------:R-:W4:Y:S01]  /*4e880*/  LDL.LU.64 R20, [R1+0x3f0] ;  /* 0x0003f00001147983 */ /* 0x000f220000300a00 */
[----:B------:R-:W4:Y:S03]  /*4e890*/  LDL.LU.64 R22, [R1+0x3f8] ;  /* 0x0003f80001167983 */ /* 0x000f260000300a00 */
[----:B0-----:R-:W3:Y:S01]  /*4e8a0*/  LDL.LU.64 R4, [R1+0x3e0] ;  /* 0x0003e00001047983 */ /* 0x001ee20000300a00 */
[----:B-1----:R-:W3:Y:S02]  /*4e8b0*/  LDL.LU.64 R6, [R1+0x3e8] ;  /* 0x0003e80001067983 */ /* 0x002ee40000300a00 */
[----:B------:R-:W-:Y:S02]  /*4e8c0*/  STL [R1+0x2d08], R28 ;  /* 0x002d081c01007387 */ /* 0x000fe40000100800 */
[----:B------:R-:W-:Y:S02]  /*4e8d0*/  STL [R1+0x2d04], R3 ;  /* 0x002d040301007387 */ /* 0x000fe40000100800 */
[----:B------:R-:W-:-:S02]  /*4e8e0*/  IMAD.MOV.U32 R2, RZ, RZ, R16 ;  /* 0x000000ffff027224 */ /* 0x000fc400078e0010 */
        /* <DEDUP_REMOVED lines=10> */
[C---:B--2---:R-:W-:Y:S11]  /*4e990*/  HMMA.16816.F32 R24, R12.reuse, R16, R24 ;  /* 0x000000100c18723c */ /* 0x044ff60000001818 */
[----:B------:R-:W-:Y:S11]  /*4e9a0*/  @!UPT UIADD3 URZ, URZ, URZ, URZ ;  /* 0x0000003f3f3ff290 */ /* 0x000ff6000fffe03f */
[----:B------:R-:W-:Y:S01]  /*4e9b0*/  @!UPT UIADD3 URZ, URZ, URZ, URZ ;  /* 0x0000003f3f3ff290 */ /* 0x000fe2000fffe03f */
[----:B------:R0:W-:Y:S01]  /*4e9c0*/  STL.64 [R1+0x410], R24 ;  /* 0x0004101801007387 */ /* 0x0001e20000100a00 */
[----:B------:R-:W-:Y:S03]  /*4e9d0*/  STL.64 [R1+0x418], R26 ;  /* 0x0004181a01007387 */ /* 0x000fe60000100a00 */
[----:B0-----:R-:W3:Y:S01]  /*4e9e0*/  LDL.LU.64 R24, [R1+0x2de8] ;  /* 0x002de80001187983 */ /* 0x001ee20000300a00 */
[----:B------:R-:W-:Y:S02]  /*4e9f0*/  IMAD.MOV.U32 R3, RZ, RZ, R16 ;  /* 0x000000ffff037224 */ /* 0x000fe400078e0010 */
[----:B------:R-:W-:Y:S02]  /*4ea00*/  IMAD.MOV.U32 R29, RZ, RZ, R17 ;  /* 0x000000ffff1d7224 */ /* 0x000fe400078e0011 */
[----:B------:R-:W2:Y:S01]  /*4ea10*/  LDL.LU.64 R16, [R1+0x3c0] ;  /* 0x0003c00001107983 */ /* 0x000ea20000300a00 */
[----:B------:R-:W2:Y:S01]  /*4ea20*/  LDL.LU.64 R18, [R1+0x3c8] ;  /* 0x0003c80001127983 */ /* 0x000ea20000300a00 */
[----:B---3--:R-:W-:Y:S01]  /*4ea30*/  HMMA.16816.F32 R8, R12, R24, R8 ;  /* 0x000000180c08723c */ /* 0x008fe20000001808 */
[----:B------:R-:W-:-:S02]  /*4ea40*/  IMAD.MOV.U32 R2, RZ, RZ, R24 ;  /* 0x000000ffff027224 */ /* 0x000fc400078e0018 */
[----:B------:R-:W-:Y:S11]  /*4ea50*/  IMAD.MOV.U32 R28, RZ, RZ, R25 ;  /* 0x000000ffff1c7224 */ /* 0x000ff600078e0019 */
[----:B------:R-:W-:Y:S09]  /*4ea60*/  @!UPT UIADD3 URZ, URZ, URZ, URZ ;  /* 0x0000003f3f3ff290 */ /* 0x000ff2000fffe03f */
[----:B------:R-:W-:Y:S01]  /*4ea70*/  STL.64 [R1+0x400], R8 ;  /* 0x0004000801007387 */ /* 0x000fe20000100a00 */
[----:B------:R0:W-:Y:S03]  /*4ea80*/  STL.64 [R1+0x408], R10 ;  /* 0x0004080a01007387 */ /* 0x0001e60000100a00 */
[----:B0-----:R-:W3:Y:S01]  /*4ea90*/  LDL.LU.64 R10, [R1+0x2de0] ;  /* 0x002de000010a7983 */ /* 0x001ee20000300a00 */
[----:B------:R-:W2:Y:S02]  /*4eaa0*/  LDL.LU.64 R8, [R1+0x2dd8] ;  /* 0x002dd80001087983 */ /* 0x000ea40000300a00 */
[----:B------:R-:W2:Y:S02]  /*4eab0*/  LDL.LU.64 R26, [R1+0x2dd0] ;  /* 0x002dd000011a7983 */ /* 0x000ea40000300a00 */
[----:B------:R-:W4:Y:S02]  /*4eac0*/  LDL.LU.64 R24, [R1+0x2dc8] ;  /* 0x002dc80001187983 */ /* 0x000f240000300a00 */
[C---:B----4-:R-:W-:Y:S11]  /*4ead0*/  HMMA.16816.F32 R20, R12.reuse, R24, R20 ;  /* 0x000000180c14723c */ /* 0x050ff60000001814 */
[----:B------:R-:W-:Y:S11]  /*4eae0*/  @!UPT UIADD3 URZ, URZ, URZ, URZ ;  /* 0x0000003f3f3ff290 */ /* 0x000ff6000fffe03f */
[----:B------:R-:W-:Y:S01]  /*4eaf0*/  @!UPT UIADD3 URZ, URZ, URZ, URZ ;  /* 0x0000003f3f3ff290 */ /* 0x000fe2000fffe03f */
[----:B------:R-:W-:Y:S01]  /*4eb00*/  STL.64 [R1+0x3f0], R20 ;  /* 0x0003f01401007387 */ /* 0x000fe20000100a00 */
[----:B------:R0:W-:Y:S03]  /*4eb10*/  STL.64 [R1+0x3f8], R22 ;  /* 0x0003f81601007387 */ /* 0x0001e60000100a00 */
[----:B0-----:R-:W4:Y:S01]  /*4eb20*/  LDL.LU.64 R22, [R1+0x2dc0] ;  /* 0x002dc00001167983 */ /* 0x001f220000300a00 */
[----:B------:R-:W2:Y:S02]  /*4eb30*/  LDL.LU.64 R20, [R1+0x2db8] ;  /* 0x002db80001147983 */ /* 0x000ea40000300a00 */
[C---:B--2---:R-:W-:Y:S11]  /*4eb40*/  HMMA.16816.F32 R4, R12.reuse, R20, R4 ;  /* 0x000000140c04723c */ /* 0x044ff60000001804 */
[----:B------:R-:W-:Y:S11]  /*4eb50*/  @!UPT UIADD3 URZ, URZ, URZ, URZ ;  /* 0x0000003f3f3ff290 */ /* 0x000ff6000fffe03f */
[----:B------:R-:W-:Y:S01]  /*4eb60*/  @!UPT UIADD3 URZ, URZ, URZ, URZ ;  /* 0x0000003f3f3ff290 */ /* 0x000fe2000fffe03f */
[----:B------:R-:W-:Y:S01]  /*4eb70*/  STL.64 [R1+0x3e0], R4 ;  /* 0x0003e00401007387 */ /* 0x000fe20000100a00 */
[----:B------:R0:W-:Y:S03]  /*4eb80*/  STL.64 [R1+0x3e8], R6 ;  /* 0x0003e80601007387 */ /* 0x0001e60000100a00 */
[----:B0-----:R-:W2:Y:S01]  /*4eb90*/  LDL.LU.64 R6, [R1+0x2db0] ;  /* 0x002db00001067983 */ /* 0x001ea20000300a00 */
[----:B------:R-:W2:Y:S02]  /*4eba0*/  LDL.LU.64 R4, [R1+0x2da8] ;  /* 0x002da80001047983 */ /* 0x000ea40000300a00 */
[----:B----4-:R-:W-:Y:S02]  /*4ebb0*/  STL.64 [R1+0x2af8], R22 ;  /* 0x002af81601007387 */ /* 0x010fe40000100a00 */
[----:B------:R0:W-:Y:S02]  /*4ebc0*/  STL.64 [R1+0x2af0], R20 ;  /* 0x002af01401007387 */ /* 0x0001e40000100a00 */
[----:B0-----:R-:W4:Y:S01]  /*4ebd0*/  LDL.LU.64 R20, [R1+0x3d0] ;  /* 0x0003d00001147983 */ /* 0x001f220000300a00 */
[----:B------:R-:W4:Y:S02]  /*4ebe0*/  LDL.LU.64 R22, [R1+0x3d8] ;  /* 0x0003d80001167983 */ /* 0x000f240000300a00 */
[C---:B----4-:R-:W-:Y:S08]  /*4ebf0*/  HMMA.16816.F32 R20, R12.reuse, R8, R20 ;  /* 0x000000080c14723c */ /* 0x050ff00000001814 */
[----:B--2---:R-:W-:Y:S11]  /*4ec00*/  HMMA.16816.F32 R12, R12, R4, R16 ;  /* 0x000000040c0c723c */ /* 0x004ff60000001810 */
[----:B------:R-:W-:Y:S04]  /*4ec10*/  @!UPT UIADD3 URZ, URZ, URZ, URZ ;  /* 0x0000003f3f3ff290 */ /* 0x000fe8000fffe03f */
[----:B------:R-:W-:Y:S01]  /*4ec20*/  STL.64 [R1+0x3d0], R20 ;  /* 0x0003d01401007387 */ /* 0x000fe20000100a00 */
[----:B------:R0:W-:Y:S03]  /*4ec30*/  STL.64 [R1+0x3d8], R22 ;  /* 0x0003d81601007387 */ /* 0x0001e60000100a00 */
[----:B0-----:R-:W2:Y:S01]  /*4ec40*/  LDL R23, [R1+0x908] ;  /* 0x0009080001177983 */ /* 0x001ea20000100800 */
[----:B---3--:R-:W-:Y:S02]  /*4ec50*/  STL.64 [R1+0x2ae8], R10 ;  /* 0x002ae80a01007387 */ /* 0x008fe40000100a00 */
[----:B------:R0:W-:Y:S02]  /*4ec60*/  STL.64 [R1+0x2ae0], R8 ;  /* 0x002ae00801007387 */ /* 0x0001e40000100a00 */
[----:B0-----:R-:W-:Y:S02]  /*4ec70*/  IMAD.MOV.U32 R8, RZ, RZ, R7 ;  /* 0x000000ffff087224 */ /* 0x001fe400078e0007 */
[----:B------:R-:W-:Y:S01]  /*4ec80*/  IMAD.MOV.U32 R9, RZ, RZ, R6 ;  /* 0x000000ffff097224 */ /* 0x000fe200078e0006 */
[----:B------:R-:W3:Y:S01]  /*4ec90*/  LDL.LU R7, [R1+0x2da4] ;  /* 0x002da40001077983 */ /* 0x000ee20000300800 */
[----:B------:R-:W3:Y:S03]  /*4eca0*/  LDL.LU R6, [R1+0x2da0] ;  /* 0x002da00001067983 */ /* 0x000ee60000300800 */
[----:B------:R0:W-:Y:S01]  /*4ecb0*/  STL.64 [R1+0x2d10], R8 ;  /* 0x002d100801007387 */ /* 0x0001e20000100a00 */
[----:B------:R-:W4:Y:S02]  /*4ecc0*/  LDL.LU.64 R18, [R1+0x2d98] ;  /* 0x002d980001127983 */ /* 0x000f240000300a00 */
[----:B------:R-:W2:Y:S02]  /*4ecd0*/  LDL.LU.64 R16, [R1+0x2d90] ;  /* 0x002d900001107983 */ /* 0x000ea40000300a00 */
[----:B------:R1:W-:Y:S02]  /*4ece0*/  STL.64 [R1+0x3c0], R12 ;  /* 0x0003c00c01007387 */ /* 0x0003e40000100a00 */
[----:B0-----:R-:W-:-:S02]  /*4ecf0*/  IMAD.MOV.U32 R8, RZ, RZ, R27 ;  /* 0x000000ffff087224 */ /* 0x001fc400078e001b */
[----:B------:R-:W-:Y:S02]  /*4ed00*/  IMAD.MOV.U32 R9, RZ, RZ, R26 ;  /* 0x000000ffff097224 */ /* 0x000fe400078e001a */
[----:B------:R-:W-:Y:S02]  /*4ed10*/  IMAD.MOV.U32 R26, RZ, RZ, R14 ;  /* 0x000000ffff1a7224 */ /* 0x000fe400078e000e */
[----:B------:R-:W-:Y:S01]  /*4ed20*/  IMAD.MOV.U32 R27, RZ, RZ, R15 ;  /* 0x000000ffff1b7224 */ /* 0x000fe200078e000f */
[----:B-1----:R-:W2:Y:S01]  /*4ed30*/  LDL.LU.64 R12, [R1+0x3b0] ;  /* 0x0003b000010c7983 */ /* 0x002ea20000300a00 */
[----:B------:R-:W2:Y:S03]  /*4ed40*/  LDL.LU.64 R14, [R1+0x3b8] ;  /* 0x0003b800010e7983 */ /* 0x000ea60000300a00 */
[----:B------:R-:W-:Y:S01]  /*4ed50*/  STL.64 [R1+0x2b18], R26 ;  /* 0x002b181a01007387 */ /* 0x000fe20000100a00 */
[----:B------:R-:W-:Y:S03]  /*4ed60*/  STL.64 [R1+0x2b10], R24 ;  /* 0x002b101801007387 */ /* 0x000fe60000100a00 */
[----:B---3--:R-:W-:Y:S01]  /*4ed70*/  STL.64 [R1+0x2b08], R6 ;  /* 0x002b080601007387 */ /* 0x008fe20000100a00 */
[----:B------:R4:W-:Y:S02]  /*4ed80*/  STL.64 [R1+0x2b00], R4 ;  /* 0x002b000401007387 */ /* 0x0009e40000100a00 */
[----:B----4-:R-:W-:-:S02]  /*4ed90*/  IMAD.MOV.U32 R4, RZ, RZ, R19 ;  /* 0x000000ffff047224 */ /* 0x010fc400078e0013 */
[----:B------:R-:W3:Y:S01]  /*4eda0*/  LDL.LU R19, [R1+0x2d88] ;  /* 0x002d880001137983 */ /* 0x000ee20000300800 */
[----:B------:R-:W4:Y:S03]  /*4edb0*/  LDL.LU R5, [R1+0x164] ;  /* 0x0001640001057983 */ /* 0x000f260000300800 */
[----:B----4-:R2:W-:Y:S02]  /*4edc0*/  STL.64 [R1+0x2d18], R4 ;  /* 0x002d180401007387 */ /* 0x0105e40000100a00 */
[----:B--2---:R-:W-:Y:S02]  /*4edd0*/  IMAD.MOV.U32 R4, RZ, RZ, R16 ;  /* 0x000000ffff047224 */ /* 0x004fe400078e0010 */
[----:B------:R-:W-:Y:S01]  /*4ede0*/  IMAD.MOV.U32 R5, RZ, RZ, R17 ;  /* 0x000000ffff057224 */ /* 0x000fe200078e0011 */
[----:B------:R-:W2:Y:S01]  /*4edf0*/  LDL.LU R16, [R1+0x2d84] ;  /* 0x002d840001107983 */ /* 0x000ea20000300800 */
[----:B------:R-:W2:Y:S03]  /*4ee00*/  LDL.LU R17, [R1+0x2d80] ;  /* 0x002d800001117983 */ /* 0x000ea60000300800 */
[----:B------:R0:W-:Y:S02]  /*4ee10*/  STL.64 [R1+0x2d30], R4 ;  /* 0x002d300401007387 */ /* 0x0001e40000100a00 */
[----:B0-----:R-:W-:-:S02]  /*4ee20*/  IMAD.MOV.U32 R4, RZ, RZ, R18 ;  /* 0x000000ffff047224 */ /* 0x001fc400078e0012 */
[----:B---3--:R-:W-:Y:S01]  /*4ee30*/  IMAD.MOV.U32 R5, RZ, RZ, R19 ;  /* 0x000000ffff057224 */ /* 0x008fe200078e0013 */
[----:B------:R-:W2:Y:S01]  /*4ee40*/  LDL.LU R18, [R1+0x2d7c] ;  /* 0x002d7c0001127983 */ /* 0x000ea20000300800 */
[----:B------:R-:W2:Y:S03]  /*4ee50*/  LDL.LU R19, [R1+0x2d78] ;  /* 0x002d780001137983 */ /* 0x000ea60000300800 */
[----:B------:R0:W-:Y:S04]  /*4ee60*/  STL.64 [R1+0x2d48], R4 ;  /* 0x002d480401007387 */ /* 0x0001e80000100a00 */
[----:B0-----:R-:W3:Y:S01]  /*4ee70*/  LDL.LU R4, [R1+0x190] ;  /* 0x0001900001047983 */ /* 0x001ee20000300800 */
[----:B------:R-:W3:Y:S01]  /*4ee80*/  LDL.LU R5, [R1+0x194] ;  /* 0x0001940001057983 */ /* 0x000ee20000300800 */
[C---:B--2---:R-:W-:Y:S02]  /*4ee90*/  HMMA.16816.F32 R12, R16.reuse, R8, R12 ;  /* 0x00000008100c723c */ /* 0x044fe4000000180c */
[----:B---3--:R0:W-:Y:S04]  /*4eea0*/  STL.64 [R1+0x2d60], R4 ;  /* 0x002d600401007387 */ /* 0x0081e80000100a00 */
[----:B0-----:R-:W2:Y:S01]  /*4eeb0*/  LDL.LU R4, [R1+0x1a0] ;  /* 0x0001a00001047983 */ /* 0x001ea20000300800 */
[----:B------:R-:W2:Y:S02]  /*4eec0*/  LDL.LU R5, [R1+0x1a4] ;  /* 0x0001a40001057983 */ /* 0x000ea40000300800 */
[----:B------:R-:W3:Y:S02]  /*4eed0*/  LDL.LU.64 R8, [R1+0x360] ;  /* 0x0003600001087983 */ /* 0x000ee40000300a00 */
[----:B------:R-:W4:Y:S11]  /*4eee0*/  LDL.LU.64 R10, [R1+0x368] ;  /* 0x00036800010a7983 */ /* 0x000f360000300a00 */
[----:B------:R-:W-:Y:S01]  /*4eef0*/  @!UPT UIADD3 URZ, URZ, URZ, URZ ;  /* 0x0000003f3f3ff290 */ /* 0x000fe2000fffe03f */
[----:B------:R-:W-:Y:S01]  /*4ef00*/  STL.64 [R1+0x3b0], R12 ;  /* 0x0003b00c01007387 */ /* 0x000fe20000100a00 */
[----:B------:R-:W-:Y:S03]  /*4ef10*/  STL.64 [R1+0x3b8], R14 ;  /* 0x0003b80e01007387 */ /* 0x000fe60000100a00 */
[----:B----4-:R-:W-:Y:S01]  /*4ef20*/  STL.64 [R1+0x2d28], R10 ;  /* 0x002d280a01007387 */ /* 0x010fe20000100a00 */
[----:B---3--:R0:W-:Y:S03]  /*4ef30*/  STL.64 [R1+0x2d20], R8 ;  /* 0x002d200801007387 */ /* 0x0081e60000100a00 */
[----:B0-----:R-:W3:Y:S01]  /*4ef40*/  LDL.LU.64 R8, [R1+0x370] ;  /* 0x0003700001087983 */ /* 0x001ee20000300a00 */
[----:B------:R-:W4:Y:S03]  /*4ef50*/  LDL.LU.64 R10, [R1+0x378] ;  /* 0x00037800010a7983 */ /* 0x000f260000300a00 */
        /* <DEDUP_REMOVED lines=10> */
[----:B0-----:R-:W2:Y:S01]  /*4f000*/  LDL.LU.64 R8, [R1+0x3a0] ;  /* 0x0003a00001087983 */ /* 0x001ea20000300a00 */
[----:B------:R-:W2:Y:S02]  /*4f010*/  LDL.LU.64 R10, [R1+0x3a8] ;  /* 0x0003a800010a7983 */ /* 0x000ea40000300a00 */
[----:B------:R-:W3:Y:S02]  /*4f020*/  LDL.LU R24, [R1+0xf0] ;  /* 0x0000f00001187983 */ /* 0x000ee40000300800 */
[----:B------:R-:W3:Y:S02]  /*4f030*/  LDL.LU R25, [R1+0xf4] ;  /* 0x0000f40001197983 */ /* 0x000ee40000300800 */
[----:B---3--:R0:W-:Y:S04]  /*4f040*/  STL.64 [R1+0x2ca8], R24 ;  /* 0x002ca81801007387 */ /* 0x0081e80000100a00 */
[----:B0-----:R-:W3:Y:S01]  /*4f050*/  LDL.LU R24, [R1+0x150] ;  /* 0x0001500001187983 */ /* 0x001ee20000300800 */
[----:B------:R-:W3:Y:S02]  /*4f060*/  LDL.LU R25, [R1+0x154] ;  /* 0x0001540001197983 */ /* 0x000ee40000300800 */
[----:B------:R-:W4:Y:S02]  /*4f070*/  LDL.LU R20, [R1+0xe0] ;  /* 0x0000e00001147983 */ /* 0x000f240000300800 */
[----:B------:R-:W4:Y:S01]  /*4f080*/  LDL.LU R21, [R1+0xe4] ;  /* 0x0000e40001157983 */ /* 0x000f220000300800 */
[C---:B--2---:R-:W-:Y:S01]  /*4f090*/  HMMA.16816.F32 R4, R16.reuse, R4, R8 ;  /* 0x000000041004723c */ /* 0x044fe20000001808 */
[----:B------:R-:W2:Y:S01]  /*4f0a0*/  LDL.LU.64 R12, [R1+0x340] ;  /* 0x00034000010c7983 */ /* 0x000ea20000300a00 */
[----:B------:R-:W2:Y:S03]  /*4f0b0*/  LDL.LU.64 R14, [R1+0x348] ;  /* 0x00034800010e7983 */ /* 0x000ea60000300a00 */
[----:B----4-:R-:W-:Y:S01]  /*4f0c0*/  STL.64 [R1+0x2cb0], R20 ;  /* 0x002cb01401007387 */ /* 0x010fe20000100a00 */
[----:B------:R-:W4:Y:S02]  /*4f0d0*/  LDL.LU.64 R10, [R1+0x2d70] ;  /* 0x002d7000010a7983 */ /* 0x000f240000300a00 */
[----:B------:R-:W4:Y:S11]  /*4f0e0*/  LDL.LU.64 R8, [R1+0x2d68] ;  /* 0x002d680001087983 */ /* 0x000f360000300a00 */
[----:B------:R-:W-:Y:S04]  /*4f0f0*/  @!UPT UIADD3 URZ, URZ, URZ, URZ ;  /* 0x0000003f3f3ff290 */ /* 0x000fe8000fffe03f */
[----:B------:R0:W-:Y:S01]  /*4f100*/  STL.64 [R1+0x3a0], R4 ;  /* 0x0003a00401007387 */ /* 0x0001e20000100a00 */
[----:B------:R4:W-:Y:S04]  /*4f110*/  STL.64 [R1+0x3a8], R6 ;  /* 0x0003a80601007387 */ /* 0x0009e80000100a00 */
[----:B0-----:R-:W4:Y:S02]  /*4f120*/  LDL.LU.64 R4, [R1+0x2d60] ;  /* 0x002d600001047983 */ /* 0x001f240000300a00 */
[C---:B----4-:R-:W-:Y:S02]  /*4f130*/  HMMA.16816.F32 R4, R16.reuse, R4, R8 ;  /* 0x000000041004723c */ /* 0x050fe40000001808 */
[----:B------:R-:W4:Y:S01]  /*4f140*/  LDL.LU.64 R10, [R1+0x2d58] ;  /* 0x002d5800010a7983 */ /* 0x000f220000300a00 */
[----:B------:R-:W4:Y:S11]  /*4f150*/  LDL.LU.64 R8, [R1+0x2d50] ;  /* 0x002d500001087983 */ /* 0x000f360000300a00 */
[----:B------:R-:W-:Y:S09]  /*4f160*/  @!UPT UIADD3 URZ, URZ, URZ, URZ ;  /* 0x0000003f3f3ff290 */ /* 0x000ff2000fffe03f */
[----:B------:R0:W-:Y:S01]  /*4f170*/  STL.64 [R1+0x390], R4 ;  /* 0x0003900401007387 */ /* 0x0001e20000100a00 */
[----:B------:R4:W-:Y:S03]  /*4f180*/  STL.64 [R1+0x398], R6 ;  /* 0x0003980601007387 */ /* 0x0009e60000100a00 */
[----:B0-----:R-:W4:Y:S01]  /*4f190*/  LDL.LU.64 R4, [R1+0x2d48] ;  /* 0x002d480001047983 */ /* 0x001f220000300a00 */
[----:B------:R-:W2:Y:S02]  /*4f1a0*/  LDL.LU R20, [R1+0x110] ;  /* 0x0001100001147983 */ /* 0x000ea40000300800 */
[----:B------:R-:W2:Y:S01]  /*4f1b0*/  LDL.LU R21, [R1+0x114] ;  /* 0x0001140001157983 */ /* 0x000ea20000300800 */
[C---:B----4-:R-:W-:Y:S01]  /*4f1c0*/  HMMA.16816.F32 R4, R16.reuse, R4, R8 ;  /* 0x000000041004723c */ /* 0x050fe20000001808 */
[----:B--2---:R-:W-:Y:S01]  /*4f1d0*/  STL.64 [R1+0x2cd0], R20 ;  /* 0x002cd01401007387 */ /* 0x004fe20000100a00 */
[----:B------:R-:W2:Y:S02]  /*4f1e0*/  LDL.LU.64 R10, [R1+0x2d40] ;  /* 0x002d4000010a7983 */ /* 0x000ea40000300a00 */
[----:B------:R-:W2:Y:S11]  /*4f1f0*/  LDL.LU.64 R8, [R1+0x2d38] ;  /* 0x002d380001087983 */ /* 0x000eb60000300a00 */
[----:B------:R-:W-:Y:S08]  /*4f200*/  @!UPT UIADD3 URZ, URZ, URZ, URZ ;  /* 0x0000003f3f3ff290 */ /* 0x000ff0000fffe03f */
[----:B------:R0:W-:Y:S01]  /*4f210*/  STL.64 [R1+0x380], R4 ;  /* 0x0003800401007387 */ /* 0x0001e20000100a00 */
[----:B------:R2:W-:Y:S03]  /*4f220*/  STL.64 [R1+0x388], R6 ;  /* 0x0003880601007387 */ /* 0x0005e60000100a00 */
[----:B0-----:R-:W2:Y:S02]  /*4f230*/  LDL.LU.64 R4, [R1+0x2d30] ;  /* 0x002d300001047983 */ /* 0x001ea40000300a00 */
[C---:B--2---:R-:W-:Y:S02]  /*4f240*/  HMMA.16816.F32 R4, R16.reuse, R4, R8 ;  /* 0x000000041004723c */ /* 0x044fe40000001808 */
[----:B------:R-:W2:Y:S01]  /*4f250*/  LDL.LU.64 R10, [R1+0x2d28] ;  /* 0x002d2800010a7983 */ /* 0x000ea20000300a00 */
[----:B------:R-:W2:Y:S11]  /*4f260*/  LDL.LU.64 R8, [R1+0x2d20] ;  /* 0x002d200001087983 */ /* 0x000eb60000300a00 */
[----:B------:R-:W-:Y:S09]  /*4f270*/  @!UPT UIADD3 URZ, URZ, URZ, URZ ;  /* 0x0000003f3f3ff290 */ /* 0x000ff2000fffe03f */
[----:B------:R0:W-:Y:S01]  /*4f280*/  STL.64 [R1+0x370], R4 ;  /* 0x0003700401007387 */ /* 0x0001e20000100a00 */
[----:B------:R2:W-:Y:S03]  /*4f290*/  STL.64 [R1+0x378], R6 ;  /* 0x0003780601007387 */ /* 0x0005e60000100a00 */
[----:B0-----:R-:W2:Y:S02]  /*4f2a0*/  LDL.LU.64 R4, [R1+0x2d18] ;  /* 0x002d180001047983 */ /* 0x001ea40000300a00 */
[C---:B--2---:R-:W-:Y:S02]  /*4f2b0*/  HMMA.16816.F32 R4, R16.reuse, R4, R8 ;  /* 0x000000041004723c */ /* 0x044fe40000001808 */
[----:B------:R-:W2:Y:S11]  /*4f2c0*/  LDL.LU.64 R8, [R1+0x2d10] ;  /* 0x002d100001087983 */ /* 0x000eb60000300a00 */
[----:B------:R-:W-:Y:S10]  /*4f2d0*/  @!UPT UIADD3 URZ, URZ, URZ, URZ ;  /* 0x0000003f3f3ff290 */ /* 0x000ff4000fffe03f */
[----:B------:R0:W-:Y:S01]  /*4f2e0*/  STL.64 [R1+0x360], R4 ;  /* 0x0003600401007387 */ /* 0x0001e20000100a00 */
[----:B------:R-:W-:Y:S02]  /*4f2f0*/  STL.64 [R1+0x368], R6 ;  /* 0x0003680601007387 */ /* 0x000fe40000100a00 */
[----:B0-----:R-:W-:Y:S02]  /*4f300*/  IMAD.MOV.U32 R4, RZ, RZ, R2 ;  /* 0x000000ffff047224 */ /* 0x001fe400078e0002 */
[----:B------:R-:W-:Y:S01]  /*4f310*/  IMAD.MOV.U32 R5, RZ, RZ, R28 ;  /* 0x000000ffff057224 */ /* 0x000fe200078e001c */
[----:B------:R-:W4:Y:S01]  /*4f320*/  LDL.LU R2, [R1+0x2d0c] ;  /* 0x002d0c0001027983 */ /* 0x000f220000300800 */
[----:B------:R-:W2:Y:S03]  /*4f330*/  LDL.LU R28, [R1+0x2d08] ;  /* 0x002d0800011c7983 */ /* 0x000ea60000300800 */
[----:B------:R0:W-:Y:S04]  /*4f340*/  STL.64 [R1+0x2b20], R4 ;  /* 0x002b200401007387 */ /* 0x0001e80000100a00 */
[----:B0-----:R-:W3:Y:S01]  /*4f350*/  LDL.LU.64 R4, [R1+0x350] ;  /* 0x0003500001047983 */ /* 0x001ee20000300a00 */
[----:B------:R-:W3:Y:S02]  /*4f360*/  LDL.LU.64 R6, [R1+0x358] ;  /* 0x0003580001067983 */ /* 0x000ee40000300a00 */
[----:B---3--:R-:W-:Y:S07]  /*4f370*/  HMMA.16816.F32 R24, R16, R24, R4 ;  /* 0x000000181018723c */ /* 0x008fee0000001804 */
[----:B------:R-:W-:-:S02]  /*4f380*/  IMAD.MOV.U32 R4, RZ, RZ, R3 ;  /* 0x000000ffff047224 */ /* 0x000fc400078e0003 */
[----:B------:R-:W-:Y:S01]  /*4f390*/  IMAD.MOV.U32 R5, RZ, RZ, R29 ;  /* 0x000000ffff057224 */ /* 0x000fe200078e001d */
[----:B------:R-:W3:Y:S11]  /*4f3a0*/  LDL.LU R3, [R1+0x2d04] ;  /* 0x002d040001037983 */ /* 0x000ef60000300800 */
[----:B------:R-:W-:Y:S02]  /*4f3b0*/  @!UPT UIADD3 URZ, URZ, URZ, URZ ;  /* 0x0000003f3f3ff290 */ /* 0x000fe4000fffe03f */
[----:B------:R-:W-:Y:S01]  /*4f3c0*/  STL.64 [R1+0x350], R24 ;  /* 0x0003501801007387 */ /* 0x000fe20000100a00 */
[----:B------:R-:W-:Y:S02]  /*4f3d0*/  STL.64 [R1+0x358], R26 ;  /* 0x0003581a01007387 */ /* 0x000fe40000100a00 */
[----:B------:R-:W3:Y:S02]  /*4f3e0*/  LDL.LU R29, [R1+0x2d00] ;  /* 0x002d0000011d7983 */ /* 0x000ee40000300800 */
[----:B------:R2:W-:Y:S01]  /*4f3f0*/  STL.64 [R1+0x2b38], R4 ;  /* 0x002b380401007387 */ /* 0x0005e20000100a00 */
[----:B------:R-:W3:Y:S01]  /*4f400*/  LDL.LU.64 R20, [R1+0x320] ;  /* 0x0003200001147983 */ /* 0x000ee20000300a00 */
[----:B--2---:R-:W-:Y:S03]  /*4f410*/  HMMA.16816.F32 R4, R16, R8, R12 ;  /* 0x000000081004723c */ /* 0x004fe6000000180c */
[----:B------:R0:W1:Y:S11]  /*4f420*/  LDSM.16.MT88.4 R12, [R23+0x10400] ;  /* 0x01040000170c783b */ /* 0x0000760000004200 */
[----:B------:R-:W-:Y:S09]  /*4f430*/  @!UPT UIADD3 URZ, URZ, URZ, URZ ;  /* 0x0000003f3f3ff290 */ /* 0x000ff2000fffe03f */
[----:B------:R-:W-:Y:S01]  /*4f440*/  STL.64 [R1+0x340], R4 ;  /* 0x0003400401007387 */ /* 0x000fe20000100a00 */
[----:B------:R-:W-:Y:S02]  /*4f450*/  STL.64 [R1+0x348], R6 ;  /* 0x0003480601007387 */ /* 0x000fe40000100a00 */
[----:B0-----:R-:W2:Y:S02]  /*4f460*/  LDL.LU.64 R22, [R1+0x328] ;  /* 0x0003280001167983 */ /* 0x001ea40000300a00 */
[----:B--2---:R-:W-:Y:S01]  /*4f470*/  STL.64 [R1+0x2ce0], R22 ;  /* 0x002ce01601007387 */ /* 0x004fe20000100a00 */
[----:B---3--:R0:W-:Y:S03]  /*4f480*/  STL.64 [R1+0x2cd8], R20 ;  /* 0x002cd81401007387 */ /* 0x0081e60000100a00 */
[----:B0-----:R-:W2:Y:S01]  /*4f490*/  LDL.LU R20, [R1+0x130] ;  /* 0x0001300001147983 */ /* 0x001ea20000300800 */
[----:B------:R-:W2:Y:S02]  /*4f4a0*/  LDL.LU R21, [R1+0x134] ;  /* 0x0001340001157983 */ /* 0x000ea40000300800 */
[----:B------:R-:W3:Y:S02]  /*4f4b0*/  LDL.LU.64 R24, [R1+0x300] ;  /* 0x0003000001187983 */ /* 0x000ee40000300a00 */
[----:B------:R-:W2:Y:S02]  /*4f4c0*/  LDL.LU.64 R26, [R1+0x308] ;  /* 0x00030800011a7983 */ /* 0x000ea40000300a00 */
[----:B--2---:R-:W-:Y:S01]  /*4f4d0*/  STL.64 [R1+0x2cc0], R26 ;  /* 0x002cc01a01007387 */ /* 0x004fe20000100a00 */
[----:B---3--:R0:W-:Y:S03]  /*4f4e0*/  STL.64 [R1+0x2cb8], R24 ;  /* 0x002cb81801007387 */ /* 0x0081e60000100a00 */
[----:B0-----:R-:W2:Y:S01]  /*4f4f0*/  LDL.LU.64 R24, [R1+0x310] ;  /* 0x0003100001187983 */ /* 0x001ea20000300a00 */
[----:B------:R-:W3:Y:S03]  /*4f500*/  LDL.LU.64 R26, [R1+0x318] ;  /* 0x00031800011a7983 */ /* 0x000ee60000300a00 */
[----:B---3--:R-:W-:Y:S01]  /*4f510*/  STL.64 [R1+0x2cf0], R26 ;  /* 0x002cf01a01007387 */ /* 0x008fe20000100a00 */
[----:B--2---:R0:W-:Y:S03]  /*4f520*/  STL.64 [R1+0x2ce8], R24 ;  /* 0x002ce81801007387 */ /* 0x0041e60000100a00 */
[----:B0-----:R-:W2:Y:S01]  /*4f530*/  LDL.LU.64 R24, [R1+0x330] ;  /* 0x0003300001187983 */ /* 0x001ea20000300a00 */
[----:B------:R-:W2:Y:S02]  /*4f540*/  LDL.LU.64 R26, [R1+0x338] ;  /* 0x00033800011a7983 */ /* 0x000ea40000300a00 */
[----:B----4-:R-:W-:-:S02]  /*4f550*/  IMAD.MOV.U32 R4, RZ, RZ, R2 ;  /* 0x000000ffff047224 */ /* 0x010fc400078e0002 */
[----:B------:R-:W-:Y:S01]  /*4f560*/  IMAD.MOV.U32 R5, RZ, RZ, R0 ;  /* 0x000000ffff057224 */ /* 0x000fe200078e0000 */
[----:B------:R-:W3:Y:S01]  /*4f570*/  LDL.LU.64 R8, [R1+0x2e0] ;  /* 0x0002e00001087983 */ /* 0x000ee20000300a00 */
[----:B------:R-:W3:Y:S02]  /*4f580*/  LDL.LU.64 R10, [R1+0x2e8] ;  /* 0x0002e800010a7983 */ /* 0x000ee40000300a00 */
[----:B------:R-:W4:Y:S02]  /*4f590*/  LDL.LU R2, [R1+0x2cfc] ;  /* 0x002cfc0001027983 */ /* 0x000f240000300800 */
[----:B------:R-:W3:Y:S01]  /*4f5a0*/  LDL.LU R0, [R1+0x2cf8] ;  /* 0x002cf80001007983 */ /* 0x000ee20000300800 */
[----:B------:R0:W-:Y:S04]  /*4f5b0*/  STL.64 [R1+0x2b50], R4 ;  /* 0x002b500401007387 */ /* 0x0001e80000100a00 */
[----:B0-----:R-:W3:Y:S01]  /*4f5c0*/  LDL.LU R4, [R1+0x120] ;  /* 0x0001200001047983 */ /* 0x001ee20000300800 */
[----:B------:R-:W3:Y:S02]  /*4f5d0*/  LDL.LU R5, [R1+0x124] ;  /* 0x0001240001057983 */ /* 0x000ee40000300800 */
[----:B-1----:R-:W-:Y:S02]  /*4f5e0*/  STL.64 [R1+0x2ad0], R14 ;  /* 0x002ad00e01007387 */ /* 0x002fe40000100a00 */
[----:B------:R0:W-:Y:S02]  /*4f5f0*/  STL.64 [R1+0x2ac8], R12 ;  /* 0x002ac80c01007387 */ /* 0x0001e40000100a00 */
[----:B0-----:R-:W3:Y:S01]  /*4f600*/  LDL.LU.64 R12, [R1+0x2f0] ;  /* 0x0002f000010c7983 */ /* 0x001ee20000300a00 */
[----:B------:R-:W3:Y:S01]  /*4f610*/  LDL.LU.64 R14, [R1+0x2f8] ;  /* 0x0002f800010e7983 */ /* 0x000ee20000300a00 */
[C---:B--2---:R-:W-:Y:S02]  /*4f620*/  HMMA.16816.F32 R20, R16.reuse, R20, R24 ;  /* 0x000000141014723c */ /* 0x044fe40000001818 */
[----:B------:R-:W2:Y:S01]  /*4f630*/  LDL.LU.64 R26, [R1+0x2cf0] ;  /* 0x002cf000011a7983 */ /* 0x000ea20000300a00 */
[----:B------:R-:W2:Y:S11]  /*4f640*/  LDL.LU.64 R24, [R1+0x2ce8] ;  /* 0x002ce80001187983 */ /* 0x000eb60000300a00 */
[----:B------:R-:W-:Y:S09]  /*4f650*/  @!UPT UIADD3 URZ, URZ, URZ, URZ ;  /* 0x0000003f3f3ff290 */ /* 0x000ff2000fffe03f */
[----:B------:R-:W-:Y:S01]  /*4f660*/  STL.64 [R1+0x330], R20 ;  /* 0x0003301401007387 */ /* 0x000fe20000100a00 */
[----:B------:R0:W-:Y:S03]  /*4f670*/  STL.64 [R1+0x338], R22 ;  /* 0x0003381601007387 */ /* 0x0001e60000100a00 */
[----:B0-----:R-:W3:Y:S01]  /*4f680*/  LDL.LU.64 R22, [R1+0x2ce0] ;  /* 0x002ce00001167983 */ /* 0x001ee20000300a00 */
[----:B------:R-:W3:Y:S02]  /*4f690*/  LDL.LU.64 R20, [R1+0x2cd8] ;  /* 0x002cd80001147983 */ /* 0x000ee40000300a00 */
[C---:B---3--:R-:W-:Y:S01]  /*4f6a0*/  HMMA.16816.F32 R4, R16.reuse, R4, R20 ;  /* 0x000000041004723c */ /* 0x048fe20000001814 */
[----:B------:R-:W2:Y:S11]  /*4f6b0*/  LDL.LU.64 R20, [R1+0x2cd0] ;  /* 0x002cd00001147983 */ /* 0x000eb60000300a00 */
[----:B------:R-:W-:Y:S11]  /*4f6c0*/  @!UPT UIADD3 URZ, URZ, URZ, URZ ;  /* 0x0000003f3f3ff290 */ /* 0x000ff6000fffe03f */
[----:B------:R0:W-:Y:S01]  /*4f6d0*/  STL.64 [R1+0x320], R4 ;  /* 0x0003200401007387 */ /* 0x0001e20000100a00 */
[----:B------:R-:W-:Y:S02]  /*4f6e0*/  STL.64 [R1+0x328], R6 ;  /* 0x0003280601007387 */ /* 0x000fe40000100a00 */
[----:B0-----:R-:W-:Y:S02]  /*4f6f0*/  IMAD.MOV.U32 R4, RZ, RZ, R3 ;  /* 0x000000ffff047224 */ /* 0x001fe400078e0003 */
[----:B------:R-:W-:Y:S01]  /*4f700*/  IMAD.MOV.U32 R5, RZ, RZ, R28 ;  /* 0x000000ffff057224 */ /* 0x000fe200078e001c */
[----:B------:R-:W3:Y:S01]  /*4f710*/  LDL.LU R3, [R1+0x2ccc] ;  /* 0x002ccc0001037983 */ /* 0x000ee20000300800 */
[----:B------:R-:W3:Y:S03]  /*4f720*/  LDL.LU R28, [R1+0x2cc8] ;  /* 0x002cc800011c7983 */ /* 0x000ee60000300800 */
[----:B------:R0:W-:Y:S04]  /*4f730*/  STL.64 [R1+0x2b68], R4 ;  /* 0x002b680401007387 */ /* 0x0001e80000100a00 */
[----:B0-----:R-:W3:Y:S01]  /*4f740*/  LDL.LU R4, [R1+0x100] ;  /* 0x0001000001047983 */ /* 0x001ee20000300800 */
[----:B------:R-:W3:Y:S01]  /*4f750*/  LDL.LU R5, [R1+0x104] ;  /* 0x0001040001057983 */ /* 0x000ee20000300800 */
[C---:B--2---:R-:W-:Y:S02]  /*4f760*/  HMMA.16816.F32 R20, R16.reuse, R20, R24 ;  /* 0x000000141014723c */ /* 0x044fe40000001818 */
[----:B------:R-:W3:Y:S01]  /*4f770*/  LDL.LU.64 R26, [R1+0x2cc0] ;  /* 0x002cc000011a7983 */ /* 0x000ee20000300a00 */
[----:B------:R-:W3:Y:S11]  /*4f780*/  LDL.LU.64 R24, [R1+0x2cb8] ;  /* 0x002cb80001187983 */ /* 0x000ef60000300a00 */
[----:B------:R-:W-:Y:S09]  /*4f790*/  @!UPT UIADD3 URZ, URZ, URZ, URZ ;  /* 0x0000003f3f3ff290 */ /* 0x000ff2000fffe03f */
[----:B------:R0:W-:Y:S01]  /*4f7a0*/  STL.64 [R1+0x310], R20 ;  /* 0x0003101401007387 */ /* 0x0001e20000100a00 */
[----:B------:R-:W-:Y:S03]  /*4f7b0*/  STL.64 [R1+0x318], R22 ;  /* 0x0003181601007387 */ /* 0x000fe60000100a00 */
[----:B0-----:R-:W2:Y:S01]  /*4f7c0*/  LDL.LU.64 R20, [R1+0x2cb0] ;  /* 0x002cb00001147983 */ /* 0x001ea20000300a00 */
[C---:B---3--:R-:W-:Y:S03]  /*4f7d0*/  HMMA.16816.F32 R4, R16.reuse, R4, R24 ;  /* 0x000000041004723c */ /* 0x048fe60000001818 */
[----:B------:R-:W3:Y:S11]  /*4f7e0*/  LDL.LU.64 R24, [R1+0x2ca8] ;  /* 0x002ca80001187983 */ /* 0x000ef60000300a00 */
[----:B------:R-:W-:Y:S09]  /*4f7f0*/  @!UPT UIADD3 URZ, URZ, URZ, URZ ;  /* 0x0000003f3f3ff290 */ /* 0x000ff2000fffe03f */
[----:B------:R4:W-:Y:S01]  /*4f800*/  STL.64 [R1+0x300], R4 ;  /* 0x0003000401007387 */ /* 0x0009e20000100a00 */
[----:B------:R-:W-:Y:S02]  /*4f810*/  STL.64 [R1+0x308], R6 ;  /* 0x0003080601007387 */ /* 0x000fe40000100a00 */
[----:B----4-:R-:W-:Y:S02]  /*4f820*/  IMAD.MOV.U32 R4, RZ, RZ, R2 ;  /* 0x000000ffff047224 */ /* 0x010fe400078e0002 */
[----:B------:R-:W4:Y:S01]  /*4f830*/  LDL.LU R2, [R1+0x2ca4] ;  /* 0x002ca40001027983 */ /* 0x000f220000300800 */
[----:B--2---:R-:W-:Y:S01]  /*4f840*/  HMMA.16816.F32 R8, R16, R20, R8 ;  /* 0x000000141008723c */ /* 0x004fe20000001808 */
[----:B------:R-:W-:-:S07]  /*4f850*/  IMAD.MOV.U32 R5, RZ, RZ, R29 ;  /* 0x000000ffff057224 */ /* 0x000fce00078e001d */
[----:B---3--:R-:W-:Y:S11]  /*4f860*/  HMMA.16816.F32 R12, R16, R24, R12 ;  /* 0x00000018100c723c */ /* 0x008ff6000000180c */
[----:B------:R-:W-:Y:S11]  /*4f870*/  @!UPT UIADD3 URZ, URZ, URZ, URZ ;  /* 0x0000003f3f3ff290 */ /* 0x000ff6000fffe03f */
[----:B------:R-:W-:Y:S01]  /*4f880*/  @!UPT UIADD3 URZ, URZ, URZ, URZ ;  /* 0x0000003f3f3ff290 */ /* 0x000fe2000fffe03f */
[----:B------:R-:W-:Y:S01]  /*4f890*/  STL.64 [R1+0x2f0], R12 ;  /* 0x0002f00c01007387 */ /* 0x000fe20000100a00 */
[----:B------:R-:W-:Y:S02]  /*4f8a0*/  STL.64 [R1+0x2f8], R14 ;  /* 0x0002f80e01007387 */ /* 0x000fe40000100a00 */
[----:B------:R-:W2:Y:S02]  /*4f8b0*/  LDL.LU R29, [R1+0x2ca0] ;  /* 0x002ca000011d7983 */ /* 0x000ea40000300800 */
[----:B------:R0:W-:Y:S02]  /*4f8c0*/  STL.64 [R1+0x2b80], R4 ;  /* 0x002b800401007387 */ /* 0x0001e40000100a00 */
[----:B0-----:R-:W-:Y:S02]  /*4f8d0*/  IMAD.MOV.U32 R4, RZ, RZ, R3 ;  /* 0x000000ffff047224 */ /* 0x001fe400078e0003 */
[----:B------:R-:W3:Y:S01]  /*4f8e0*/  LDL.LU R3, [R1+0x2c9c] ;  /* 0x002c9c0001037983 */ /* 0x000ee20000300800 */
[----:B------:R-:W-:Y:S02]  /*4f8f0*/  STL.64 [R1+0x2e0], R8 ;  /* 0x0002e00801007387 */ /* 0x000fe40000100a00 */
[----:B------:R-:W-:Y:S02]  /*4f900*/  STL.64 [R1+0x2e8], R10 ;  /* 0x0002e80a01007387 */ /* 0x000fe40000100a00 */
[----:B------:R-:W-:-:S02]  /*4f910*/  IMAD.MOV.U32 R5, RZ, RZ, R0 ;  /* 0x000000ffff057224 */ /* 0x000fc400078e0000 */
[----:B------:R-:W3:Y:S03]  /*4f920*/  LDL.LU R0, [R1+0x2c98] ;  /* 0x002c980001007983 */ /* 0x000ee60000300800 */
[----:B------:R4:W-:Y:S02]  /*4f930*/  STL.64 [R1+0x2b98], R4 ;  /* 0x002b980401007387 */ /* 0x0009e40000100a00 */
[----:B----4-:R-:W-:Y:S02]  /*4f940*/  IMAD.MOV.U32 R4, RZ, RZ, R2 ;  /* 0x000000ffff047224 */ /* 0x010fe400078e0002 */
[----:B------:R-:W4:Y:S01]  /*4f950*/  LDL.LU R2, [R1+0x2c94] ;  /* 0x002c940001027983 */ /* 0x000f220000300800 */
[----:B------:R-:W-:Y:S02]  /*4f960*/  IMAD.MOV.U32 R5, RZ, RZ, R28 ;  /* 0x000000ffff057224 */ /* 0x000fe400078e001c */
[----:B------:R-:W4:Y:S03]  /*4f970*/  LDL.LU R28, [R1+0x2c90] ;  /* 0x002c9000011c7983 */ /* 0x000f260000300800 */
[----:B------:R2:W-:Y:S02]  /*4f980*/  STL.64 [R1+0x2bb0], R4 ;  /* 0x002bb00401007387 */ /* 0x0005e40000100a00 */
[----:B--2---:R-:W-:-:S02]  /*4f990*/  IMAD.MOV.U32 R4, RZ, RZ, R29 ;  /* 0x000000ffff047224 */ /* 0x004fc400078e001d */
[----:B------:R-:W2:Y:S01]  /*4f9a0*/  LDL.LU R29, [R1+0x2c8c] ;  /* 0x002c8c00011d7983 */ /* 0x000ea20000300800 */
[----:B---3--:R-:W-:-:S03]  /*4f9b0*/  IMAD.MOV.U32 R5, RZ, RZ, R3 ;  /* 0x000000ffff057224 */ /* 0x008fc600078e0003 */
[----:B------:R-:W3:Y:S02]  /*4f9c0*/  LDL.LU R3, [R1+0x2c88] ;  /* 0x002c880001037983 */ /* 0x000ee40000300800 */
[----:B------:R0:W-:Y:S02]  /*4f9d0*/  STL.64 [R1+0x2bc8], R4 ;  /* 0x002bc80401007387 */ /* 0x0001e40000100a00 */
[----:B0-----:R-:W-:Y:S02]  /*4f9e0*/  IMAD.MOV.U32 R4, RZ, RZ, R0 ;  /* 0x000000ffff047224 */ /* 0x001fe400078e0000 */
[----:B------:R-:W3:Y:S01]  /*4f9f0*/  LDL.LU R0, [R1+0x2c84] ;  /* 0x002c840001007983 */ /* 0x000ee20000300800 */
[----:B----4-:R-:W-:-:S03]  /*4fa00*/  IMAD.MOV.U32 R5, RZ, RZ, R2 ;  /* 0x000000ffff057224 */ /* 0x010fc600078e0002 */
[----:B------:R-:W4:Y:S04]  /*4fa10*/  LDL.LU R2, [R1+0x2c80] ;  /* 0x002c800001027983 */ /* 0x000f280000300800 */
[----:B------:R0:W-:Y:S02]  /*4fa20*/  STL.64 [R1+0x2be0], R4 ;  /* 0x002be00401007387 */ /* 0x0001e40000100a00 */
[----:B0-----:R-:W-:Y:S02]  /*4fa30*/  IMAD.MOV.U32 R4, RZ, RZ, R28 ;  /* 0x000000ffff047224 */ /* 0x001fe400078e001c */
[----:B------:R-:W4:Y:S01]  /*4fa40*/  LDL.LU R28, [R1+0x2c7c] ;  /* 0x002c7c00011c7983 */ /* 0x000f220000300800 */
[----:B--2---:R-:W-:-:S03]  /*4fa50*/  IMAD.MOV.U32 R5, RZ, RZ, R29 ;  /* 0x000000ffff057224 */ /* 0x004fc600078e001d */
[----:B------:R-:W2:Y:S02]  /*4fa60*/  LDL.LU R29, [R1+0x2c78] ;  /* 0x002c7800011d7983 */ /* 0x000ea40000300800 */
[----:B------:R3:W-:Y:S02]  /*4fa70*/  STL.64 [R1+0x2bf8], R4 ;  /* 0x002bf80401007387 */ /* 0x0007e40000100a00 */
[----:B---3--:R-:W-:Y:S02]  /*4fa80*/  IMAD.MOV.U32 R4, RZ, RZ, R3 ;  /* 0x000000ffff047224 */ /* 0x008fe400078e0003 */
[----:B------:R-:W3:Y:S01]  /*4fa90*/  LDL.LU R3, [R1+0x2c74] ;  /* 0x002c740001037983 */ /* 0x000ee20000300800 */
[----:B------:R-:W-:-:S03]  /*4faa0*/  IMAD.MOV.U32 R5, RZ, RZ, R0 ;  /* 0x000000ffff057224 */ /* 0x000fc600078e0000 */
[----:B------:R-:W3:Y:S04]  /*4fab0*/  LDL.LU R0, [R1+0x2c70] ;  /* 0x002c700001007983 */ /* 0x000ee80000300800 */
[----:B------:R4:W-:Y:S02]  /*4fac0*/  STL.64 [R1+0x2c10], R4 ;  /* 0x002c100401007387 */ /* 0x0009e40000100a00 */
[----:B----4-:R-:W-:Y:S02]  /*4fad0*/  IMAD.MOV.U32 R4, RZ, RZ, R2 ;  /* 0x000000ffff047224 */ /* 0x010fe400078e0002 */
[----:B------:R-:W4:Y:S01]  /*4fae0*/  LDL.LU R2, [R1+0x2c6c] ;  /* 0x002c6c0001027983 */ /* 0x000f220000300800 */
[----:B------:R-:W-:-:S03]  /*4faf0*/  IMAD.MOV.U32 R5, RZ, RZ, R28 ;  /* 0x000000ffff057224 */ /* 0x000fc600078e001c */
[----:B------:R-:W4:Y:S04]  /*4fb00*/  LDL.LU R28, [R1+0x2c68] ;  /* 0x002c6800011c7983 */ /* 0x000f280000300800 */
[----:B------:R2:W-:Y:S02]  /*4fb10*/  STL.64 [R1+0x2c28], R4 ;  /* 0x002c280401007387 */ /* 0x0005e40000100a00 */
[----:B--2---:R-:W-:Y:S02]  /*4fb20*/  IMAD.MOV.U32 R4, RZ, RZ, R29 ;  /* 0x000000ffff047224 */ /* 0x004fe400078e001d */
[----:B------:R-:W2:Y:S01]  /*4fb30*/  LDL.LU R29, [R1+0x2c64] ;  /* 0x002c6400011d7983 */ /* 0x000ea20000300800 */
[----:B---3--:R-:W-:-:S03]  /*4fb40*/  IMAD.MOV.U32 R5, RZ, RZ, R3 ;  /* 0x000000ffff057224 */ /* 0x008fc600078e0003 */
[----:B------:R-:W3:Y:S02]  /*4fb50*/  LDL.LU R3, [R1+0x2c60] ;  /* 0x002c600001037983 */ /* 0x000ee40000300800 */
[----:B------:R0:W-:Y:S02]  /*4fb60*/  STL.64 [R1+0x2c40], R4 ;  /* 0x002c400401007387 */ /* 0x0001e40000100a00 */
[----:B0-----:R-:W-:Y:S02]  /*4fb70*/  IMAD.MOV.U32 R4, RZ, RZ, R0 ;  /* 0x000000ffff047224 */ /* 0x001fe400078e0000 */
[----:B------:R-:W2:Y:S01]  /*4fb80*/  LDL.LU R0, [R1+0x2c5c] ;  /* 0x002c5c0001007983 */ /* 0x000ea20000300800 */
[----:B----4-:R-:W-:-:S03]  /*4fb90*/  IMAD.MOV.U32 R5, RZ, RZ, R2 ;  /* 0x000000ffff057224 */ /* 0x010fc600078e0002 */
[----:B------:R-:W4:Y:S01]  /*4fba0*/  LDL.LU R2, [R1+0x2c58] ;  /* 0x002c580001027983 */ /* 0x000f220000300800 */
[----:B------:R-:W2:Y:S02]  /*4fbb0*/  LDL.LU.64 R24, [R1+0x600] ;  /* 0x0006000001187983 */ /* 0x000ea40000300a00 */
[----:B------:R-:W2:Y:S02]  /*4fbc0*/  LDL.LU.64 R26, [R1+0x608] ;  /* 0x00060800011a7983 */ /* 0x000ea40000300a00 */
[----:B--2---:R-:W-:Y:S01]  /*4fbd0*/  STL.64 [R1+0x2b30], R26 ;  /* 0x002b301a01007387 */ /* 0x004fe20000100a00 */
[----:B------:R0:W-:Y:S03]  /*4fbe0*/  STL.64 [R1+0x2b28], R24 ;  /* 0x002b281801007387 */ /* 0x0001e60000100a00 */
[----:B0-----:R-:W2:Y:S01]  /*4fbf0*/  LDL.LU.64 R24, [R1+0x610] ;  /* 0x0006100001187983 */ /* 0x001ea20000300a00 */
[----:B------:R-:W2:Y:S03]  /*4fc00*/  LDL.LU.64 R26, [R1+0x618] ;  /* 0x00061800011a7983 */ /* 0x000ea60000300a00 */
        /* <DEDUP_REMOVED lines=47> */
[----:B------:R-:W2:Y:S02]  /*4ff00*/  LDL.LU.64 R26, [R1+0x2d8] ;  /* 0x0002d800011a7983 */ /* 0x000ea40000300a00 */
[----:B------:R-:W3:Y:S02]  /*4ff10*/  LDL.LU.64 R20, [R1+0x5f0] ;  /* 0x0005f00001147983 */ /* 0x000ee40000300a00 */
[----:B------:R-:W3:Y:S01]  /*4ff20*/  LDL.LU.64 R22, [R1+0x5f8] ;  /* 0x0005f80001167983 */ /* 0x000ee20000300a00 */
[----:B------:R-:W3:Y:S01]  /*4ff30*/  LDL.LU.64 R8, [R1+0x5e0] ;  /* 0x0005e00001087983 */ /* 0x000ee20000300a00 */
[----:B------:R-:W3:Y:S02]  /*4ff40*/  LDL.LU.64 R10, [R1+0x5e8] ;  /* 0x0005e800010a7983 */ /* 0x000ee40000300a00 */
[----:B------:R-:W3:Y:S02]  /*4ff50*/  LDL.LU.64 R12, [R1+0x5d0] ;  /* 0x0005d000010c7983 */ /* 0x000ee40000300a00 */
[----:B------:R-:W3:Y:S01]  /*4ff60*/  LDL.LU.64 R14, [R1+0x5d8] ;  /* 0x0005d800010e7983 */ /* 0x000ee20000300a00 */
[C---:B--2---:R-:W-:Y:S01]  /*4ff70*/  HMMA.16816.F32 R4, R16.reuse, R4, R24 ;  /* 0x000000041004723c */ /* 0x044fe20000001818 */
[----:B------:R-:W2:Y:S01]  /*4ff80*/  LDL.LU.64 R26, [R1+0x2c50] ;  /* 0x002c5000011a7983 */ /* 0x000ea20000300a00 */
[----:B------:R-:W2:Y:S11]  /*4ff90*/  LDL.LU.64 R24, [R1+0x2c48] ;  /* 0x002c480001187983 */ /* 0x000eb60000300a00 */
[----:B------:R-:W-:Y:S10]  /*4ffa0*/  @!UPT UIADD3 URZ, URZ, URZ, URZ ;  /* 0x0000003f3f3ff290 */ /* 0x000ff4000fffe03f */
        /* <DEDUP_REMOVED lines=89> */
[----:B------:R-:W3:Y:S11]  /*50540*/  LDL.LU.64 R24, [R1+0x2b10] ;  /* 0x002b100001187983 */ /* 0x000ef60000300a00 */
[----:B------:R-:W-:Y:S09]  /*50550*/  @!UPT UIADD3 URZ, URZ, URZ, URZ ;  /* 0x0000003f3f3ff290 */ /* 0x000ff2000fffe03f */
[----:B------:R-:W-:Y:S01]  /*50560*/  STL.64 [R1+0x200], R4 ;  /* 0x0002000401007387 */ /* 0x000fe20000100a00 */
[----:B------:R0:W-:Y:S03]  /*50570*/  STL.64 [R1+0x208], R6 ;  /* 0x0002080601007387 */ /* 0x0001e60000100a00 */
[----:B0-----:R-:W2:Y:S01]  /*50580*/  LDL.LU.64 R6, [R1+0x2b08] ;  /* 0x002b080001067983 */ /* 0x001ea20000300a00 */
[----:B------:R-:W2:Y:S01]  /*50590*/  LDL.LU.64 R4, [R1+0x2b00] ;  /* 0x002b000001047983 */ /* 0x000ea20000300a00 */
[C---:B---3--:R-:W-:Y:S11]  /*505a0*/  HMMA.16816.F32 R20, R16.reuse, R24, R20 ;  /* 0x000000181014723c */ /* 0x048ff60000001814 */
[----:B------:R-:W-:Y:S11]  /*505b0*/  @!UPT UIADD3 URZ, URZ, URZ, URZ ;  /* 0x0000003f3f3ff290 */ /* 0x000ff6000fffe03f */
[----:B------:R-:W-:Y:S01]  /*505c0*/  @!UPT UIADD3 URZ, URZ, URZ, URZ ;  /* 0x0000003f3f3ff290 */ /* 0x000fe2000fffe03f */
[----:B------:R-:W-:Y:S01]  /*505d0*/  STL.64 [R1+0x1f0], R20 ;  /* 0x0001f01401007387 */ /* 0x000fe20000100a00 */
[----:B------:R0:W-:Y:S03]  /*505e0*/  STL.64 [R1+0x1f8], R22 ;  /* 0x0001f81601007387 */ /* 0x0001e60000100a00 */
[----:B0-----:R-:W3:Y:S01]  /*505f0*/  LDL.LU.64 R22, [R1+0x2af8] ;  /* 0x002af80001167983 */ /* 0x001ee20000300a00 */
        /* <DEDUP_REMOVED lines=8> */
[----:B--2---:R-:W-:Y:S11]  /*50680*/  HMMA.16816.F32 R12, R16, R8, R12 ;  /* 0x00000008100c723c */ /* 0x004ff6000000180c */
[----:B------:R-:W-:Y:S11]  /*50690*/  @!UPT UIADD3 URZ, URZ, URZ, URZ ;  /* 0x0000003f3f3ff290 */ /* 0x000ff6000fffe03f */
[----:B------:R-:W-:Y:S02]  /*506a0*/  @!UPT UIADD3 URZ, URZ, URZ, URZ ;  /* 0x0000003f3f3ff290 */ /* 0x000fe4000fffe03f */
[----:B------:R-:W-:Y:S02]  /*506b0*/  IMAD.MOV.U32 R20, RZ, RZ, R12 ;  /* 0x000000ffff147224 */ /* 0x000fe400078e000c */
[----:B------:R-:W-:Y:S02]  /*506c0*/  IMAD.MOV.U32 R21, RZ, RZ, R13 ;  /* 0x000000ffff157224 */ /* 0x000fe400078e000d */
[----:B------:R-:W-:Y:S02]  /*506d0*/  IMAD.MOV.U32 R24, RZ, RZ, R14 ;  /* 0x000000ffff187224 */ /* 0x000fe400078e000e */
[----:B------:R-:W-:Y:S01]  /*506e0*/  IMAD.MOV.U32 R9, RZ, RZ, R15 ;  /* 0x000000ffff097224 */ /* 0x000fe200078e000f */
[----:B------:R-:W2:Y:S01]  /*506f0*/  LDL.LU.64 R12, [R1+0x5c0] ;  /* 0x0005c000010c7983 */ /* 0x000ea20000300a00 */
[----:B------:R-:W2:Y:S02]  /*50700*/  LDL.LU.64 R14, [R1+0x5c8] ;  /* 0x0005c800010e7983 */ /* 0x000ea40000300a00 */
[----:B---3--:R0:W-:Y:S02]  /*50710*/  STL.64 [R1+0x28d0], R22 ;  /* 0x0028d01601007387 */ /* 0x0081e40000100a00 */
[----:B------:R1:W-:Y:S01]  /*50720*/  STL.64 [R1+0x28c8], R20 ;  /* 0x0028c81401007387 */ /* 0x0003e20000100a00 */
[----:B0-----:R-:W3:Y:S04]  /*50730*/  LDL.LU.64 R22, [R1+0x198] ;  /* 0x0001980001167983 */ /* 0x001ee80000300a00 */
[----:B---3--:R0:W-:Y:S01]  /*50740*/  STL.64 [R1+0x2aa0], R22 ;  /* 0x002aa01601007387 */ /* 0x0081e20000100a00 */
[----:B-1----:R-:W3:Y:S02]  /*50750*/  LDL.LU R20, [R1+0x5a0] ;  /* 0x0005a00001147983 */ /* 0x002ee40000300800 */
[----:B------:R-:W3:Y:S01]  /*50760*/  LDL.LU R21, [R1+0x5a4] ;  /* 0x0005a40001157983 */ /* 0x000ee20000300800 */
[----:B0-----:R-:W3:Y:S01]  /*50770*/  LDL.LU R22, [R1+0x5a8] ;  /* 0x0005a80001167983 */ /* 0x001ee20000300800 */
[----:B------:R-:W-:-:S02]  /*50780*/  IMAD.MOV.U32 R23, RZ, RZ, R0 ;  /* 0x000000ffff177224 */ /* 0x000fc400078e0000 */
[----:B------:R-:W4:Y:S01]  /*50790*/  LDL.LU R0, [R1+0x2ad8] ;  /* 0x002ad80001007983 */ /* 0x000f220000300800 */
[----:B--2---:R-:W-:Y:S11]  /*507a0*/  HMMA.16816.F32 R16, R16, R4, R12 ;  /* 0x000000041010723c */ /* 0x004ff6000000180c */
[----:B------:R-:W-:Y:S11]  /*507b0*/  @!UPT UIADD3 URZ, URZ, URZ, URZ ;  /* 0x0000003f3f3ff290 */ /* 0x000ff6000fffe03f */
[----:B------:R-:W-:Y:S02]  /*507c0*/  @!UPT UIADD3 URZ, URZ, URZ, URZ ;  /* 0x0000003f3f3ff290 */ /* 0x000fe4000fffe03f */
[----:B------:R-:W-:Y:S01]  /*507d0*/  IMAD.MOV.U32 R25, RZ, RZ, R18 ;  /* 0x000000ffff197224 */ /* 0x000fe200078e0012 */
[----:B---3--:R0:W-:Y:S01]  /*507e0*/  STL.64 [R1+0x2ab0], R22 ;  /* 0x002ab01601007387 */ /* 0x0081e20000100a00 */
[----:B------:R-:W-:Y:S03]  /*507f0*/  STL.64 [R1+0x2aa8], R20 ;  /* 0x002aa81401007387 */ /* 0x000fe60000100a00 */
[----:B0-----:R-:W2:Y:S04]  /*50800*/  LDL R22, [R1+0x1b8] ;  /* 0x0001b80001167983 */ /* 0x001ea80000100800 */
[----:B------:R-:W2:Y:S01]  /*50810*/  LDL R23, [R1+0x1bc] ;  /* 0x0001bc0001177983 */ /* 0x000ea20000100800 */
[----:B------:R0:W-:Y:S02]  /*50820*/  STL [R1+0x28b0], R9 ;  /* 0x0028b00901007387 */ /* 0x0001e40000100800 */
[----:B------:R1:W-:Y:S02]  /*50830*/  STL [R1+0x2ab8], R10 ;  /* 0x002ab80a01007387 */ /* 0x0003e40000100800 */
[----:B------:R-:W2:Y:S01]  /*50840*/  LDL.LU R8, [R1+0x5b0] ;  /* 0x0005b00001087983 */ /* 0x000ea20000300800 */
[----:B0-----:R-:W2:Y:S01]  /*50850*/  LDL.LU R9, [R1+0x5b4] ;  /* 0x0005b40001097983 */ /* 0x001ea20000300800 */
[----:B------:R0:W-:Y:S02]  /*50860*/  STL [R1+0x27a8], R24 ;  /* 0x0027a81801007387 */ /* 0x0001e40000100800 */
[----:B------:R-:W2:Y:S02]  /*50870*/  LDL.LU.64 R14, [R1+0x2ad0] ;  /* 0x002ad000010e7983 */ /* 0x000ea40000300a00 */
[----:B------:R-:W2:Y:S02]  /*50880*/  LDL.LU.64 R12, [R1+0x2ac8] ;  /* 0x002ac800010c7983 */ /* 0x000ea40000300a00 */
[----:B-1----:R-:W-:-:S02]  /*50890*/  IMAD.MOV.U32 R10, RZ, RZ, R11 ;  /* 0x000000ffff0a7224 */ /* 0x002fc400078e000b */
[----:B----4-:R-:W-:Y:S02]  /*508a0*/  IMAD.MOV.U32 R11, RZ, RZ, R2 ;  /* 0x000000ffff0b7224 */ /* 0x010fe400078e0002 */
[----:B------:R-:W-:Y:S01]  /*508b0*/  IMAD.MOV.U32 R2, RZ, RZ, R19 ;  /* 0x000000ffff027224 */ /* 0x000fe200078e0013 */
[----:B------:R-:W-:Y:S02]  /*508c0*/  STL.64 [R1+0x1c0], R16 ;  /* 0x0001c01001007387 */ /* 0x000fe40000100a00 */
[----:B------:R-:W1:Y:S02]  /*508d0*/  LDSM.16.MT88.4 R16, [R0+0x10400] ;  /* 0x010400000010783b */ /* 0x000e640000004200 */
[----:B------:R-:W-:Y:S02]  /*508e0*/  STL [R1+0x27b0], R2 ;  /* 0x0027b00201007387 */ /* 0x000fe40000100800 */
[----:B------:R3:W-:Y:S02]  /*508f0*/  STL [R1+0x27ac], R25 ;  /* 0x0027ac1901007387 */ /* 0x0007e40000100800 */
[----:B------:R4:W-:Y:S02]  /*50900*/  STL.64 [R1+0x2a90], R26 ;  /* 0x002a901a01007387 */ /* 0x0009e40000100a00 */
[----:B0-----:R-:W2:Y:S02]  /*50910*/  LDL.LU R24, [R1+0x590] ;  /* 0x0005900001187983 */ /* 0x001ea40000300800 */
[----:B---3--:R-:W-:-:S02]  /*50920*/  IMAD.MOV.U32 R25, RZ, RZ, R6 ;  /* 0x000000ffff197224 */ /* 0x008fc400078e0006 */
[----:B------:R-:W3:Y:S01]  /*50930*/  LDL.LU R6, [R1+0x2ac0] ;  /* 0x002ac00001067983 */ /* 0x000ee20000300800 */
[----:B----4-:R-:W-:Y:S02]  /*50940*/  IMAD.MOV.U32 R26, RZ, RZ, R7 ;  /* 0x000000ffff1a7224 */ /* 0x010fe400078e0007 */
[----:B------:R-:W3:Y:S02]  /*50950*/  LDL.LU R7, [R1+0x2abc] ;  /* 0x002abc0001077983 */ /* 0x000ee40000300800 */
[----:B------:R-:W-:Y:S01]  /*50960*/  IMAD.MOV.U32 R27, RZ, RZ, R3 ;  /* 0x000000ffff1b7224 */ /* 0x000fe200078e0003 */
[----:B-1----:R-:W-:Y:S01]  /*50970*/  STL [R1+0x288c], R18 ;  /* 0x00288c1201007387 */ /* 0x002fe20000100800 */
[----:B------:R-:W-:Y:S02]  /*50980*/  STL [R1+0x2888], R19 ;  /* 0x0028881301007387 */ /* 0x000fe40000100800 */
[----:B------:R-:W-:Y:S01]  /*50990*/  STL [R1+0x27b4], R0 ;  /* 0x0027b40001007387 */ /* 0x000fe20000100800 */
[C---:B--2---:R-:W-:Y:S01]  /*509a0*/  HMMA.16816.F32 R20, R12.reuse, R22, R8 ;  /* 0x000000160c14723c */ /* 0x044fe20000001808 */
[----:B------:R-:W2:Y:S11]  /*509b0*/  LDL.LU R10, [R1+0x2ab8] ;  /* 0x002ab800010a7983 */ /* 0x000eb60000300800 */
[----:B------:R-:W-:Y:S11]  /*509c0*/  @!UPT UIADD3 URZ, URZ, URZ, URZ ;  /* 0x0000003f3f3ff290 */ /* 0x000ff6000fffe03f */
[----:B------:R-:W-:Y:S01]  /*509d0*/  @!UPT UIADD3 URZ, URZ, URZ, URZ ;  /* 0x0000003f3f3ff290 */ /* 0x000fe2000fffe03f */
[----:B------:R-:W-:Y:S02]  /*509e0*/  IMAD.MOV.U32 R5, RZ, RZ, R21 ;  /* 0x000000ffff057224 */ /* 0x000fe400078e0015 */
[----:B------:R-:W-:Y:S02]  /*509f0*/  IMAD.MOV.U32 R4, RZ, RZ, R22 ;  /* 0x000000ffff047224 */ /* 0x000fe400078e0016 */
[----:B------:R-:W-:Y:S02]  /*50a00*/  IMAD.MOV.U32 R3, RZ, RZ, R23 ;  /* 0x000000ffff037224 */ /* 0x000fe400078e0017 */
[----:B------:R-:W-:Y:S01]  /*50a10*/  IMAD.MOV.U32 R8, RZ, RZ, R20 ;  /* 0x000000ffff087224 */ /* 0x000fe200078e0014 */
[----:B------:R-:W4:Y:S01]  /*50a20*/  LDL.LU.64 R22, [R1+0x2ab0] ;  /* 0x002ab00001167983 */ /* 0x000f220000300a00 */
[----:B------:R-:W4:Y:S02]  /*50a30*/  LDL.LU.64 R20, [R1+0x2aa8] ;  /* 0x002aa80001147983 */ /* 0x000f240000300a00 */
[----:B---3--:R0:W-:Y:S02]  /*50a40*/  STL.64 [R1+0x28a8], R6 ;  /* 0x0028a80601007387 */ /* 0x0081e40000100a00 */
[----:B------:R-:W-:Y:S01]  /*50a50*/  STL.64 [R1+0x28a0], R4 ;  /* 0x0028a00401007387 */ /* 0x000fe20000100a00 */
[----:B0-----:R-:W4:Y:S01]  /*50a60*/  LDL.LU.64 R6, [R1+0x1a8] ;  /* 0x0001a80001067983 */ /* 0x001f220000300a00 */
[----:B------:R-:W-:Y:S01]  /*50a70*/  STL [R1+0x27b8], R3 ;  /* 0x0027b80301007387 */ /* 0x000fe20000100800 */
[----:B----4-:R-:W-:Y:S11]  /*50a80*/  HMMA.16816.F32 R20, R12, R6, R20 ;  /* 0x000000060c14723c */ /* 0x010ff60000001814 */
[----:B------:R-:W-:Y:S11]  /*50a90*/  @!UPT UIADD3 URZ, URZ, URZ, URZ ;  /* 0x0000003f3f3ff290 */ /* 0x000ff6000fffe03f */
[----:B------:R-:W-:Y:S01]  /*50aa0*/  @!UPT UIADD3 URZ, URZ, URZ, URZ ;  /* 0x0000003f3f3ff290 */ /* 0x000fe2000fffe03f */
[----:B------:R-:W-:Y:S01]  /*50ab0*/  STL.64 [R1+0x5a0], R20 ;  /* 0x0005a01401007387 */ /* 0x000fe20000100a00 */
[----:B------:R0:W-:Y:S03]  /*50ac0*/  STL.64 [R1+0x5a8], R22 ;  /* 0x0005a81601007387 */ /* 0x0001e60000100a00 */
[----:B0-----:R-:W3:Y:S01]  /*50ad0*/  LDL.LU.64 R22, [R1+0x2aa0] ;  /* 0x002aa00001167983 */ /* 0x001ee20000300a00 */
[----:B------:R-:W-:Y:S02]  /*50ae0*/  IMAD.MOV.U32 R18, RZ, RZ, R6 ;  /* 0x000000ffff127224 */ /* 0x000fe400078e0006 */
[----:B------:R-:W-:-:S05]  /*50af0*/  IMAD.MOV.U32 R19, RZ, RZ, R7 ;  /* 0x000000ffff137224 */ /* 0x000fca00078e0007 */
[----:B------:R0:W-:Y:S01]  /*50b00*/  STL.64 [R1+0x2898], R18 ;  /* 0x0028981201007387 */ /* 0x0001e20000100a00 */
[----:B------:R1:W-:Y:S01]  /*50b10*/  STL.64 [R1+0x2890], R16 ;  /* 0x0028901001007387 */ /* 0x0003e20000100a00 */
[C---:B---3--:R-:W-:Y:S11]  /*50b20*/  HMMA.16816.F32 R4, R12.reuse, R22, R24 ;  /* 0x000000160c04723c */ /* 0x048ff60000001818 */
[----:B------:R-:W-:Y:S11]  /*50b30*/  @!UPT UIADD3 URZ, URZ, URZ, URZ ;  /* 0x0000003f3f3ff290 */ /* 0x000ff6000fffe03f */
[----:B------:R-:W-:Y:S01]  /*50b40*/  @!UPT UIADD3 URZ, URZ, URZ, URZ ;  /* 0x0000003f3f3ff290 */ /* 0x000fe2000fffe03f */
[----:B------:R-:W-:Y:S01]  /*50b50*/  STL.64 [R1+0x590], R4 ;  /* 0x0005900401007387 */ /* 0x000fe20000100a00 */
[----:B------:R-:W-:Y:S02]  /*50b60*/  STL.64 [R1+0x598], R6 ;  /* 0x0005980601007387 */ /* 0x000fe40000100a00 */
[----:B0-----:R-:W3:Y:S02]  /*50b70*/  LDL.LU.64 R18, [R1+0x148] ;  /* 0x0001480001127983 */ /* 0x001ee40000300a00 */
[----:B---3--:R0:W-:Y:S01]  /*50b80*/  STL.64 [R1+0x2a38], R18 ;  /* 0x002a381201007387 */ /* 0x0081e20000100a00 */
[----:B-1----:R-:W3:Y:S02]  /*50b90*/  LDL.LU R16, [R1+0x550] ;  /* 0x0005500001107983 */ /* 0x002ee40000300800 */
[----:B------:R-:W3:Y:S01]  /*50ba0*/  LDL.LU R17, [R1+0x554] ;  /* 0x0005540001117983 */ /* 0x000ee20000300800 */
[----:B0-----:R-:W4:Y:S01]  /*50bb0*/  LDL.LU R18, [R1+0x558] ;  /* 0x0005580001127983 */ /* 0x001f220000300800 */
[----:B------:R-:W4:Y:S02]  /*50bc0*/  LDL.LU R19, [R1+0x55c] ;  /* 0x00055c0001137983 */ /* 0x000f240000300800 */
[----:B------:R-:W2:Y:S02]  /*50bd0*/  LDL.LU R24, [R1+0x580] ;  /* 0x0005800001187983 */ /* 0x000ea40000300800 */
[----:B------:R-:W2:Y:S01]  /*50be0*/  LDL.LU R25, [R1+0x584] ;  /* 0x0005840001197983 */ /* 0x000ea20000300800 */
[----:B------:R-:W2:Y:S01]  /*50bf0*/  LDL.LU R26, [R1+0x588] ;  /* 0x00058800011a7983 */ /* 0x000ea20000300800 */
[----:B------:R-:W2:Y:S03]  /*50c00*/  LDL.LU R27, [R1+0x58c] ;  /* 0x00058c00011b7983 */ /* 0x000ea60000300800 */
[----:B----4-:R0:W-:Y:S01]  /*50c10*/  STL.64 [R1+0x2a58], R18 ;  /* 0x002a581201007387 */ /* 0x0101e20000100a00 */
[----:B---3--:R1:W-:Y:S03]  /*50c20*/  STL.64 [R1+0x2a50], R16 ;  /* 0x002a501001007387 */ /* 0x0083e60000100a00 */
[----:B0-----:R-:W3:Y:S04]  /*50c30*/  LDL.LU.64 R18, [R1+0x168] ;  /* 0x0001680001127983 */ /* 0x001ee80000300a00 */
[----:B---3--:R0:W-:Y:S01]  /*50c40*/  STL.64 [R1+0x2a68], R18 ;  /* 0x002a681201007387 */ /* 0x0081e20000100a00 */
[----:B-1----:R-:W3:Y:S02]  /*50c50*/  LDL.LU R16, [R1+0x570] ;  /* 0x0005700001107983 */ /* 0x002ee40000300800 */
[----:B------:R-:W3:Y:S01]  /*50c60*/  LDL.LU R17, [R1+0x574] ;  /* 0x0005740001117983 */ /* 0x000ee20000300800 */
[----:B0-----:R-:W4:Y:S01]  /*50c70*/  LDL.LU R18, [R1+0x578] ;  /* 0x0005780001127983 */ /* 0x001f220000300800 */
[----:B------:R-:W4:Y:S02]  /*50c80*/  LDL.LU R19, [R1+0x57c] ;  /* 0x00057c0001137983 */ /* 0x000f240000300800 */
[----:B--2---:R-:W-:Y:S01]  /*50c90*/  IMAD.MOV.U32 R4, RZ, RZ, R10 ;  /* 0x000000ffff047224 */ /* 0x004fe200078e000a */
[----:B----4-:R0:W-:Y:S01]  /*50ca0*/  STL.64 [R1+0x2a88], R18 ;  /* 0x002a881201007387 */ /* 0x0101e20000100a00 */
[----:B---3--:R-:W-:Y:S03]  /*50cb0*/  STL.64 [R1+0x2a80], R16 ;  /* 0x002a801001007387 */ /* 0x008fe60000100a00 */
[----:B0-----:R-:W2:Y:S01]  /*50cc0*/  LDL.LU.64 R18, [R1+0x188] ;  /* 0x0001880001127983 */ /* 0x001ea20000300a00 */
[----:B------:R-:W3:Y:S02]  /*50cd0*/  LDL.LU R10, [R1+0x2a9c] ;  /* 0x002a9c00010a7983 */ /* 0x000ee40000300800 */
[----:B------:R-:W4:Y:S02]  /*50ce0*/  LDL.LU R5, [R1+0x534] ;  /* 0x0005340001057983 */ /* 0x000f240000300800 */
[----:B------:R-:W2:Y:S01]  /*50cf0*/  LDL.LU R6, [R1+0x538] ;  /* 0x0005380001067983 */ /* 0x000ea20000300800 */
[----:B------:R-:W2:Y:S04]  /*50d00*/  LDL.LU R7, [R1+0x53c] ;  /* 0x00053c0001077983 */ /* 0x000ea80000300800 */
[----:B--2---:R0:W-:Y:S01]  /*50d10*/  STL.64 [R1+0x2a48], R6 ;  /* 0x002a480601007387 */ /* 0x0041e20000100a00 */
[----:B----4-:R3:W-:Y:S03]  /*50d20*/  STL.64 [R1+0x2a40], R4 ;  /* 0x002a400401007387 */ /* 0x0107e60000100a00 */
[----:B0-----:R-:W2:Y:S01]  /*50d30*/  LDL.LU.64 R6, [R1+0x158] ;  /* 0x0001580001067983 */ /* 0x001ea20000300a00 */
[----:B---3--:R-:W-:Y:S01]  /*50d40*/  IMAD.MOV.U32 R4, RZ, RZ, R10 ;  /* 0x000000ffff047224 */ /* 0x008fe200078e000a */
[----:B------:R-:W-:Y:S02]  /*50d50*/  HMMA.16816.F32 R24, R12, R18, R24 ;  /* 0x000000120c18723c */ /* 0x000fe40000001818 */
[----:B--2---:R0:W-:Y:S01]  /*50d60*/  STL.64 [R1+0x2a60], R6 ;  /* 0x002a600601007387 */ /* 0x0041e20000100a00 */
[----:B------:R-:W2:Y:S02]  /*50d70*/  LDL.LU R10, [R1+0x2a98] ;  /* 0x002a9800010a7983 */ /* 0x000ea40000300800 */
[----:B------:R-:W3:Y:S01]  /*50d80*/  LDL.LU R5, [R1+0x564] ;  /* 0x0005640001057983 */ /* 0x000ee20000300800 */
[----:B0-----:R-:W4:Y:S01]  /*50d90*/  LDL.LU R6, [R1+0x568] ;  /* 0x0005680001067983 */ /* 0x001f220000300800 */
[----:B------:R-:W4:Y:S02]  /*50da0*/  LDL.LU R7, [R1+0x56c] ;  /* 0x00056c0001077983 */ /* 0x000f240000300800 */
[----:B------:R-:W-:-:S02]  /*50db0*/  IMAD.MOV.U32 R11, RZ, RZ, R22 ;  /* 0x000000ffff0b7224 */ /* 0x000fc400078e0016 */
[----:B------:R-:W-:Y:S01]  /*50dc0*/  IMAD.MOV.U32 R9, RZ, RZ, R23 ;  /* 0x000000ffff097224 */ /* 0x000fe200078e0017 */
[----:B----4-:R0:W-:Y:S01]  /*50dd0*/  STL.64 [R1+0x2a78], R6 ;  /* 0x002a780601007387 */ /* 0x0101e20000100a00 */
[----:B---3--:R-:W-:Y:S03]  /*50de0*/  STL.64 [R1+0x2a70], R4 ;  /* 0x002a700401007387 */ /* 0x008fe60000100a00 */
[----:B0-----:R-:W3:Y:S01]  /*50df0*/  LDL.LU.64 R6, [R1+0x178] ;  /* 0x0001780001067983 */ /* 0x001ee20000300a00 */
[----:B------:R-:W4:Y:S02]  /*50e00*/  LDL.LU.64 R22, [R1+0x138] ;  /* 0x0001380001167983 */ /* 0x000f240000300a00 */
[----:B--2---:R-:W-:Y:S02]  /*50e10*/  STL.64 [R1+0x28c0], R10 ;  /* 0x0028c00a01007387 */ /* 0x004fe40000100a00 */
[----:B------:R0:W-:Y:S02]  /*50e20*/  STL.64 [R1+0x28b8], R8 ;  /* 0x0028b80801007387 */ /* 0x0001e40000100a00 */
[----:B0-----:R-:W2:Y:S01]  /*50e30*/  LDL.LU R8, [R1+0x540] ;  /* 0x0005400001087983 */ /* 0x001ea20000300800 */
[----:B------:R-:W2:Y:S02]  /*50e40*/  LDL.LU R9, [R1+0x544] ;  /* 0x0005440001097983 */ /* 0x000ea40000300800 */
[----:B------:R0:W-:Y:S02]  /*50e50*/  STL.64 [R1+0x580], R24 ;  /* 0x0005801801007387 */ /* 0x0001e40000100a00 */
[----:B------:R1:W-:Y:S02]  /*50e60*/  STL.64 [R1+0x588], R26 ;  /* 0x0005881a01007387 */ /* 0x0003e40000100a00 */
[----:B0-----:R-:W-:Y:S01]  /*50e70*/  IMAD.MOV.U32 R25, RZ, RZ, R18 ;  /* 0x000000ffff197224 */ /* 0x001fe200078e0012 */
[----:B-1----:R-:W2:Y:S01]  /*50e80*/  LDL.LU.64 R26, [R1+0x2a90] ;  /* 0x002a9000011a7983 */ /* 0x002ea20000300a00 */
[----:B------:R-:W-:-:S02]  /*50e90*/  IMAD.MOV.U32 R24, RZ, RZ, R19 ;  /* 0x000000ffff187224 */ /* 0x000fc400078e0013 */
[----:B------:R-:W2:Y:S02]  /*50ea0*/  LDL.LU.64 R18, [R1+0x2a88] ;  /* 0x002a880001127983 */ /* 0x000ea40000300a00 */
[----:B------:R-:W2:Y:S01]  /*50eb0*/  LDL.LU.64 R16, [R1+0x2a80] ;  /* 0x002a800001107983 */ /* 0x000ea20000300a00 */
[----:B------:R-:W-:Y:S01]  /*50ec0*/  STL [R1+0x27c0], R24 ;  /* 0x0027c01801007387 */ /* 0x000fe20000100800 */
[----:B------:R-:W-:Y:S02]  /*50ed0*/  STL [R1+0x27bc], R25 ;  /* 0x0027bc1901007387 */ /* 0x000fe40000100800 */
[----:B------:R-:W-:Y:S02]  /*50ee0*/  IMAD.MOV.U32 R11, RZ, RZ, R28 ;  /* 0x000000ffff0b7224 */ /* 0x000fe400078e001c */
[----:B---3--:R-:W-:Y:S02]  /*50ef0*/  IMAD.MOV.U32 R0, RZ, RZ, R6 ;  /* 0x000000ffff007224 */ /* 0x008fe400078e0006 */
[----:B------:R-:W-:Y:S01]  /*50f00*/  IMAD.MOV.U32 R2, RZ, RZ, R7 ;  /* 0x000000ffff027224 */ /* 0x000fe200078e0007 */
[C---:B--2---:R-:W-:Y:S01]  /*50f10*/  HMMA.16816.F32 R16, R12.reuse, R6, R16 ;  /* 0x000000060c10723c */ /* 0x044fe20000001810 */
[----:B------:R-:W2:Y:S01]  /*50f20*/  LDL.LU.64 R6, [R1+0x2a78] ;  /* 0x002a780001067983 */ /* 0x000ea20000300a00 */
[----:B------:R-:W2:Y:S11]  /*50f30*/  LDL.LU.64 R4, [R1+0x2a70] ;  /* 0x002a700001047983 */ /* 0x000eb60000300a00 */
[----:B------:R-:W-:Y:S10]  /*50f40*/  @!UPT UIADD3 URZ, URZ, URZ, URZ ;  /* 0x0000003f3f3ff290 */ /* 0x000ff4000fffe03f */
[----:B------:R-:W-:Y:S01]  /*50f50*/  STL.64 [R1+0x570], R16 ;  /* 0x0005701001007387 */ /* 0x000fe20000100a00 */
[----:B------:R0:W-:Y:S02]  /*50f60*/  STL [R1+0x578], R18 ;  /* 0x0005781201007387 */ /* 0x0001e40000100800 */
[----:B------:R-:W-:Y:S02]  /*50f70*/  IMAD.MOV.U32 R28, RZ, RZ, R19 ;  /* 0x000000ffff1c7224 */ /* 0x000fe400078e0013 */
[----:B0-----:R-:W2:Y:S03]  /*50f80*/  LDL.LU.64 R18, [R1+0x2a68] ;  /* 0x002a680001127983 */ /* 0x001ea60000300a00 */
[----:B------:R-:W-:Y:S02]  /*50f90*/  STL [R1+0x27cc], R28 ;  /* 0x0027cc1c01007387 */ /* 0x000fe40000100800 */
[----:B------:R-:W-:Y:S02]  /*50fa0*/  STL [R1+0x27c8], R2 ;  /* 0x0027c80201007387 */ /* 0x000fe40000100800 */
[----:B------:R-:W-:Y:S01]  /*50fb0*/  STL [R1+0x27c4], R0 ;  /* 0x0027c40001007387 */ /* 0x000fe20000100800 */
[----:B--2---:R-:W-:Y:S01]  /*50fc0*/  HMMA.16816.F32 R4, R12, R18, R4 ;  /* 0x000000120c04723c */ /* 0x004fe20000001804 */
[----:B------:R-:W-:-:S02]  /*50fd0*/  IMAD.MOV.U32 R25, RZ, RZ, R18 ;  /* 0x000000ffff197224 */ /* 0x000fc400078e0012 */
[----:B------:R-:W-:Y:S11]  /*50fe0*/  IMAD.MOV.U32 R3, RZ, RZ, R19 ;  /* 0x000000ffff037224 */ /* 0x000ff600078e0013 */
[----:B------:R-:W-:Y:S09]  /*50ff0*/  @!UPT UIADD3 URZ, URZ, URZ, URZ ;  /* 0x0000003f3f3ff290 */ /* 0x000ff2000fffe03f */
[----:B------:R-:W-:Y:S01]  /*51000*/  STL.64 [R1+0x560], R4 ;  /* 0x0005600401007387 */ /* 0x000fe20000100a00 */
[----:B------:R0:W-:Y:S03]  /*51010*/  STL.64 [R1+0x568], R6 ;  /* 0x0005680601007387 */ /* 0x0001e60000100a00 */
[----:B0-----:R-:W2:Y:S01]  /*51020*/  LDL.LU.64 R6, [R1+0x2a60] ;  /* 0x002a600001067983 */ /* 0x001ea20000300a00 */
[----:B------:R-:W2:Y:S02]  /*51030*/  LDL.LU.64 R18, [R1+0x2a58] ;  /* 0x002a580001127983 */ /* 0x000ea40000300a00 */
[----:B------:R-:W2:Y:S02]  /*51040*/  LDL.LU.64 R16, [R1+0x2a50] ;  /* 0x002a500001107983 */ /* 0x000ea40000300a00 */
[----:B------:R-:W-:Y:S01]  /*51050*/  STL [R1+0x27d4], R3 ;  /* 0x0027d40301007387 */ /* 0x000fe20000100800 */
[----:B------:R-:W-:Y:S01]  /*51060*/  STL [R1+0x27d0], R25 ;  /* 0x0027d01901007387 */ /* 0x000fe20000100800 */
[----:B------:R-:W-:Y:S01]  /*51070*/  IMAD.MOV.U32 R10, RZ, RZ, R29 ;  /* 0x000000ffff0a7224 */ /* 0x000fe200078e001d */
[----:B--2---:R-:W-:Y:S01]  /*51080*/  HMMA.16816.F32 R16, R12, R6, R16 ;  /* 0x000000060c10723c */ /* 0x004fe20000001810 */
[----:B------:R-:W-:-:S02]  /*51090*/  IMAD.MOV.U32 R0, RZ, RZ, R6 ;  /* 0x000000ffff007224 */ /* 0x000fc400078e0006 */
[----:B------:R-:W-:Y:S02]  /*510a0*/  IMAD.MOV.U32 R24, RZ, RZ, R7 ;  /* 0x000000ffff187224 */ /* 0x000fe400078e0007 */
[----:B------:R-:W4:Y:S01]  /*510b0*/  LDL.LU.64 R6, [R1+0x2a48] ;  /* 0x002a480001067983 */ /* 0x000f220000300a00 */
[----:B------:R-:W4:Y:S11]  /*510c0*/  LDL.LU.64 R4, [R1+0x2a40] ;  /* 0x002a400001047983 */ /* 0x000f360000300a00 */
[----:B------:R-:W-:Y:S06]  /*510d0*/  @!UPT UIADD3 URZ, URZ, URZ, URZ ;  /* 0x0000003f3f3ff290 */ /* 0x000fec000fffe03f */
[----:B------:R-:W-:Y:S01]  /*510e0*/  STL.64 [R1+0x550], R16 ;  /* 0x0005501001007387 */ /* 0x000fe20000100a00 */
[----:B------:R0:W-:Y:S02]  /*510f0*/  STL [R1+0x558], R18 ;  /* 0x0005581201007387 */ /* 0x0001e40000100800 */
[----:B------:R-:W-:Y:S02]  /*51100*/  IMAD.MOV.U32 R29, RZ, RZ, R19 ;  /* 0x000000ffff1d7224 */ /* 0x000fe400078e0013 */
[----:B0-----:R-:W2:Y:S03]  /*51110*/  LDL.LU.64 R18, [R1+0x2a38] ;  /* 0x002a380001127983 */ /* 0x001ea60000300a00 */
[----:B------:R-:W-:Y:S02]  /*51120*/  STL [R1+0x27e0], R29 ;  /* 0x0027e01d01007387 */ /* 0x000fe40000100800 */
[----:B------:R-:W-:Y:S02]  /*51130*/  STL [R1+0x27dc], R24 ;  /* 0x0027dc1801007387 */ /* 0x000fe40000100800 */
[----:B------:R-:W-:Y:S01]  /*51140*/  STL [R1+0x27d8], R0 ;  /* 0x0027d80001007387 */ /* 0x000fe20000100800 */
[C---:B----4-:R-:W-:Y:S08]  /*51150*/  HMMA.16816.F32 R4, R12.reuse, R22, R4 ;  /* 0x000000160c04723c */ /* 0x050ff00000001804 */
[----:B--2---:R-:W-:Y:S01]  /*51160*/  HMMA.16816.F32 R8, R12, R18, R8 ;  /* 0x000000120c08723c */ /* 0x004fe20000001808 */
[----:B------:R-:W-:-:S02]  /*51170*/  IMAD.MOV.U32 R2, RZ, RZ, R19 ;  /* 0x000000ffff027224 */ /* 0x000fc400078e0013 */
[----:B------:R-:W-:Y:S11]  /*51180*/  IMAD.MOV.U32 R28, RZ, RZ, R18 ;  /* 0x000000ffff1c7224 */ /* 0x000ff600078e0012 */
[----:B------:R-:W-:Y:S09]  /*51190*/  @!UPT UIADD3 URZ, URZ, URZ, URZ ;  /* 0x0000003f3f3ff290 */ /* 0x000ff2000fffe03f */
[----:B------:R0:W-:Y:S01]  /*511a0*/  STL.64 [R1+0x540], R8 ;  /* 0x0005400801007387 */ /* 0x0001e20000100a00 */
[----:B------:R1:W-:Y:S02]  /*511b0*/  STL.64 [R1+0x548], R10 ;  /* 0x0005480a01007387 */ /* 0x0003e40000100a00 */
[----:B------:R-:W-:Y:S02]  /*511c0*/  STL [R1+0x27e8], R2 ;  /* 0x0027e80201007387 */ /* 0x000fe40000100800 */
[----:B------:R-:W-:Y:S01]  /*511d0*/  STL [R1+0x27e4], R28 ;  /* 0x0027e41c01007387 */ /* 0x000fe20000100800 */
[----:B------:R-:W-:Y:S01]  /*511e0*/  STL.64 [R1+0x530], R4 ;  /* 0x0005300401007387 */ /* 0x000fe20000100a00 */
[----:B------:R-:W-:Y:S03]  /*511f0*/  STL.64 [R1+0x538], R6 ;  /* 0x0005380601007387 */ /* 0x000fe60000100a00 */
[----:B0-----:R-:W2:Y:S01]  /*51200*/  LDL.LU R8, [R1+0x4d0] ;  /* 0x0004d00001087983 */ /* 0x001ea20000300800 */
[----:B------:R-:W2:Y:S02]  /*51210*/  LDL.LU R9, [R1+0x4d4] ;  /* 0x0004d40001097983 */ /* 0x000ea40000300800 */
[----:B-1----:R-:W3:Y:S02]  /*51220*/  LDL.LU R10, [R1+0x4d8] ;  /* 0x0004d800010a7983 */ /* 0x002ee40000300800 */
[----:B------:R-:W3:Y:S02]  /*51230*/  LDL.LU R11, [R1+0x4dc] ;  /* 0x0004dc00010b7983 */ /* 0x000ee40000300800 */
[----:B---3--:R0:W-:Y:S01]  /*51240*/  STL.64 [R1+0x29c8], R10 ;  /* 0x0029c80a01007387 */ /* 0x0081e20000100a00 */
[----:B--2---:R-:W-:Y:S03]  /*51250*/  STL.64 [R1+0x29c0], R8 ;  /* 0x0029c00801007387 */ /* 0x004fe60000100a00 */
[----:B0-----:R-:W2:Y:S04]  /*51260*/  LDL.LU.64 R10, [R1+0xe8] ;  /* 0x0000e800010a7983 */ /* 0x001ea80000300a00 */
[----:B--2---:R0:W-:Y:S04]  /*51270*/  STL.64 [R1+0x29d8], R10 ;  /* 0x0029d80a01007387 */ /* 0x0041e80000100a00 */
[----:B0-----:R-:W2:Y:S04]  /*51280*/  LDL.LU.64 R10, [R1+0xf8] ;  /* 0x0000f800010a7983 */ /* 0x001ea80000300a00 */
[----:B--2---:R0:W-:Y:S04]  /*51290*/  STL.64 [R1+0x29f0], R10 ;  /* 0x0029f00a01007387 */ /* 0x0041e80000100a00 */
[----:B0-----:R-:W2:Y:S04]  /*512a0*/  LDL.LU.64 R10, [R1+0x108] ;  /* 0x00010800010a7983 */ /* 0x001ea80000300a00 */
[----:B--2---:R0:W-:Y:S04]  /*512b0*/  STL.64 [R1+0x2a08], R10 ;  /* 0x002a080a01007387 */ /* 0x0041e80000100a00 */
[----:B0-----:R-:W2:Y:S04]  /*512c0*/  LDL.LU.64 R10, [R1+0x118] ;  /* 0x00011800010a7983 */ /* 0x001ea80000300a00 */
[----:B--2---:R0:W-:Y:S04]  /*512d0*/  STL.64 [R1+0x2a20], R10 ;  /* 0x002a200a01007387 */ /* 0x0041e80000100a00 */
[----:B0-----:R-:W2:Y:S01]  /*512e0*/  LDL.LU.64 R10, [R1+0x128] ;  /* 0x00012800010a7983 */ /* 0x001ea20000300a00 */
[----:B------:R-:W3:Y:S03]  /*512f0*/  LDL.LU.64 R18, [R1+0xd8] ;  /* 0x0000d80001127983 */ /* 0x000ee60000300a00 */
[----:B---3--:R0:W-:Y:S01]  /*51300*/  STL.64 [R1+0x29d0], R18 ;  /* 0x0029d01201007387 */ /* 0x0081e20000100a00 */
[----:B------:R-:W3:Y:S02]  /*51310*/  LDL.LU R16, [R1+0x4e0] ;  /* 0x0004e00001107983 */ /* 0x000ee40000300800 */
[----:B------:R-:W3:Y:S01]  /*51320*/  LDL.LU R17, [R1+0x4e4] ;  /* 0x0004e40001117983 */ /* 0x000ee20000300800 */
[----:B0-----:R-:W4:Y:S01]  /*51330*/  LDL.LU R18, [R1+0x4e8] ;  /* 0x0004e80001127983 */ /* 0x001f220000300800 */
[----:B------:R-:W4:Y:S03]  /*51340*/  LDL.LU R19, [R1+0x4ec] ;  /* 0x0004ec0001137983 */ /* 0x000f260000300800 */
[----:B----4-:R-:W-:Y:S01]  /*51350*/  STL.64 [R1+0x29e8], R18 ;  /* 0x0029e81201007387 */ /* 0x010fe20000100a00 */
[----:B---3--:R0:W-:Y:S03]  /*51360*/  STL.64 [R1+0x29e0], R16 ;  /* 0x0029e01001007387 */ /* 0x0081e60000100a00 */
[----:B0-----:R-:W3:Y:S01]  /*51370*/  LDL.LU R16, [R1+0x4f0] ;  /* 0x0004f00001107983 */ /* 0x001ee20000300800 */
[----:B------:R-:W3:Y:S02]  /*51380*/  LDL.LU R17, [R1+0x4f4] ;  /* 0x0004f40001117983 */ /* 0x000ee40000300800 */
[----:B------:R-:W4:Y:S02]  /*51390*/  LDL.LU R18, [R1+0x4f8] ;  /* 0x0004f80001127983 */ /* 0x000f240000300800 */
[----:B------:R-:W4:Y:S02]  /*513a0*/  LDL.LU R19, [R1+0x4fc] ;  /* 0x0004fc0001137983 */ /* 0x000f240000300800 */
        /* <DEDUP_REMOVED lines=16> */
[----:B------:R-:W3:Y:S02]  /*514b0*/  LDL.LU R18, [R1+0x528] ;  /* 0x0005280001127983 */ /* 0x000ee40000300800 */
[----:B------:R-:W3:Y:S02]  /*514c0*/  LDL.LU R19, [R1+0x52c] ;  /* 0x00052c0001137983 */ /* 0x000ee40000300800 */
[----:B------:R-:W-:Y:S01]  /*514d0*/  IMAD.MOV.U32 R25, RZ, RZ, R23 ;  /* 0x000000ffff197224 */ /* 0x000fe200078e0017 */
[----:B------:R-:W4:Y:S01]  /*514e0*/  LDL.LU R4, [R1+0x4c0] ;  /* 0x0004c00001047983 */ /* 0x000f220000300800 */
[----:B------:R-:W-:-:S02]  /*514f0*/  IMAD.MOV.U32 R3, RZ, RZ, R22 ;  /* 0x000000ffff037224 */ /* 0x000fc400078e0016 */
[----:B------:R-:W4:Y:S02]  /*51500*/  LDL.LU R5, [R1+0x4c4] ;  /* 0x0004c40001057983 */ /* 0x000f240000300800 */
[----:B------:R-:W4:Y:S01]  /*51510*/  LDL.LU R6, [R1+0x4c8] ;  /* 0x0004c80001067983 */ /* 0x000f220000300800 */
[----:B------:R-:W4:Y:S01]  /*51520*/  LDL.LU R7, [R1+0x4cc] ;  /* 0x0004cc0001077983 */ /* 0x000f220000300800 */
[----:B------:R-:W4:Y:S02]  /*51530*/  LDL.LU.64 R22, [R1+0xc8] ;  /* 0x0000c80001167983 */ /* 0x000f240000300a00 */
[----:B------:R-:W-:Y:S02]  /*51540*/  STL [R1+0x27f0], R25 ;  /* 0x0027f01901007387 */ /* 0x000fe40000100800 */
[----:B------:R-:W-:Y:S02]  /*51550*/  STL [R1+0x27ec], R3 ;  /* 0x0027ec0301007387 */ /* 0x000fe40000100800 */
[----:B--2---:R-:W-:-:S02]  /*51560*/  IMAD.MOV.U32 R24, RZ, RZ, R10 ;  /* 0x000000ffff187224 */ /* 0x004fc400078e000a */
[----:B------:R-:W-:Y:S01]  /*51570*/  IMAD.MOV.U32 R0, RZ, RZ, R11 ;  /* 0x000000ffff007224 */ /* 0x000fe200078e000b */
[C---:B---3--:R-:W-:Y:S11]  /*51580*/  HMMA.16816.F32 R16, R12.reuse, R10, R16 ;  /* 0x0000000a0c10723c */ /* 0x048ff60000001810 */
        /* <DEDUP_REMOVED lines=50> */
[----:B------:R-:W2:Y:S01]  /*518b0*/  LDL.LU.64 R8, [R1+0x29c0] ;  /* 0x0029c00001087983 */ /* 0x000ea20000300a00 */
[C---:B----4-:R-:W-:Y:S01]  /*518c0*/  HMMA.16816.F32 R4, R12.reuse, R22, R4 ;  /* 0x000000160c04723c */ /* 0x050fe20000001804 */
[----:B------:R-:W-:Y:S01]  /*518d0*/  STL [R1+0x2818], R0 ;  /* 0x0028180001007387 */ /* 0x000fe20000100800 */
[----:B------:R-:W-:Y:S06]  /*518e0*/  STL [R1+0x2814], R28 ;  /* 0x0028141c01007387 */ /* 0x000fec0000100800 */
        /* <DEDUP_REMOVED lines=118> */
[----:B----4-:R-:W-:Y:S01]  /*52050*/  HMMA.16816.F32 R4, R12, R22, R4 ;  /* 0x000000160c04723c */ /* 0x010fe20000001804 */
[----:B------:R-:W-:Y:S01]  /*52060*/  STL [R1+0x2850], R25 ;  /* 0x0028501901007387 */ /* 0x000fe20000100800 */
[----:B------:R-:W-:Y:S02]  /*52070*/  STL [R1+0x284c], R3 ;  /* 0x00284c0301007387 */ /* 0x000fe40000100800 */
[----:B------:R-:W-:-:S02]  /*52080*/  IMAD.MOV.U32 R28, RZ, RZ, R22 ;  /* 0x000000ffff1c7224 */ /* 0x000fc400078e0016 */
[----:B------:R-:W-:Y:S02]  /*52090*/  IMAD.MOV.U32 R29, RZ, RZ, R23 ;  /* 0x000000ffff1d7224 */ /* 0x000fe400078e0017 */
[C---:B--2---:R-:W-:Y:S01]  /*520a0*/  HMMA.16816.F32 R8, R12.reuse, R18, R8 ;  /* 0x000000120c08723c */ /* 0x044fe20000001808 */
[----:B------:R-:W-:Y:S02]  /*520b0*/  IMAD.MOV.U32 R0, RZ, RZ, R19 ;  /* 0x000000ffff007224 */ /* 0x000fe400078e0013 */
[----:B------:R-:W-:Y:S11]  /*520c0*/  IMAD.MOV.U32 R24, RZ, RZ, R18 ;  /* 0x000000ffff187224 */ /* 0x000ff600078e0012 */
[----:B------:R-:W-:Y:S09]  /*520d0*/  @!UPT UIADD3 URZ, URZ, URZ, URZ ;  /* 0x0000003f3f3ff290 */ /* 0x000ff2000fffe03f */
[----:B------:R-:W-:Y:S01]  /*520e0*/  STL.64 [R1+0x460], R8 ;  /* 0x0004600801007387 */ /* 0x000fe20000100a00 */
[----:B------:R-:W-:Y:S02]  /*520f0*/  STL.64 [R1+0x468], R10 ;  /* 0x0004680a01007387 */ /* 0x000fe40000100a00 */
[----:B------:R-:W-:Y:S02]  /*52100*/  STL [R1+0x2858], R0 ;  /* 0x0028580001007387 */ /* 0x000fe40000100800 */
[----:B------:R-:W-:Y:S01]  /*52110*/  STL [R1+0x2854], R24 ;  /* 0x0028541801007387 */ /* 0x000fe20000100800 */
[----:B------:R-:W-:Y:S01]  /*52120*/  STL.64 [R1+0x2930], R26 ;  /* 0x0029301a01007387 */ /* 0x000fe20000100a00 */
[----:B------:R-:W-:Y:S02]  /*52130*/  STL.64 [R1+0x450], R4 ;  /* 0x0004500401007387 */ /* 0x000fe40000100a00 */
[----:B------:R0:W-:Y:S02]  /*52140*/  STL.64 [R1+0x458], R6 ;  /* 0x0004580601007387 */ /* 0x0001e40000100a00 */
[----:B------:R-:W2:Y:S01]  /*52150*/  LDL.LU R20, [R1+0x3f0] ;  /* 0x0003f00001147983 */ /* 0x000ea20000300800 */
[----:B------:R-:W2:Y:S01]  /*52160*/  LDL.LU R21, [R1+0x3f4] ;  /* 0x0003f40001157983 */ /* 0x000ea20000300800 */
[----:B------:R-:W3:Y:S02]  /*52170*/  LDL.LU R22, [R1+0x3f8] ;  /* 0x0003f80001167983 */ /* 0x000ee40000300800 */
[----:B------:R-:W3:Y:S01]  /*52180*/  LDL.LU R23, [R1+0x3fc] ;  /* 0x0003fc0001177983 */ /* 0x000ee20000300800 */
[----:B0-----:R-:W4:Y:S04]  /*52190*/  LDL.LU.64 R6, [R1+0x48] ;  /* 0x0000480001067983 */ /* 0x001f280000300a00 */
[----:B---3--:R0:W-:Y:S01]  /*521a0*/  STL.64 [R1+0x28e0], R22 ;  /* 0x0028e01601007387 */ /* 0x0081e20000100a00 */
[----:B--2---:R-:W-:Y:S03]  /*521b0*/  STL.64 [R1+0x28d8], R20 ;  /* 0x0028d81401007387 */ /* 0x004fe60000100a00 */
[----:B0-----:R-:W2:Y:S04]  /*521c0*/  LDL.LU.64 R22, [R1+0x8] ;  /* 0x0000080001167983 */ /* 0x001ea80000300a00 */
[----:B--2---:R0:W-:Y:S04]  /*521d0*/  STL.64 [R1+0x28f8], R22 ;  /* 0x0028f81601007387 */ /* 0x0041e80000100a00 */
[----:B0-----:R-:W2:Y:S04]  /*521e0*/  LDL.LU.64 R22, [R1+0x18] ;  /* 0x0000180001167983 */ /* 0x001ea80000300a00 */
[----:B--2---:R-:W-:Y:S01]  /*521f0*/  STL.64 [R1+0x2910], R22 ;  /* 0x0029101601007387 */ /* 0x004fe20000100a00 */
[----:B------:R-:W2:Y:S02]  /*52200*/  LDL.LU R8, [R1+0x3e0] ;  /* 0x0003e00001087983 */ /* 0x000ea40000300800 */
[----:B------:R-:W2:Y:S02]  /*52210*/  LDL.LU R9, [R1+0x3e4] ;  /* 0x0003e40001097983 */ /* 0x000ea40000300800 */
[----:B------:R-:W3:Y:S01]  /*52220*/  LDL.LU R10, [R1+0x3e8] ;  /* 0x0003e800010a7983 */ /* 0x000ee20000300800 */
[----:B------:R-:W3:Y:S01]  /*52230*/  LDL.LU R11, [R1+0x3ec] ;  /* 0x0003ec00010b7983 */ /* 0x000ee20000300800 */
[----:B------:R-:W2:Y:S02]  /*52240*/  LDL.LU R24, [R1+0x430] ;  /* 0x0004300001187983 */ /* 0x000ea40000300800 */
[----:B------:R-:W2:Y:S02]  /*52250*/  LDL.LU R25, [R1+0x434] ;  /* 0x0004340001197983 */ /* 0x000ea40000300800 */
[----:B------:R-:W2:Y:S01]  /*52260*/  LDL.LU R26, [R1+0x438] ;  /* 0x00043800011a7983 */ /* 0x000ea20000300800 */
[----:B------:R-:W2:Y:S04]  /*52270*/  LDL.LU R27, [R1+0x43c] ;  /* 0x00043c00011b7983 */ /* 0x000ea80000300800 */
[----:B--2---:R-:W-:Y:S01]  /*52280*/  STL.64 [R1+0x2940], R26 ;  /* 0x0029401a01007387 */ /* 0x004fe20000100a00 */
[----:B------:R0:W-:Y:S03]  /*52290*/  STL.64 [R1+0x2938], R24 ;  /* 0x0029381801007387 */ /* 0x0001e60000100a00 */
[----:B0-----:R-:W4:Y:S01]  /*522a0*/  LDL.LU R24, [R1+0x440] ;  /* 0x0004400001187983 */ /* 0x001f220000300800 */
[----:B------:R-:W4:Y:S02]  /*522b0*/  LDL.LU R25, [R1+0x444] ;  /* 0x0004440001197983 */ /* 0x000f240000300800 */
[----:B------:R-:W4:Y:S02]  /*522c0*/  LDL.LU R26, [R1+0x448] ;  /* 0x00044800011a7983 */ /* 0x000f240000300800 */
[----:B------:R-:W4:Y:S01]  /*522d0*/  LDL.LU R27, [R1+0x44c] ;  /* 0x00044c00011b7983 */ /* 0x000f220000300800 */
[----:B------:R-:W2:Y:S01]  /*522e0*/  LDL.LU.64 R18, [R1+0x38] ;  /* 0x0000380001127983 */ /* 0x000ea20000300a00 */
[----:B------:R-:W2:Y:S02]  /*522f0*/  LDL.LU.64 R22, [R1+0x28] ;  /* 0x0000280001167983 */ /* 0x000ea40000300a00 */
[----:B---3--:R-:W-:Y:S02]  /*52300*/  STL.64 [R1+0x28f0], R10 ;  /* 0x0028f00a01007387 */ /* 0x008fe40000100a00 */
[----:B------:R0:W-:Y:S02]  /*52310*/  STL.64 [R1+0x28e8], R8 ;  /* 0x0028e80801007387 */ /* 0x0001e40000100a00 */
[----:B0-----:R-:W3:Y:S01]  /*52320*/  LDL.LU R8, [R1+0x400] ;  /* 0x0004000001087983 */ /* 0x001ee20000300800 */
[----:B------:R-:W3:Y:S02]  /*52330*/  LDL.LU R9, [R1+0x404] ;  /* 0x0004040001097983 */ /* 0x000ee40000300800 */
[----:B------:R-:W2:Y:S02]  /*52340*/  LDL.LU R10, [R1+0x408] ;  /* 0x00040800010a7983 */ /* 0x000ea40000300800 */
[----:B------:R-:W2:Y:S02]  /*52350*/  LDL.LU R11, [R1+0x40c] ;  /* 0x00040c00010b7983 */ /* 0x000ea40000300800 */
[----:B--2---:R-:W-:Y:S01]  /*52360*/  STL.64 [R1+0x2908], R10 ;  /* 0x0029080a01007387 */ /* 0x004fe20000100a00 */
[----:B---3--:R0:W-:Y:S03]  /*52370*/  STL.64 [R1+0x2900], R8 ;  /* 0x0029000801007387 */ /* 0x0081e60000100a00 */
[----:B0-----:R-:W2:Y:S01]  /*52380*/  LDL.LU R8, [R1+0x410] ;  /* 0x0004100001087983 */ /* 0x001ea20000300800 */
[----:B------:R-:W2:Y:S02]  /*52390*/  LDL.LU R9, [R1+0x414] ;  /* 0x0004140001097983 */ /* 0x000ea40000300800 */
[----:B------:R-:W3:Y:S02]  /*523a0*/  LDL.LU R10, [R1+0x418] ;  /* 0x00041800010a7983 */ /* 0x000ee40000300800 */
[----:B------:R-:W3:Y:S01]  /*523b0*/  LDL.LU R11, [R1+0x41c] ;  /* 0x00041c00010b7983 */ /* 0x000ee20000300800 */
[----:B----4-:R-:W-:Y:S01]  /*523c0*/  HMMA.16816.F32 R24, R12, R6, R24 ;  /* 0x000000060c18723c */ /* 0x010fe20000001818 */
[----:B---3--:R-:W-:Y:S01]  /*523d0*/  STL.64 [R1+0x2920], R10 ;  /* 0x0029200a01007387 */ /* 0x008fe20000100a00 */
[----:B--2---:R0:W-:Y:S03]  /*523e0*/  STL.64 [R1+0x2918], R8 ;  /* 0x0029180801007387 */ /* 0x0041e60000100a00 */
[----:B0-----:R-:W2:Y:S01]  /*523f0*/  LDL.LU R8, [R1+0x420] ;  /* 0x0004200001087983 */ /* 0x001ea20000300800 */
[----:B------:R-:W2:Y:S02]  /*52400*/  LDL.LU R9, [R1+0x424] ;  /* 0x0004240001097983 */ /* 0x000ea40000300800 */
[----:B------:R-:W2:Y:S02]  /*52410*/  LDL.LU R10, [R1+0x428] ;  /* 0x00042800010a7983 */ /* 0x000ea40000300800 */
[----:B------:R-:W2:Y:S01]  /*52420*/  LDL.LU R11, [R1+0x42c] ;  /* 0x00042c00010b7983 */ /* 0x000ea20000300800 */
[----:B------:R-:W-:Y:S01]  /*52430*/  STL [R1+0x2860], R29 ;  /* 0x0028601d01007387 */ /* 0x000fe20000100800 */
[----:B------:R-:W-:Y:S11]  /*52440*/  STL [R1+0x285c], R28 ;  /* 0x00285c1c01007387 */ /* 0x000ff60000100800 */
[----:B------:R-:W-:Y:S02]  /*52450*/  STL.64 [R1+0x440], R24 ;  /* 0x0004401801007387 */ /* 0x000fe40000100a00 */
[----:B------:R0:W-:Y:S02]  /*52460*/  STL.64 [R1+0x448], R26 ;  /* 0x0004481a01007387 */ /* 0x0001e40000100a00 */
[----:B0-----:R-:W3:Y:S01]  /*52470*/  LDL.LU.64 R26, [R1+0x2940] ;  /* 0x00294000011a7983 */ /* 0x001ee20000300a00 */
[----:B------:R-:W3:Y:S02]  /*52480*/  LDL.LU.64 R24, [R1+0x2938] ;  /* 0x0029380001187983 */ /* 0x000ee40000300a00 */
[----:B------:R-:W-:-:S02]  /*52490*/  IMAD.MOV.U32 R2, RZ, RZ, R7 ;  /* 0x000000ffff027224 */ /* 0x000fc400078e0007 */
[----:B------:R-:W-:Y:S01]  /*524a0*/  IMAD.MOV.U32 R3, RZ, RZ, R6 ;  /* 0x000000ffff037224 */ /* 0x000fe200078e0006 */
[----:B------:R-:W4:Y:S01]  /*524b0*/  LDL.LU R4, [R1+0x3d0] ;  /* 0x0003d00001047983 */ /* 0x000f220000300800 */
[----:B------:R-:W4:Y:S02]  /*524c0*/  LDL.LU R5, [R1+0x3d4] ;  /* 0x0003d40001057983 */ /* 0x000f240000300800 */
[----:B------:R-:W4:Y:S02]  /*524d0*/  LDL.LU R6, [R1+0x3d8] ;  /* 0x0003d80001067983 */ /* 0x000f240000300800 */
[----:B------:R-:W4:Y:S01]  /*524e0*/  LDL.LU R7, [R1+0x3dc] ;  /* 0x0003dc0001077983 */ /* 0x000f220000300800 */
[----:B------:R-:W-:Y:S01]  /*524f0*/  STL [R1+0x2868], R2 ;  /* 0x0028680201007387 */ /* 0x000fe20000100800 */
[----:B------:R-:W-:Y:S01]  /*52500*/  STL [R1+0x2864], R3 ;  /* 0x0028640301007387 */ /* 0x000fe20000100800 */
[C---:B---3--:R-:W-:Y:S11]  /*52510*/  HMMA.16816.F32 R24, R12.reuse, R18, R24 ;  /* 0x000000120c18723c */ /* 0x048ff60000001818 */
[----:B------:R-:W-:Y:S11]  /*52520*/  @!UPT UIADD3 URZ, URZ, URZ, URZ ;  /* 0x0000003f3f3ff290 */ /* 0x000ff6000fffe03f */
[----:B------:R-:W-:Y:S01]  /*52530*/  @!UPT UIADD3 URZ, URZ, URZ, URZ ;  /* 0x0000003f3f3ff290 */ /* 0x000fe2000fffe03f */
[----:B------:R-:W-:Y:S01]  /*52540*/  STL.64 [R1+0x430], R24 ;  /* 0x0004301801007387 */ /* 0x000fe20000100a00 */
[----:B------:R0:W-:Y:S03]  /*52550*/  STL.64 [R1+0x438], R26 ;  /* 0x0004381a01007387 */ /* 0x0001e60000100a00 */
[----:B0-----:R-:W3:Y:S01]  /*52560*/  LDL.LU.64 R26, [R1+0x2930] ;  /* 0x00293000011a7983 */ /* 0x001ee20000300a00 */
[----:B--2---:R-:W-:Y:S01]  /*52570*/  HMMA.16816.F32 R8, R12, R22, R8 ;  /* 0x000000160c08723c */ /* 0x004fe20000001808 */
[----:B------:R-:W-:Y:S02]  /*52580*/  IMAD.MOV.U32 R24, RZ, RZ, R18 ;  /* 0x000000ffff187224 */ /* 0x000fe400078e0012 */
[----:B------:R-:W2:Y:S02]  /*52590*/  LDL.LU R16, [R1+0x3c0] ;  /* 0x0003c00001107983 */ /* 0x000ea40000300800 */
[----:B------:R-:W-:Y:S01]  /*525a0*/  IMAD.MOV.U32 R25, RZ, RZ, R19 ;  /* 0x000000ffff197224 */ /* 0x000fe200078e0013 */
[----:B------:R-:W2:Y:S01]  /*525b0*/  LDL.LU R17, [R1+0x3c4] ;  /* 0x0003c40001117983 */ /* 0x000ea20000300800 */
[----:B------:R-:W-:-:S02]  /*525c0*/  IMAD.MOV.U32 R28, RZ, RZ, R22 ;  /* 0x000000ffff1c7224 */ /* 0x000fc400078e0016 */
[----:B------:R-:W-:Y:S02]  /*525d0*/  IMAD.MOV.U32 R0, RZ, RZ, R23 ;  /* 0x000000ffff007224 */ /* 0x000fe400078e0017 */
[----:B---3--:R-:W-:Y:S02]  /*525e0*/  IMAD.MOV.U32 R18, RZ, RZ, R26 ;  /* 0x000000ffff127224 */ /* 0x008fe400078e001a */
[----:B------:R-:W-:Y:S01]  /*525f0*/  IMAD.MOV.U32 R19, RZ, RZ, R27 ;  /* 0x000000ffff137224 */ /* 0x000fe200078e001b */
[----:B------:R-:W3:Y:S01]  /*52600*/  LDL.LU R26, [R1+0x292c] ;  /* 0x00292c00011a7983 */ /* 0x000ee20000300800 */
[----:B------:R-:W3:Y:S02]  /*52610*/  LDL.LU R27, [R1+0x2928] ;  /* 0x00292800011b7983 */ /* 0x000ee40000300800 */
[----:B------:R-:W-:Y:S06]  /*52620*/  STL [R1+0x286c], R24 ;  /* 0x00286c1801007387 */ /* 0x000fec0000100800 */
[----:B------:R-:W-:Y:S01]  /*52630*/  STL.64 [R1+0x420], R8 ;  /* 0x0004200801007387 */ /* 0x000fe20000100a00 */
[----:B------:R0:W-:Y:S04]  /*52640*/  STL.64 [R1+0x428], R10 ;  /* 0x0004280a01007387 */ /* 0x0001e80000100a00 */
[----:B0-----:R-:W2:Y:S01]  /*52650*/  LDL.LU.64 R10, [R1+0x2920] ;  /* 0x00292000010a7983 */ /* 0x001ea20000300a00 */
[----:B------:R-:W2:Y:S02]  /*52660*/  LDL.LU.64 R8, [R1+0x2918] ;  /* 0x0029180001087983 */ /* 0x000ea40000300a00 */
[----:B------:R-:W2:Y:S02]  /*52670*/  LDL.LU.64 R22, [R1+0x2910] ;  /* 0x0029100001167983 */ /* 0x000ea40000300a00 */
        /* <DEDUP_REMOVED lines=17> */
[----:B------:R-:W3:Y:S02]  /*52790*/  LDL.LU.64 R22, [R1+0x28e0] ;  /* 0x0028e00001167983 */ /* 0x000ee40000300a00 */
[----:B------:R-:W3:Y:S02]  /*527a0*/  LDL.LU.64 R20, [R1+0x28d8] ;  /* 0x0028d80001147983 */ /* 0x000ee40000300a00 */
[C---:B---3--:R-:W-:Y:S11]  /*527b0*/  HMMA.16816.F32 R20, R12.reuse, R26, R20 ;  /* 0x0000001a0c14723c */ /* 0x048ff60000001814 */
[----:B------:R-:W-:Y:S11]  /*527c0*/  @!UPT UIADD3 URZ, URZ, URZ, URZ ;  /* 0x0000003f3f3ff290 */ /* 0x000ff6000fffe03f */
[----:B------:R-:W-:Y:S01]  /*527d0*/  @!UPT UIADD3 URZ, URZ, URZ, URZ ;  /* 0x0000003f3f3ff290 */ /* 0x000fe2000fffe03f */
[----:B------:R-:W-:Y:S01]  /*527e0*/  STL.64 [R1+0x3f0], R20 ;  /* 0x0003f01401007387 */ /* 0x000fe20000100a00 */
[----:B------:R0:W-:Y:S03]  /*527f0*/  STL.64 [R1+0x3f8], R22 ;  /* 0x0003f81601007387 */ /* 0x0001e60000100a00 */
[----:B0-----:R-:W2:Y:S01]  /*52800*/  LDL.LU.64 R22, [R1+0x28d0] ;  /* 0x0028d00001167983 */ /* 0x001ea20000300a00 */
[----:B------:R-:W3:Y:S02]  /*52810*/  LDL.LU.64 R20, [R1+0x28c8] ;  /* 0x0028c80001147983 */ /* 0x000ee40000300a00 */
[----:B------:R0:W-:Y:S02]  /*52820*/  STL.64 [R1+0x2878], R26 ;  /* 0x0028781a01007387 */ /* 0x0001e40000100a00 */
[----:B------:R-:W-:Y:S01]  /*52830*/  STL.64 [R1+0x2870], R24 ;  /* 0x0028701801007387 */ /* 0x000fe20000100a00 */
[----:B0-----:R-:W3:Y:S01]  /*52840*/  LDL.LU R26, [R1+0x1b8] ;  /* 0x0001b800011a7983 */ /* 0x001ee20000300800 */
[----:B------:R-:W3:Y:S01]  /*52850*/  LDL.LU R27, [R1+0x1bc] ;  /* 0x0001bc00011b7983 */ /* 0x000ee20000300800 */
[----:B--2---:R-:W-:Y:S11]  /*52860*/  HMMA.16816.F32 R8, R12, R22, R8 ;  /* 0x000000160c08723c */ /* 0x004ff60000001808 */
[----:B------:R-:W-:Y:S11]  /*52870*/  @!UPT UIADD3 URZ, URZ, URZ, URZ ;  /* 0x0000003f3f3ff290 */ /* 0x000ff6000fffe03f */
[----:B------:R-:W-:Y:S01]  /*52880*/  @!UPT UIADD3 URZ, URZ, URZ, URZ ;  /* 0x0000003f3f3ff290 */ /* 0x000fe2000fffe03f */
[----:B------:R-:W-:Y:S01]  /*52890*/  STL.64 [R1+0x3e0], R8 ;  /* 0x0003e00801007387 */ /* 0x000fe20000100a00 */
[----:B------:R0:W-:Y:S03]  /*528a0*/  STL.64 [R1+0x3e8], R10 ;  /* 0x0003e80a01007387 */ /* 0x0001e60000100a00 */
[----:B0-----:R-:W2:Y:S01]  /*528b0*/  LDL.LU.64 R10, [R1+0x28c0] ;  /* 0x0028c000010a7983 */ /* 0x001ea20000300a00 */
[----:B------:R-:W4:Y:S02]  /*528c0*/  LDL.LU.64 R8, [R1+0x28b8] ;  /* 0x0028b80001087983 */ /* 0x000f240000300a00 */
[----:B------:R2:W-:Y:S02]  /*528d0*/  STL.64 [R1+0x2540], R22 ;  /* 0x0025401601007387 */ /* 0x0005e40000100a00 */
[----:B---3--:R0:W-:Y:S02]  /*528e0*/  STL.64 [R1+0x2538], R20 ;  /* 0x0025381401007387 */ /* 0x0081e40000100a00 */
[----:B--2---:R-:W-:-:S02]  /*528f0*/  IMAD.MOV.U32 R22, RZ, RZ, R11 ;  /* 0x000000ffff167224 */ /* 0x004fc400078e000b */
[----:B------:R-:W2:Y:S01]  /*52900*/  LDL.LU R11, [R1+0x28b4] ;  /* 0x0028b400010b7983 */ /* 0x000ea20000300800 */
[----:B----4-:R-:W-:Y:S02]  /*52910*/  IMAD.MOV.U32 R23, RZ, RZ, R9 ;  /* 0x000000ffff177224 */ /* 0x010fe400078e0009 */
[----:B------:R-:W3:Y:S03]  /*52920*/  LDL.LU R9, [R1+0x28b0] ;  /* 0x0028b00001097983 */ /* 0x000ee60000300800 */
[----:B------:R1:W-:Y:S01]  /*52930*/  STL.64 [R1+0x2880], R22 ;  /* 0x0028801601007387 */ /* 0x0003e20000100a00 */
[----:B0-----:R-:W4:Y:S02]  /*52940*/  LDL.LU R20, [R1+0x3b0] ;  /* 0x0003b00001147983 */ /* 0x001f240000300800 */
[----:B------:R-:W4:Y:S01]  /*52950*/  LDL.LU R21, [R1+0x3b4] ;  /* 0x0003b40001157983 */ /* 0x000f220000300800 */
[----:B-1----:R-:W4:Y:S01]  /*52960*/  LDL.LU R22, [R1+0x3b8] ;  /* 0x0003b80001167983 */ /* 0x002f220000300800 */
[----:B------:R-:W4:Y:S01]  /*52970*/  LDL.LU R23, [R1+0x3bc] ;  /* 0x0003bc0001177983 */ /* 0x000f220000300800 */
[C---:B--2---:R-:W-:Y:S11]  /*52980*/  HMMA.16816.F32 R4, R12.reuse, R10, R4 ;  /* 0x0000000a0c04723c */ /* 0x044ff60000001804 */
[----:B------:R-:W-:Y:S11]  /*52990*/  @!UPT UIADD3 URZ, URZ, URZ, URZ ;  /* 0x0000003f3f3ff290 */ /* 0x000ff6000fffe03f */
[----:B------:R-:W-:Y:S01]  /*529a0*/  @!UPT UIADD3 URZ, URZ, URZ, URZ ;  /* 0x0000003f3f3ff290 */ /* 0x000fe2000fffe03f */
[----:B------:R-:W-:Y:S01]  /*529b0*/  STL.64 [R1+0x3d0], R4 ;  /* 0x0003d00401007387 */ /* 0x000fe20000100a00 */
[----:B------:R0:W-:Y:S03]  /*529c0*/  STL.64 [R1+0x3d8], R6 ;  /* 0x0003d80601007387 */ /* 0x0001e60000100a00 */
[----:B0-----:R-:W2:Y:S01]  /*529d0*/  LDL.LU.64 R6, [R1+0x28a8] ;  /* 0x0028a80001067983 */ /* 0x001ea20000300a00 */
[----:B------:R-:W4:Y:S02]  /*529e0*/  LDL.LU.64 R4, [R1+0x28a0] ;  /* 0x0028a00001047983 */ /* 0x000f240000300a00 */
[----:B------:R-:W-:Y:S02]  /*529f0*/  STL.64 [R1+0x2530], R10 ;  /* 0x0025300a01007387 */ /* 0x000fe40000100a00 */
[----:B---3--:R0:W-:Y:S02]  /*52a00*/  STL.64 [R1+0x2528], R8 ;  /* 0x0025280801007387 */ /* 0x0081e40000100a00 */
[----:B0-----:R-:W3:Y:S01]  /*52a10*/  LDL.LU R8, [R1+0x390] ;  /* 0x0003900001087983 */ /* 0x001ee20000300800 */
[----:B------:R-:W3:Y:S02]  /*52a20*/  LDL.LU R9, [R1+0x394] ;  /* 0x0003940001097983 */ /* 0x000ee40000300800 */
[----:B------:R-:W3:Y:S02]  /*52a30*/  LDL.LU R10, [R1+0x398] ;  /* 0x00039800010a7983 */ /* 0x000ee40000300800 */
[----:B------:R-:W3:Y:S01]  /*52a40*/  LDL.LU R11, [R1+0x39c] ;  /* 0x00039c00010b7983 */ /* 0x000ee20000300800 */
[----:B--2---:R-:W-:Y:S01]  /*52a50*/  HMMA.16816.F32 R12, R12, R6, R16 ;  /* 0x000000060c0c723c */ /* 0x004fe20000001810 */
[----:B------:R-:W2:Y:S01]  /*52a60*/  LDL.LU.64 R18, [R1+0x2898] ;  /* 0x0028980001127983 */ /* 0x000ea20000300a00 */
[----:B------:R-:W3:Y:S11]  /*52a70*/  LDL.LU.64 R16, [R1+0x2890] ;  /* 0x0028900001107983 */ /* 0x000ef60000300a00 */
[----:B------:R-:W-:Y:S10]  /*52a80*/  @!UPT UIADD3 URZ, URZ, URZ, URZ ;  /* 0x0000003f3f3ff290 */ /* 0x000ff4000fffe03f */
[----:B------:R-:W-:Y:S01]  /*52a90*/  STL.64 [R1+0x3c0], R12 ;  /* 0x0003c00c01007387 */ /* 0x000fe20000100a00 */
[----:B------:R2:W-:Y:S02]  /*52aa0*/  STL.64 [R1+0x3c8], R14 ;  /* 0x0003c80e01007387 */ /* 0x0005e40000100a00 */
[----:B--2---:R-:W-:Y:S02]  /*52ab0*/  IMAD.MOV.U32 R14, RZ, RZ, R18 ;  /* 0x000000ffff0e7224 */ /* 0x004fe400078e0012 */
[----:B------:R-:W-:Y:S01]  /*52ac0*/  IMAD.MOV.U32 R15, RZ, RZ, R19 ;  /* 0x000000ffff0f7224 */ /* 0x000fe200078e0013 */
[----:B------:R-:W3:Y:S01]  /*52ad0*/  LDL.LU R18, [R1+0x288c] ;  /* 0x00288c0001127983 */ /* 0x000ee20000300800 */
[----:B------:R-:W3:Y:S02]  /*52ae0*/  LDL.LU R19, [R1+0x2888] ;  /* 0x0028880001137983 */ /* 0x000ee40000300800 */
[----:B------:R-:W-:Y:S02]  /*52af0*/  STL.64 [R1+0x2550], R6 ;  /* 0x0025500601007387 */ /* 0x000fe40000100a00 */
[----:B----4-:R0:W-:Y:S02]  /*52b00*/  STL.64 [R1+0x2548], R4 ;  /* 0x0025480401007387 */ /* 0x0101e40000100a00 */
[----:B0-----:R-:W2:Y:S01]  /*52b10*/  LDL.LU R4, [R1+0x3a0] ;  /* 0x0003a00001047983 */ /* 0x001ea20000300800 */
[----:B------:R-:W2:Y:S02]  /*52b20*/  LDL.LU R5, [R1+0x3a4] ;  /* 0x0003a40001057983 */ /* 0x000ea40000300800 */
[----:B------:R-:W2:Y:S02]  /*52b30*/  LDL.LU R6, [R1+0x3a8] ;  /* 0x0003a80001067983 */ /* 0x000ea40000300800 */
[----:B------:R-:W2:Y:S01]  /*52b40*/  LDL.LU R7, [R1+0x3ac] ;  /* 0x0003ac0001077983 */ /* 0x000ea20000300800 */
[C---:B---3--:R-:W-:Y:S01]  /*52b50*/  HMMA.16816.F32 R24, R16.reuse, R26, R20 ;  /* 0x0000001a1018723c */ /* 0x048fe20000001814 */
[----:B------:R-:W3:Y:S07]  /*52b60*/  LDL.LU.64 R22, [R1+0x2880] ;  /* 0x0028800001167983 */ /* 0x000eee0000300a00 */
[C---:B--2---:R-:W-:Y:S11]  /*52b70*/  HMMA.16816.F32 R12, R16.reuse, R14, R4 ;  /* 0x0000000e100c723c */ /* 0x044ff60000001804 */
[----:B------:R-:W-:Y:S04]  /*52b80*/  @!UPT UIADD3 URZ, URZ, URZ, URZ ;  /* 0x0000003f3f3ff290 */ /* 0x000fe8000fffe03f */
[----:B------:R-:W-:Y:S01]  /*52b90*/  STL.64 [R1+0x3b0], R24 ;  /* 0x0003b01801007387 */ /* 0x000fe20000100a00 */
[----:B------:R0:W-:Y:S03]  /*52ba0*/  STL.64 [R1+0x3b8], R26 ;  /* 0x0003b81a01007387 */ /* 0x0001e60000100a00 */
[----:B0-----:R-:W2:Y:S01]  /*52bb0*/  LDL.LU.64 R26, [R1+0x2878] ;  /* 0x00287800011a7983 */ /* 0x001ea20000300a00 */
[----:B------:R-:W4:Y:S01]  /*52bc0*/  LDL.LU.64 R24, [R1+0x2870] ;  /* 0x0028700001187983 */ /* 0x000f220000300a00 */
[----:B---3--:R-:W-:Y:S02]  /*52bd0*/  HMMA.16816.F32 R4, R16, R22, R8 ;  /* 0x000000161004723c */ /* 0x008fe40000001808 */
[----:B------:R-:W3:Y:S01]  /*52be0*/  LDL.LU R8, [R1+0x1e0] ;  /* 0x0001e00001087983 */ /* 0x000ee20000300800 */
[----:B------:R-:W-:Y:S02]  /*52bf0*/  STL.64 [R1+0x3a0], R12 ;  /* 0x0003a00c01007387 */ /* 0x000fe40000100a00 */
[----:B------:R-:W-:Y:S11]  /*52c00*/  STL.64 [R1+0x3a8], R14 ;  /* 0x0003a80e01007387 */ /* 0x000ff60000100a00 */
[----:B------:R-:W-:Y:S07]  /*52c10*/  @!UPT UIADD3 URZ, URZ, URZ, URZ ;  /* 0x0000003f3f3ff290 */ /* 0x000fee000fffe03f */
[----:B------:R-:W-:Y:S01]  /*52c20*/  STL.64 [R1+0x390], R4 ;  /* 0x0003900401007387 */ /* 0x000fe20000100a00 */
[----:B------:R4:W-:Y:S02]  /*52c30*/  STL.64 [R1+0x398], R6 ;  /* 0x0003980601007387 */ /* 0x0009e40000100a00 */
[----:B------:R-:W3:Y:S02]  /*52c40*/  LDL.LU R9, [R1+0x1e4] ;  /* 0x0001e40001097983 */ /* 0x000ee40000300800 */
[----:B------:R-:W2:Y:S01]  /*52c50*/  LDL.LU R10, [R1+0x1e8] ;  /* 0x0001e800010a7983 */ /* 0x000ea20000300800 */
[----:B------:R-:W2:Y:S04]  /*52c60*/  LDL.LU R11, [R1+0x1ec] ;  /* 0x0001ec00010b7983 */ /* 0x000ea80000300800 */
[----:B--2---:R-:W-:Y:S01]  /*52c70*/  STL.64 [R1+0x2560], R10 ;  /* 0x0025600a01007387 */ /* 0x004fe20000100a00 */
[----:B---3--:R-:W-:Y:S02]  /*52c80*/  STL.64 [R1+0x2558], R8 ;  /* 0x0025580801007387 */ /* 0x008fe40000100a00 */
[----:B------:R-:W2:Y:S02]  /*52c90*/  LDL.LU R20, [R1+0x1f0] ;  /* 0x0001f00001147983 */ /* 0x000ea40000300800 */
[----:B------:R-:W2:Y:S01]  /*52ca0*/  LDL.LU R21, [R1+0x1f4] ;  /* 0x0001f40001157983 */ /* 0x000ea20000300800 */
[----:B------:R-:W3:Y:S01]  /*52cb0*/  LDL.LU R22, [R1+0x1f8] ;  /* 0x0001f80001167983 */ /* 0x000ee20000300800 */
[----:B------:R-:W3:Y:S02]  /*52cc0*/  LDL.LU R23, [R1+0x1fc] ;  /* 0x0001fc0001177983 */ /* 0x000ee40000300800 */
[----:B----4-:R-:W-:-:S02]  /*52cd0*/  IMAD.MOV.U32 R6, RZ, RZ, R24 ;  /* 0x000000ffff067224 */ /* 0x010fc400078e0018 */
[----:B------:R-:W-:Y:S01]  /*52ce0*/  IMAD.MOV.U32 R7, RZ, RZ, R2 ;  /* 0x000000ffff077224 */ /* 0x000fe200078e0002 */
[----:B---3--:R0:W-:Y:S01]  /*52cf0*/  STL.64 [R1+0x2570], R22 ;  /* 0x0025701601007387 */ /* 0x0081e20000100a00 */
[----:B--2---:R-:W-:Y:S02]  /*52d00*/  STL.64 [R1+0x2568], R20 ;  /* 0x0025681401007387 */ /* 0x004fe40000100a00 */
[----:B------:R-:W2:Y:S02]  /*52d10*/  LDL.LU R24, [R1+0x286c] ;  /* 0x00286c0001187983 */ /* 0x000ea40000300800 */
[----:B------:R-:W3:Y:S01]  /*52d20*/  LDL.LU R2, [R1+0x2868] ;  /* 0x0028680001027983 */ /* 0x000ee20000300800 */
[----:B------:R1:W-:Y:S01]  /*52d30*/  STL.64 [R1+0x2578], R6 ;  /* 0x0025780601007387 */ /* 0x0003e20000100a00 */
[----:B0-----:R-:W-:Y:S02]  /*52d40*/  IMAD.MOV.U32 R22, RZ, RZ, R3 ;  /* 0x000000ffff167224 */ /* 0x001fe400078e0003 */
[----:B------:R-:W-:Y:S01]  /*52d50*/  IMAD.MOV.U32 R23, RZ, RZ, R29 ;  /* 0x000000ffff177224 */ /* 0x000fe200078e001d */
[----:B------:R-:W4:Y:S01]  /*52d60*/  LDL.LU R3, [R1+0x2864] ;  /* 0x0028640001037983 */ /* 0x000f220000300800 */
[----:B------:R-:W2:Y:S03]  /*52d70*/  LDL.LU R29, [R1+0x2860] ;  /* 0x00286000011d7983 */ /* 0x000ea60000300800 */
[----:B------:R0:W-:Y:S01]  /*52d80*/  STL.64 [R1+0x2580], R22 ;  /* 0x0025801601007387 */ /* 0x0001e20000100a00 */
[----:B------:R-:W2:Y:S02]  /*52d90*/  LDL.LU R4, [R1+0x210] ;  /* 0x0002100001047983 */ /* 0x000ea40000300800 */
[----:B------:R-:W2:Y:S02]  /*52da0*/  LDL.LU R5, [R1+0x214] ;  /* 0x0002140001057983 */ /* 0x000ea40000300800 */
[----:B-1----:R-:W2:Y:S01]  /*52db0*/  LDL.LU R6, [R1+0x218] ;  /* 0x0002180001067983 */ /* 0x002ea20000300800 */
[----:B------:R-:W2:Y:S01]  /*52dc0*/  LDL.LU R7, [R1+0x21c] ;  /* 0x00021c0001077983 */ /* 0x000ea20000300800 */
[----:B0-----:R-:W-:-:S02]  /*52dd0*/  IMAD.MOV.U32 R22, RZ, RZ, R28 ;  /* 0x000000ffff167224 */ /* 0x001fc400078e001c */
[----:B------:R-:W-:Y:S01]  /*52de0*/  IMAD.MOV.U32 R23, RZ, RZ, R0 ;  /* 0x000000ffff177224 */ /* 0x000fe200078e0000 */
[----:B--2---:R-:W-:Y:S01]  /*52df0*/  STL.64 [R1+0x2590], R6 ;  /* 0x0025900601007387 */ /* 0x004fe20000100a00 */
[----:B------:R0:W-:Y:S02]  /*52e00*/  STL.64 [R1+0x2588], R4 ;  /* 0x0025880401007387 */ /* 0x0001e40000100a00 */
[----:B------:R-:W2:Y:S02]  /*52e10*/  LDL.LU R28, [R1+0x285c] ;  /* 0x00285c00011c7983 */ /* 0x000ea40000300800 */
[----:B------:R-:W2:Y:S01]  /*52e20*/  LDL.LU R0, [R1+0x2858] ;  /* 0x0028580001007983 */ /* 0x000ea20000300800 */
[----:B------:R1:W-:Y:S04]  /*52e30*/  STL.64 [R1+0x2598], R22 ;  /* 0x0025981601007387 */ /* 0x0003e80000100a00 */
[----:B0-----:R-:W2:Y:S01]  /*52e40*/  LDL.LU R4, [R1+0x220] ;  /* 0x0002200001047983 */ /* 0x001ea20000300800 */
[----:B------:R-:W2:Y:S02]  /*52e50*/  LDL.LU R5, [R1+0x224] ;  /* 0x0002240001057983 */ /* 0x000ea40000300800 */
[----:B------:R-:W2:Y:S02]  /*52e60*/  LDL.LU R6, [R1+0x228] ;  /* 0x0002280001067983 */ /* 0x000ea40000300800 */
[----:B------:R-:W2:Y:S02]  /*52e70*/  LDL.LU R7, [R1+0x22c] ;  /* 0x00022c0001077983 */ /* 0x000ea40000300800 */
[----:B-1----:R-:W-:-:S02]  /*52e80*/  IMAD.MOV.U32 R22, RZ, RZ, R24 ;  /* 0x000000ffff167224 */ /* 0x002fc400078e0018 */
        /* <DEDUP_REMOVED lines=10> */
[----:B----4-:R-:W-:-:S02]  /*52f30*/  IMAD.MOV.U32 R22, RZ, RZ, R3 ;  /* 0x000000ffff167224 */ /* 0x010fc400078e0003 */
[----:B---3--:R-:W-:Y:S01]  /*52f40*/  IMAD.MOV.U32 R23, RZ, RZ, R2 ;  /* 0x000000ffff177224 */ /* 0x008fe200078e0002 */
[----:B--2---:R-:W-:Y:S01]  /*52f50*/  STL.64 [R1+0x25c0], R6 ;  /* 0x0025c00601007387 */ /* 0x004fe20000100a00 */
[----:B------:R-:W-:Y:S02]  /*52f60*/  STL.64 [R1+0x25b8], R4 ;  /* 0x0025b80401007387 */ /* 0x000fe40000100a00 */
[----:B------:R-:W2:Y:S02]  /*52f70*/  LDL.LU R3, [R1+0x284c] ;  /* 0x00284c0001037983 */ /* 0x000ea40000300800 */
[----:B------:R-:W3:Y:S01]  /*52f80*/  LDL.LU R2, [R1+0x2848] ;  /* 0x0028480001027983 */ /* 0x000ee20000300800 */
[----:B------:R0:W-:Y:S02]  /*52f90*/  STL.64 [R1+0x25c8], R22 ;  /* 0x0025c81601007387 */ /* 0x0001e40000100a00 */
[----:B0-----:R-:W-:Y:S02]  /*52fa0*/  IMAD.MOV.U32 R22, RZ, RZ, R28 ;  /* 0x000000ffff167224 */ /* 0x001fe400078e001c */
[----:B------:R-:W-:Y:S01]  /*52fb0*/  IMAD.MOV.U32 R23, RZ, RZ, R29 ;  /* 0x000000ffff177224 */ /* 0x000fe200078e001d */
[----:B------:R-:W4:Y:S01]  /*52fc0*/  LDL.LU R28, [R1+0x2844] ;  /* 0x00284400011c7983 */ /* 0x000f220000300800 */
[----:B------:R-:W2:Y:S03]  /*52fd0*/  LDL.LU R29, [R1+0x2840] ;  /* 0x00284000011d7983 */ /* 0x000ea60000300800 */
[----:B------:R0:W-:Y:S01]  /*52fe0*/  STL.64 [R1+0x25e0], R22 ;  /* 0x0025e01601007387 */ /* 0x0001e20000100a00 */
[----:B------:R-:W2:Y:S02]  /*52ff0*/  LDL.LU R4, [R1+0x240] ;  /* 0x0002400001047983 */ /* 0x000ea40000300800 */
[----:B------:R-:W2:Y:S02]  /*53000*/  LDL.LU R5, [R1+0x244] ;  /* 0x0002440001057983 */ /* 0x000ea40000300800 */
[----:B------:R-:W2:Y:S01]  /*53010*/  LDL.LU R6, [R1+0x248] ;  /* 0x0002480001067983 */ /* 0x000ea20000300800 */
[----:B------:R-:W2:Y:S01]  /*53020*/  LDL.LU R7, [R1+0x24c] ;  /* 0x00024c0001077983 */ /* 0x000ea20000300800 */
[----:B0-----:R-:W-:-:S02]  /*53030*/  IMAD.MOV.U32 R22, RZ, RZ, R24 ;  /* 0x000000ffff167224 */ /* 0x001fc400078e0018 */
[----:B------:R-:W-:Y:S01]  /*53040*/  IMAD.MOV.U32 R23, RZ, RZ, R0 ;  /* 0x000000ffff177224 */ /* 0x000fe200078e0000 */
[----:B------:R-:W3:Y:S01]  /*53050*/  LDL.LU R24, [R1+0x283c] ;  /* 0x00283c0001187983 */ /* 0x000ee20000300800 */
[----:B------:R-:W3:Y:S03]  /*53060*/  LDL.LU R0, [R1+0x2838] ;  /* 0x0028380001007983 */ /* 0x000ee60000300800 */
[----:B------:R-:W-:Y:S04]  /*53070*/  STL.64 [R1+0x25f8], R22 ;  /* 0x0025f81601007387 */ /* 0x000fe80000100a00 */
[----:B--2---:R-:W-:Y:S01]  /*53080*/  STL.64 [R1+0x25d8], R6 ;  /* 0x0025d80601007387 */ /* 0x004fe20000100a00 */
[----:B------:R0:W-:Y:S03]  /*53090*/  STL.64 [R1+0x25d0], R4 ;  /* 0x0025d00401007387 */ /* 0x0001e60000100a00 */
[----:B0-----:R-:W2:Y:S01]  /*530a0*/  LDL.LU R4, [R1+0x250] ;  /* 0x0002500001047983 */ /* 0x001ea20000300800 */
[----:B------:R-:W2:Y:S02]  /*530b0*/  LDL.LU R5, [R1+0x254] ;  /* 0x0002540001057983 */ /* 0x000ea40000300800 */
[----:B------:R-:W2:Y:S02]  /*530c0*/  LDL.LU R6, [R1+0x258] ;  /* 0x0002580001067983 */ /* 0x000ea40000300800 */
[----:B------:R-:W2:Y:S02]  /*530d0*/  LDL.LU R7, [R1+0x25c] ;  /* 0x00025c0001077983 */ /* 0x000ea40000300800 */
[----:B------:R-:W-:-:S02]  /*530e0*/  IMAD.MOV.U32 R22, RZ, RZ, R3 ;  /* 0x000000ffff167224 */ /* 0x000fc400078e0003 */
        /* <DEDUP_REMOVED lines=10> */
[----:B----4-:R-:W-:-:S02]  /*53190*/  IMAD.MOV.U32 R22, RZ, RZ, R28 ;  /* 0x000000ffff167224 */ /* 0x010fc400078e001c */
[----:B---3--:R-:W-:Y:S01]  /*531a0*/  IMAD.MOV.U32 R23, RZ, RZ, R2 ;  /* 0x000000ffff177224 */ /* 0x008fe200078e0002 */
[----:B------:R-:W3:Y:S01]  /*531b0*/  LDL.LU R28, [R1+0x282c] ;  /* 0x00282c00011c7983 */ /* 0x000ee20000300800 */
[----:B------:R-:W4:Y:S03]  /*531c0*/  LDL.LU R2, [R1+0x2828] ;  /* 0x0028280001027983 */ /* 0x000f260000300800 */
        /* <DEDUP_REMOVED lines=11> */
[----:B------:R0:W-:Y:S02]  /*53280*/  STL.64 [R1+0x2640], R22 ;  /* 0x0026401601007387 */ /* 0x0001e40000100a00 */
[----:B0-----:R-:W-:Y:S02]  /*53290*/  IMAD.MOV.U32 R22, RZ, RZ, R3 ;  /* 0x000000ffff167224 */ /* 0x001fe400078e0003 */
[----:B------:R-:W-:Y:S01]  /*532a0*/  IMAD.MOV.U32 R23, RZ, RZ, R0 ;  /* 0x000000ffff177224 */ /* 0x000fe200078e0000 */
[----:B------:R-:W4:Y:S01]  /*532b0*/  LDL.LU R3, [R1+0x281c] ;  /* 0x00281c0001037983 */ /* 0x000f220000300800 */
        /* <DEDUP_REMOVED lines=8> */
[----:B---3--:R-:W-:-:S02]  /*53340*/  IMAD.MOV.U32 R22, RZ, RZ, R28 ;  /* 0x000000ffff167224 */ /* 0x008fc400078e001c */
        /* <DEDUP_REMOVED lines=11> */
[----:B----4-:R-:W-:Y:S01]  /*53400*/  IMAD.MOV.U32 R23, RZ, RZ, R2 ;  /* 0x000000ffff177224 */ /* 0x010fe200078e0002 */
[----:B------:R-:W4:Y:S01]  /*53410*/  LDL.LU R24, [R1+0x280c] ;  /* 0x00280c0001187983 */ /* 0x000f220000300800 */
        /* <DEDUP_REMOVED lines=31> */
[----:B------:R-:W-:Y:S01]  /*53610*/  IMAD.MOV.U32 R23, RZ, RZ, R25 ;  /* 0x000000ffff177224 */ /* 0x000fe200078e0019 */
[----:B------:R-:W4:Y:S01]  /*53620*/  LDL.LU R24, [R1+0x27f4] ;  /* 0x0027f40001187983 */ /* 0x000f220000300800 */
        /* <DEDUP_REMOVED lines=61> */
[----:B------:R0:W-:Y:S02]  /*53a00*/  STL.64 [R1+0x2760], R22 ;  /* 0x0027601601007387 */ /* 0x0001e40000100a00 */
[----:B0-----:R-:W-:Y:S02]  /*53a10*/  IMAD.MOV.U32 R22, RZ, RZ, R25 ;  /* 0x000000ffff167224 */ /* 0x001fe400078e0019 */
        /* <DEDUP_REMOVED lines=25> */
[----:B--2---:R-:W-:Y:S01]  /*53bb0*/  STL.64 [R1+0x2740], R6 ;  /* 0x0027400601007387 */ /* 0x004fe20000100a00 */
[----:B------:R0:W-:Y:S03]  /*53bc0*/  STL.64 [R1+0x2738], R4 ;  /* 0x0027380401007387 */ /* 0x0001e60000100a00 */
[----:B0-----:R-:W2:Y:S01]  /*53bd0*/  LDL.LU R4, [R1+0x340] ;  /* 0x0003400001047983 */ /* 0x001ea20000300800 */
[----:B------:R-:W2:Y:S02]  /*53be0*/  LDL.LU R5, [R1+0x344] ;  /* 0x0003440001057983 */ /* 0x000ea40000300800 */
[----:B------:R-:W2:Y:S02]  /*53bf0*/  LDL.LU R6, [R1+0x348] ;  /* 0x0003480001067983 */ /* 0x000ea40000300800 */
[----:B------:R-:W2:Y:S02]  /*53c00*/  LDL.LU R7, [R1+0x34c] ;  /* 0x00034c0001077983 */ /* 0x000ea40000300800 */
        /* <DEDUP_REMOVED lines=23> */
[----:B------:R-:W2:Y:S01]  /*53d80*/  LDL.LU R7, [R1+0x38c] ;  /* 0x00038c0001077983 */ /* 0x000ea20000300800 */
[----:B------:R-:W4:Y:S01]  /*53d90*/  LDL.LU R8, [R1+0x200] ;  /* 0x0002000001087983 */ /* 0x000f220000300800 */
[----:B------:R-:W4:Y:S02]  /*53da0*/  LDL.LU R9, [R1+0x204] ;  /* 0x0002040001097983 */ /* 0x000f240000300800 */
[----:B------:R-:W4:Y:S02]  /*53db0*/  LDL.LU R10, [R1+0x208] ;  /* 0x00020800010a7983 */ /* 0x000f240000300800 */
[----:B------:R-:W4:Y:S01]  /*53dc0*/  LDL.LU R11, [R1+0x20c] ;  /* 0x00020c00010b7983 */ /* 0x000f220000300800 */
[----:B------:R-:W4:Y:S01]  /*53dd0*/  LDL.LU R12, [R1+0x1c0] ;  /* 0x0001c000010c7983 */ /* 0x000f220000300800 */
[----:B------:R-:W4:Y:S02]  /*53de0*/  LDL.LU R13, [R1+0x1c4] ;  /* 0x0001c400010d7983 */ /* 0x000f240000300800 */
[----:B---3--:R-:W-:-:S02]  /*53df0*/  IMAD.MOV.U32 R14, RZ, RZ, R25 ;  /* 0x000000ffff0e7224 */ /* 0x008fc400078e0019 */
[----:B------:R-:W3:Y:S01]  /*53e00*/  LDL R25, [R1+0x908] ;  /* 0x0009080001197983 */ /* 0x000ee20000100800 */
[C---:B--2---:R-:W-:Y:S03]  /*53e10*/  HMMA.16816.F32 R20, R16.reuse, R22, R4 ;  /* 0x000000161014723c */ /* 0x044fe60000001804 */
[----:B------:R-:W2:Y:S01]  /*53e20*/  LDL.LU.64 R6, [R1+0x27a0] ;  /* 0x0027a00001067983 */ /* 0x000ea20000300a00 */
[----:B------:R-:W2:Y:S11]  /*53e30*/  LDL.LU.64 R4, [R1+0x2798] ;  /* 0x0027980001047983 */ /* 0x000eb60000300a00 */
[----:B------:R-:W-:Y:S08]  /*53e40*/  @!UPT UIADD3 URZ, URZ, URZ, URZ ;  /* 0x0000003f3f3ff290 */ /* 0x000ff0000fffe03f */
[----:B------:R-:W-:Y:S01]  /*53e50*/  STL.64 [R1+0x380], R20 ;  /* 0x0003801401007387 */ /* 0x000fe20000100a00 */
[----:B------:R0:W-:Y:S03]  /*53e60*/  STL.64 [R1+0x388], R22 ;  /* 0x0003881601007387 */ /* 0x0001e60000100a00 */
[----:B0-----:R-:W2:Y:S02]  /*53e70*/  LDL.LU.64 R22, [R1+0x2790] ;  /* 0x0027900001167983 */ /* 0x001ea40000300a00 */
[C---:B--2---:R-:W-:Y:S02]  /*53e80*/  HMMA.16816.F32 R20, R16.reuse, R22, R4 ;  /* 0x000000161014723c */ /* 0x044fe40000001804 */
[----:B------:R-:W2:Y:S01]  /*53e90*/  LDL.LU.64 R6, [R1+0x2788] ;  /* 0x0027880001067983 */ /* 0x000ea20000300a00 */
[----:B------:R-:W2:Y:S11]  /*53ea0*/  LDL.LU.64 R4, [R1+0x2780] ;  /* 0x0027800001047983 */ /* 0x000eb60000300a00 */
[----:B------:R-:W-:Y:S09]  /*53eb0*/  @!UPT UIADD3 URZ, URZ, URZ, URZ ;  /* 0x0000003f3f3ff290 */ /* 0x000ff2000fffe03f */
        /* <DEDUP_REMOVED lines=93> */
[----:B0-----:R-:W2:Y:S01]  /*54490*/  LDL.LU.64 R22, [R1+0x2640] ;  /* 0x0026400001167983 */ /* 0x001ea20000300a00 */
[----:B----4-:R-:W-:Y:S02]  /*544a0*/  IMAD.MOV.U32 R15, RZ, RZ, R2 ;  /* 0x000000ffff0f7224 */ /* 0x010fe400078e0002 */
[----:B------:R-:W4:Y:S01]  /*544b0*/  LDL R2, [R1+0x1a2c] ;  /* 0x001a2c0001027983 */ /* 0x000f220000100800 */
[C---:B--2---:R-:W-:Y:S01]  /*544c0*/  HMMA.16816.F32 R20, R16.reuse, R22, R4 ;  /* 0x000000161014723c */ /* 0x044fe20000001804 */
[----:B------:R-:W2:Y:S01]  /*544d0*/  LDL.LU.64 R6, [R1+0x2638] ;  /* 0x0026380001067983 */ /* 0x000ea20000300a00 */
[----:B------:R-:W2:Y:S11]  /*544e0*/  LDL.LU.64 R4, [R1+0x2630] ;  /* 0x0026300001047983 */ /* 0x000eb60000300a00 */
[----:B------:R-:W-:Y:S10]  /*544f0*/  @!UPT UIADD3 URZ, URZ, URZ, URZ ;  /* 0x0000003f3f3ff290 */ /* 0x000ff4000fffe03f */
        /* <DEDUP_REMOVED lines=53> */
[----:B------:R-:W2:Y:S11]  /*54850*/  LDL.LU.64 R6, [R1+0x2578] ;  /* 0x0025780001067983 */ /* 0x000eb60000300a00 */
[----:B------:R-:W-:Y:S10]  /*54860*/  @!UPT UIADD3 URZ, URZ, URZ, URZ ;  /* 0x0000003f3f3ff290 */ /* 0x000ff4000fffe03f */
[----:B------:R-:W-:Y:S01]  /*54870*/  STL.64 [R1+0x210], R20 ;  /* 0x0002101401007387 */ /* 0x000fe20000100a00 */
[----:B------:R0:W-:Y:S03]  /*54880*/  STL.64 [R1+0x218], R22 ;  /* 0x0002181601007387 */ /* 0x0001e60000100a00 */
[----:B0-----:R-:W3:Y:S01]  /*54890*/  LDL.LU.64 R22, [R1+0x2570] ;  /* 0x0025700001167983 */ /* 0x001ee20000300a00 */
[----:B------:R-:W3:Y:S01]  /*548a0*/  LDL.LU.64 R20, [R1+0x2568] ;  /* 0x0025680001147983 */ /* 0x000ee20000300a00 */
[C---:B--2---:R-:W-:Y:S02]  /*548b0*/  HMMA.16816.F32 R4, R16.reuse, R6, R8 ;  /* 0x000000061004723c */ /* 0x044fe40000001808 */
[----:B------:R-:W2:Y:S01]  /*548c0*/  LDL.LU.64 R10, [R1+0x2560] ;  /* 0x00256000010a7983 */ /* 0x000ea20000300a00 */
[----:B------:R-:W2:Y:S05]  /*548d0*/  LDL.LU.64 R8, [R1+0x2558] ;  /* 0x0025580001087983 */ /* 0x000eaa0000300a00 */
[C---:B---3--:R-:W-:Y:S11]  /*548e0*/  HMMA.16816.F32 R20, R16.reuse, R26, R20 ;  /* 0x0000001a1014723c */ /* 0x048ff60000001814 */
[----:B------:R-:W-:Y:S04]  /*548f0*/  @!UPT UIADD3 URZ, URZ, URZ, URZ ;  /* 0x0000003f3f3ff290 */ /* 0x000fe8000fffe03f */
[----:B------:R-:W-:Y:S01]  /*54900*/  STL.64 [R1+0x200], R4 ;  /* 0x0002000401007387 */ /* 0x000fe20000100a00 */
[----:B------:R0:W-:Y:S03]  /*54910*/  STL.64 [R1+0x208], R6 ;  /* 0x0002080601007387 */ /* 0x0001e60000100a00 */
[----:B0-----:R-:W3:Y:S01]  /*54920*/  LDL.LU.64 R6, [R1+0x2550] ;  /* 0x0025500001067983 */ /* 0x001ee20000300a00 */
[----:B------:R-:W2:Y:S03]  /*54930*/  LDL.LU.64 R4, [R1+0x2548] ;  /* 0x0025480001047983 */ /* 0x000ea60000300a00 */
[----:B------:R-:W-:Y:S01]  /*54940*/  STL.64 [R1+0x1f0], R20 ;  /* 0x0001f01401007387 */ /* 0x000fe20000100a00 */
[----:B------:R0:W-:Y:S03]  /*54950*/  STL.64 [R1+0x1f8], R22 ;  /* 0x0001f81601007387 */ /* 0x0001e60000100a00 */
[----:B0-----:R-:W2:Y:S01]  /*54960*/  LDL.LU.64 R22, [R1+0x2540] ;  /* 0x0025400001167983 */ /* 0x001ea20000300a00 */
[----:B------:R-:W3:Y:S01]  /*54970*/  LDL.LU.64 R20, [R1+0x2538] ;  /* 0x0025380001147983 */ /* 0x000ee20000300a00 */
[----:B--2---:R-:W-:Y:S11]  /*54980*/  HMMA.16816.F32 R8, R16, R22, R8 ;  /* 0x000000161008723c */ /* 0x004ff60000001808 */
[----:B------:R-:W-:Y:S11]  /*54990*/  @!UPT UIADD3 URZ, URZ, URZ, URZ ;  /* 0x0000003f3f3ff290 */ /* 0x000ff6000fffe03f */
[----:B------:R-:W-:Y:S01]  /*549a0*/  @!UPT UIADD3 URZ, URZ, URZ, URZ ;  /* 0x0000003f3f3ff290 */ /* 0x000fe2000fffe03f */
[----:B------:R-:W-:Y:S01]  /*549b0*/  STL.64 [R1+0x1e0], R8 ;  /* 0x0001e00801007387 */ /* 0x000fe20000100a00 */
[----:B------:R0:W-:Y:S03]  /*549c0*/  STL.64 [R1+0x1e8], R10 ;  /* 0x0001e80a01007387 */ /* 0x0001e60000100a00 */
[----:B0-----:R-:W3:Y:S01]  /*549d0*/  LDL.LU.64 R10, [R1+0x2530] ;  /* 0x00253000010a7983 */ /* 0x001ee20000300a00 */
[----:B------:R-:W2:Y:S02]  /*549e0*/  LDL.LU.64 R8, [R1+0x2528] ;  /* 0x0025280001087983 */ /* 0x000ea40000300a00 */
[----:B------:R-:W-:Y:S02]  /*549f0*/  IMAD.MOV.U32 R22, RZ, RZ, R24 ;  /* 0x000000ffff167224 */ /* 0x000fe400078e0018 */
[----:B--2---:R-:W-:-:S07]  /*54a00*/  IMAD.MOV.U32 R23, RZ, RZ, R9 ;  /* 0x000000ffff177224 */ /* 0x004fce00078e0009 */
[C---:B---3--:R-:W-:Y:S11]  /*54a10*/  HMMA.16816.F32 R20, R16.reuse, R10, R20 ;  /* 0x0000000a1014723c */ /* 0x048ff60000001814 */
[----:B------:R-:W-:Y:S11]  /*54a20*/  @!UPT UIADD3 URZ, URZ, URZ, URZ ;  /* 0x0000003f3f3ff290 */ /* 0x000ff6000fffe03f */
[----:B------:R-:W-:Y:S01]  /*54a30*/  @!UPT UIADD3 URZ, URZ, URZ, URZ ;  /* 0x0000003f3f3ff290 */ /* 0x000fe2000fffe03f */
[----:B------:R-:W-:Y:S01]  /*54a40*/  STL.64 [R1+0x1d0], R20 ;  /* 0x0001d01401007387 */ /* 0x000fe20000100a00 */
[----:B------:R0:W-:Y:S02]  /*54a50*/  STL.64 [R1+0x1d8], R22 ;  /* 0x0001d81601007387 */ /* 0x0001e40000100a00 */
[----:B0-----:R-:W-:Y:S01]  /*54a60*/  HMMA.16816.F32 R20, R16, R6, R12 ;  /* 0x000000061014723c */ /* 0x001fe2000000180c */
[----:B----4-:R-:W0:Y:S04]  /*54a70*/  LDSM.16.M88.4 R16, [R2] ;  /* 0x000000000210783b */ /* 0x010e280000000200 */
[----:B------:R-:W-:Y:S02]  /*54a80*/  LDSM.16.MT88.4 R12, [R25+0x10800] ;  /* 0x01080000190c783b */ /* 0x000fe40000004200 */
[----:B------:R-:W1:Y:S11]  /*54a90*/  LDSM.16.M88.4 R24, [R2+0x800] ;  /* 0x000800000218783b */ /* 0x000e760000000200 */
[----:B------:R-:W-:Y:S05]  /*54aa0*/  @!UPT UIADD3 URZ, URZ, URZ, URZ ;  /* 0x0000003f3f3ff290 */ /* 0x000fea000fffe03f */
[----:B------:R-:W-:Y:S01]  /*54ab0*/  STL.64 [R1+0x1c0], R20 ;  /* 0x0001c01401007387 */ /* 0x000fe20000100a00 */
[----:B------:R-:W-:Y:S02]  /*54ac0*/  STL.64 [R1+0x1c8], R22 ;  /* 0x0001c81601007387 */ /* 0x000fe40000100a00 */
[----:B------:R-:W2:Y:S01]  /*54ad0*/  LDSM.16.M88.4 R20, [R2+0x1000] ;  /* 0x001000000214783b */ /* 0x000ea20000000200 */
[----:B0-----:R-:W-:Y:S03]  /*54ae0*/  STL.64 [R1+0x1b0], R16 ;  /* 0x0001b01001007387 */ /* 0x001fe60000100a00 */
[----:B------:R-:W-:Y:S02]  /*54af0*/  STL.64 [R1+0x1b8], R18 ;  /* 0x0001b81201007387 */ /* 0x000fe40000100a00 */
[----:B------:R-:W0:Y:S04]  /*54b00*/  LDSM.16.M88.4 R16, [R2+0x1800] ;  /* 0x001800000210783b */ /* 0x000e280000000200 */
[----:B-1----:R-:W-:Y:S01]  /*54b10*/  STL.64 [R1+0x1a0], R24 ;  /* 0x0001a01801007387 */ /* 0x002fe20000100a00 */
[----:B------:R-:W-:Y:S02]  /*54b20*/  STL.64 [R1+0x1a8], R26 ;  /* 0x0001a81a01007387 */ /* 0x000fe40000100a00 */
[----:B------:R-:W1:Y:S02]  /*54b30*/  LDSM.16.M88.4 R24, [R2+0x2000] ;  /* 0x002000000218783b */ /* 0x000e640000000200 */
[----:B--2---:R-:W-:Y:S02]  /*54b40*/  STL.64 [R1+0x190], R20 ;  /* 0x0001901401007387 */ /* 0x004fe40000100a00 */
        /* <DEDUP_REMOVED lines=67> */
[----:B-1----:R-:W-:Y:S02]  /*54f80*/  STL.64 [R1+0x20], R24 ;  /* 0x0000201801007387 */ /* 0x002fe40000100a00 */
[----:B------:R-:W-:Y:S02]  /*54f90*/  STL.64 [R1+0x28], R26 ;  /* 0x0000281a01007387 */ /* 0x000fe40000100a00 */
[----:B------:R-:W0:Y:S04]  /*54fa0*/  LDSM.16.M88.4 R24, [R2+0xe000] ;  /* 0x00e000000218783b */ /* 0x000e280000000200 */
[----:B------:R-:W1:Y:S04]  /*54fb0*/  LDSM.16.M88.4 R16, [R2+0xd800] ;  /* 0x00d800000210783b */ /* 0x000e680000000200 */
[----:B--2---:R-:W-:Y:S01]  /*54fc0*/  STL.64 [R1+0x10], R20 ;  /* 0x0000101401007387 */ /* 0x004fe20000100a00 */
[----:B------:R-:W-:Y:S02]  /*54fd0*/  STL.64 [R1+0x18], R22 ;  /* 0x0000181601007387 */ /* 0x000fe40000100a00 */
[----:B------:R-:W2:Y:S01]  /*54fe0*/  LDSM.16.M88.4 R20, [R2+0xe800] ;  /* 0x00e800000214783b */ /* 0x000ea20000000200 */
[----:B0-----:R-:W-:Y:S03]  /*54ff0*/  STL.64 [R1+0x2378], R26 ;  /* 0x0023781a01007387 */ /* 0x001fe60000100a00 */
[----:B-1----:R-:W-:Y:S02]  /*55000*/  STL.64 [R1], R16 ;  /* 0x0000001001007387 */ /* 0x002fe40000100a00 */
[----:B------:R-:W-:Y:S02]  /*55010*/  STL.64 [R1+0x8], R18 ;  /* 0x0000081201007387 */ /* 0x000fe40000100a00 */
[----:B------:R0:W-:Y:S01]  /*55020*/  STL.64 [R1+0x2370], R24 ;  /* 0x0023701801007387 */ /* 0x0001e20000100a00 */
[----:B------:R-:W-:Y:S04]  /*55030*/  LDSM.16.MT88.4 R16, [R0+0x10800] ;  /* 0x010800000010783b */ /* 0x000fe80000004200 */
[----:B0-----:R-:W3:Y:S04]  /*55040*/  LDL.LU.64 R24, [R1+0x1b0] ;  /* 0x0001b00001187983 */ /* 0x001ee80000300a00 */
[----:B--2---:R0:W-:Y:S01]  /*55050*/  STL [R1+0x1e2c], R22 ;  /* 0x001e2c1601007387 */ /* 0x0041e20000100800 */
[----:B------:R-:W-:Y:S02]  /*55060*/  STL [R1+0x1e28], R23 ;  /* 0x001e281701007387 */ /* 0x000fe40000100800 */
[----:B------:R1:W-:Y:S02]  /*55070*/  STL.64 [R1+0x24f8], R20 ;  /* 0x0024f81401007387 */ /* 0x0003e40000100a00 */
[----:B0-----:R-:W-:-:S02]  /*55080*/  IMAD.MOV.U32 R22, RZ, RZ, R4 ;  /* 0x000000ffff167224 */ /* 0x001fc400078e0004 */
[----:B-1----:R-:W-:Y:S02]  /*55090*/  IMAD.MOV.U32 R20, RZ, RZ, R8 ;  /* 0x000000ffff147224 */ /* 0x002fe400078e0008 */
[----:B------:R-:W0:Y:S01]  /*550a0*/  LDSM.16.M88.4 R8, [R2+0xf000] ;  /* 0x00f000000208783b */ /* 0x000e220000000200 */
[----:B------:R-:W-:Y:S02]  /*550b0*/  IMAD.MOV.U32 R21, RZ, RZ, R5 ;  /* 0x000000ffff157224 */ /* 0x000fe400078e0005 */
[----:B------:R-:W1:Y:S04]  /*550c0*/  LDSM.16.M88.4 R4, [R2+0xf800] ;  /* 0x00f800000204783b */ /* 0x000e680000000200 */
[----:B------:R-:W-:Y:S01]  /*550d0*/  IMAD.MOV.U32 R23, RZ, RZ, R3 ;  /* 0x000000ffff177224 */ /* 0x000fe200078e0003 */
[----:B0-----:R-:W-:Y:S01]  /*550e0*/  STL [R1+0x235c], R8 ;  /* 0x00235c0801007387 */ /* 0x001fe20000100800 */
[----:B------:R0:W-:Y:S02]  /*550f0*/  STL [R1+0x2358], R9 ;  /* 0x0023580901007387 */ /* 0x0001e40000100800 */
[----:B------:R-:W-:Y:S02]  /*55100*/  STL [R1+0x1e1c], R10 ;  /* 0x001e1c0a01007387 */ /* 0x000fe40000100800 */
[----:B------:R-:W-:Y:S01]  /*55110*/  STL [R1+0x1e18], R11 ;  /* 0x001e180b01007387 */ /* 0x000fe20000100800 */
[----:B-1----:R-:W-:Y:S01]  /*55120*/  STL [R1+0x232c], R4 ;  /* 0x00232c0401007387 */ /* 0x002fe20000100800 */
[----:B------:R-:W-:Y:S02]  /*55130*/  STL [R1+0x2328], R5 ;  /* 0x0023280501007387 */ /* 0x000fe40000100800 */
[----:B------:R-:W-:Y:S02]  /*55140*/  STL [R1+0x1e04], R6 ;  /* 0x001e040601007387 */ /* 0x000fe40000100800 */
[----:B------:R3:W-:Y:S01]  /*55150*/  STL [R1+0x1e00], R7 ;  /* 0x001e000701007387 */ /* 0x0007e20000100800 */
[----:B0-----:R-:W2:Y:S01]  /*55160*/  LDL.LU.64 R8, [R1+0x1a0] ;  /* 0x0001a00001087983 */ /* 0x001ea20000300a00 */
[----:B------:R-:W-:Y:S02]  /*55170*/  STL.64 [R1+0x2320], R18 ;  /* 0x0023201201007387 */ /* 0x000fe40000100a00 */
[----:B------:R-:W-:Y:S01]  /*55180*/  STL.64 [R1+0x2318], R16 ;  /* 0x0023181001007387 */ /* 0x000fe20000100a00 */
[----:B---3--:R-:W-:Y:S11]  /*55190*/  HMMA.16816.F32 R4, R12, R24, R20 ;  /* 0x000000180c04723c */ /* 0x008ff60000001814 */
[----:B------:R-:W-:Y:S11]  /*551a0*/  @!UPT UIADD3 URZ, URZ, URZ, URZ ;  /* 0x0000003f3f3ff290 */ /* 0x000ff6000fffe03f */
[----:B------:R-:W-:Y:S01]  /*551b0*/  @!UPT UIADD3 URZ, URZ, URZ, URZ ;  /* 0x0000003f3f3ff290 */ /* 0x000fe2000fffe03f */
[----:B------:R0:W-:Y:S01]  /*551c0*/  STL [R1+0x5b0], R4 ;  /* 0x0005b00401007387 */ /* 0x0001e20000100800 */
[----:B------:R-:W-:Y:S02]  /*551d0*/  IMAD.MOV.U32 R3, RZ, RZ, R5 ;  /* 0x000000ffff037224 */ /* 0x000fe400078e0005 */
[----:B------:R-:W-:Y:S02]  /*551e0*/  IMAD.MOV.U32 R2, RZ, RZ, R6 ;  /* 0x000000ffff027224 */ /* 0x000fe400078e0006 */
[----:B------:R-:W-:Y:S01]  /*551f0*/  IMAD.MOV.U32 R0, RZ, RZ, R7 ;  /* 0x000000ffff007224 */ /* 0x000fe200078e0007 */
[----:B0-----:R-:W3:Y:S01]  /*55200*/  LDL.LU R4, [R1+0x590] ;  /* 0x0005900001047983 */ /* 0x001ee20000300800 */
[----:B------:R-:W3:Y:S02]  /*55210*/  LDL.LU R5, [R1+0x594] ;  /* 0x0005940001057983 */ /* 0x000ee40000300800 */
[----:B------:R-:W4:Y:S02]  /*55220*/  LDL.LU R6, [R1+0x598] ;  /* 0x0005980001067983 */ /* 0x000f240000300800 */
[----:B------:R-:W4:Y:S02]  /*55230*/  LDL.LU R7, [R1+0x59c] ;  /* 0x00059c0001077983 */ /* 0x000f240000300800 */
[----:B----4-:R-:W-:Y:S01]  /*55240*/  STL.64 [R1+0x2520], R6 ;  /* 0x0025200601007387 */ /* 0x010fe20000100a00 */
[----:B---3--:R0:W-:Y:S03]  /*55250*/  STL.64 [R1+0x2518], R4 ;  /* 0x0025180401007387 */ /* 0x0081e60000100a00 */
[----:B0-----:R-:W2:Y:S01]  /*55260*/  LDL.LU R4, [R1+0x5a0] ;  /* 0x0005a00001047983 */ /* 0x001ea20000300800 */
[----:B------:R-:W2:Y:S02]  /*55270*/  LDL.LU R5, [R1+0x5a4] ;  /* 0x0005a40001057983 */ /* 0x000ea40000300800 */
[----:B------:R-:W2:Y:S02]  /*55280*/  LDL.LU R6, [R1+0x5a8] ;  /* 0x0005a80001067983 */ /* 0x000ea40000300800 */
[----:B------:R-:W2:Y:S01]  /*55290*/  LDL.LU R7, [R1+0x5ac] ;  /* 0x0005ac0001077983 */ /* 0x000ea20000300800 */
[----:B------:R-:W3:Y:S04]  /*552a0*/  LDL.LU.64 R20, [R1+0x170] ;  /* 0x0001700001147983 */ /* 0x000ee80000300a00 */
[----:B---3--:R0:W-:Y:S04]  /*552b0*/  STL.64 [R1+0x2508], R20 ;  /* 0x0025081401007387 */ /* 0x0081e80000100a00 */
[----:B0-----:R-:W3:Y:S01]  /*552c0*/  LDL.LU.64 R20, [R1+0x180] ;  /* 0x0001800001147983 */ /* 0x001ee20000300a00 */
[----:B------:R-:W-:-:S02]  /*552d0*/  IMAD.MOV.U32 R17, RZ, RZ, R24 ;  /* 0x000000ffff117224 */ /* 0x000fc400078e0018 */
[----:B------:R-:W-:Y:S01]  /*552e0*/  IMAD.MOV.U32 R16, RZ, RZ, R25 ;  /* 0x000000ffff107224 */ /* 0x000fe200078e0019 */
[----:B--2---:R-:W-:Y:S01]  /*552f0*/  HMMA.16816.F32 R4, R12, R8, R4 ;  /* 0x000000080c04723c */ /* 0x004fe20000001804 */
[----:B---3--:R0:W-:Y:S04]  /*55300*/  STL.64 [R1+0x2510], R20 ;  /* 0x0025101401007387 */ /* 0x0081e80000100a00 */
[----:B0-----:R-:W2:Y:S01]  /*55310*/  LDL.LU.64 R20, [R1+0x190] ;  /* 0x0001900001147983 */ /* 0x001ea20000300a00 */
[----:B------:R-:W3:Y:S02]  /*55320*/  LDL.LU.64 R24, [R1+0x150] ;  /* 0x0001500001187983 */ /* 0x000ee40000300a00 */
[----:B------:R-:W-:Y:S11]  /*55330*/  IMAD.MOV.U32 R27, RZ, RZ, R28 ;  /* 0x000000ffff1b7224 */ /* 0x000ff600078e001c */
[----:B------:R-:W-:Y:S05]  /*55340*/  @!UPT UIADD3 URZ, URZ, URZ, URZ ;  /* 0x0000003f3f3ff290 */ /* 0x000fea000fffe03f */
[----:B------:R-:W-:Y:S02]  /*55350*/  IMAD.MOV.U32 R10, RZ, RZ, R6 ;  /* 0x000000ffff0a7224 */ /* 0x000fe400078e0006 */
[----:B------:R-:W-:Y:S02]  /*55360*/  IMAD.MOV.U32 R11, RZ, RZ, R7 ;  /* 0x000000ffff0b7224 */ /* 0x000fe400078e0007 */
[----:B------:R-:W-:Y:S01]  /*55370*/  IMAD.MOV.U32 R28, RZ, RZ, R5 ;  /* 0x000000ffff1c7224 */ /* 0x000fe200078e0005 */
[----:B---3--:R0:W-:Y:S04]  /*55380*/  STL.64 [R1+0x2500], R24 ;  /* 0x0025001801007387 */ /* 0x0081e80000100a00 */
[----:B0-----:R-:W3:Y:S01]  /*55390*/  LDL.LU R24, [R1+0x570] ;  /* 0x0005700001187983 */ /* 0x001ee20000300800 */
[----:B------:R-:W3:Y:S02]  /*553a0*/  LDL.LU R25, [R1+0x574] ;  /* 0x0005740001197983 */ /* 0x000ee40000300800 */
[----:B------:R-:W3:Y:S02]  /*553b0*/  LDL.LU R26, [R1+0x578] ;  /* 0x00057800011a7983 */ /* 0x000ee40000300800 */
[----:B------:R-:W-:Y:S01]  /*553c0*/  STL [R1+0x2334], R16 ;  /* 0x0023341001007387 */ /* 0x000fe20000100800 */
[----:B------:R-:W-:Y:S01]  /*553d0*/  STL [R1+0x2330], R17 ;  /* 0x0023301101007387 */ /* 0x000fe20000100800 */
[----:B------:R-:W-:Y:S02]  /*553e0*/  STL [R1+0x21d8], R0 ;  /* 0x0021d80001007387 */ /* 0x000fe40000100800 */
[----:B------:R-:W-:Y:S02]  /*553f0*/  STL [R1+0x21d4], R2 ;  /* 0x0021d40201007387 */ /* 0x000fe40000100800 */
[----:B------:R-:W-:Y:S01]  /*55400*/  STL [R1+0x21d0], R3 ;  /* 0x0021d00301007387 */ /* 0x000fe20000100800 */
[----:B------:R0:W-:Y:S01]  /*55410*/  STL [R1+0x5a0], R4 ;  /* 0x0005a00401007387 */ /* 0x0001e20000100800 */
[----:B------:R-:W2:Y:S03]  /*55420*/  LDL.LU.64 R6, [R1+0x2520] ;  /* 0x0025200001067983 */ /* 0x000ea60000300a00 */
[----:B0-----:R-:W2:Y:S01]  /*55430*/  LDL.LU.64 R4, [R1+0x2518] ;  /* 0x0025180001047983 */ /* 0x001ea20000300a00 */
[----:B------:R-:W-:Y:S02]  /*55440*/  STL [R1+0x2344], R11 ;  /* 0x0023440b01007387 */ /* 0x000fe40000100800 */
[----:B------:R-:W-:-:S02]  /*55450*/  IMAD.MOV.U32 R19, RZ, RZ, R8 ;  /* 0x000000ffff137224 */ /* 0x000fc400078e0008 */
[----:B------:R-:W-:Y:S01]  /*55460*/  IMAD.MOV.U32 R18, RZ, RZ, R9 ;  /* 0x000000ffff127224 */ /* 0x000fe200078e0009 */
[----:B------:R0:W-:Y:S01]  /*55470*/  STL [R1+0x2340], R10 ;  /* 0x0023400a01007387 */ /* 0x0001e20000100800 */
[----:B------:R-:W4:Y:S02]  /*55480*/  LDL.LU R8, [R1+0x560] ;  /* 0x0005600001087983 */ /* 0x000f240000300800 */
[----:B------:R-:W4:Y:S01]  /*55490*/  LDL.LU R9, [R1+0x564] ;  /* 0x0005640001097983 */ /* 0x000f220000300800 */
[----:B0-----:R-:W4:Y:S01]  /*554a0*/  LDL.LU R10, [R1+0x568] ;  /* 0x00056800010a7983 */ /* 0x001f220000300800 */
[----:B------:R-:W4:Y:S02]  /*554b0*/  LDL.LU R11, [R1+0x56c] ;  /* 0x00056c00010b7983 */ /* 0x000f240000300800 */
[----:B------:R0:W-:Y:S02]  /*554c0*/  STL [R1+0x233c], R18 ;  /* 0x00233c1201007387 */ /* 0x0001e40000100800 */
[----:B------:R1:W-:Y:S01]  /*554d0*/  STL [R1+0x2338], R19 ;  /* 0x0023381301007387 */ /* 0x0003e20000100800 */
[----:B------:R-:W3:Y:S01]  /*554e0*/  LDL.LU R16, [R1+0x580] ;  /* 0x0005800001107983 */ /* 0x000ee20000300800 */
[----:B------:R-:W3:Y:S03]  /*554f0*/  LDL.LU R17, [R1+0x584] ;  /* 0x0005840001117983 */ /* 0x000ee60000300800 */
[----:B0-----:R-:W3:Y:S01]  /*55500*/  LDL.LU R18, [R1+0x588] ;  /* 0x0005880001127983 */ /* 0x001ee20000300800 */
[----:B-1----:R-:W3:Y:S02]  /*55510*/  LDL.LU R19, [R1+0x58c] ;  /* 0x00058c0001137983 */ /* 0x002ee40000300800 */
[----:B------:R-:W-:Y:S01]  /*55520*/  STL [R1+0x21dc], R28 ;  /* 0x0021dc1c01007387 */ /* 0x000fe20000100800 */
[C---:B--2---:R-:W-:Y:S11]  /*55530*/  HMMA.16816.F32 R4, R12.reuse, R20, R4 ;  /* 0x000000140c04723c */ /* 0x044ff60000001804 */
[----:B------:R-:W-:Y:S11]  /*55540*/  @!UPT UIADD3 URZ, URZ, URZ, URZ ;  /* 0x0000003f3f3ff290 */ /* 0x000ff6000fffe03f */
[----:B------:R-:W-:Y:S01]  /*55550*/  @!UPT UIADD3 URZ, URZ, URZ, URZ ;  /* 0x0000003f3f3ff290 */ /* 0x000fe2000fffe03f */
[----:B------:R0:W-:Y:S01]  /*55560*/  STL.64 [R1+0x590], R4 ;  /* 0x0005900401007387 */ /* 0x0001e20000100a00 */
[----:B------:R-:W-:Y:S02]  /*55570*/  STL.64 [R1+0x598], R6 ;  /* 0x0005980601007387 */ /* 0x000fe40000100a00 */
[----:B0-----:R-:W-:Y:S02]  /*55580*/  IMAD.MOV.U32 R4, RZ, RZ, R20 ;  /* 0x000000ffff047224 */ /* 0x001fe400078e0014 */
[----:B------:R-:W-:Y:S02]  /*55590*/  IMAD.MOV.U32 R5, RZ, RZ, R21 ;  /* 0x000000ffff057224 */ /* 0x000fe400078e0015 */
[----:B------:R-:W3:Y:S03]  /*555a0*/  LDL.LU.64 R20, [R1+0x2510] ;  /* 0x0025100001147983 */ /* 0x000ee60000300a00 */
[----:B------:R0:W-:Y:S02]  /*555b0*/  STL.64 [R1+0x24f0], R4 ;  /* 0x0024f00401007387 */ /* 0x0001e40000100a00 */
[----:B0-----:R-:W2:Y:S01]  /*555c0*/  LDL.LU R4, [R1+0x550] ;  /* 0x0005500001047983 */ /* 0x001ea20000300800 */
[----:B------:R-:W2:Y:S02]  /*555d0*/  LDL.LU R5, [R1+0x554] ;  /* 0x0005540001057983 */ /* 0x000ea40000300800 */
[----:B------:R-:W2:Y:S01]  /*555e0*/  LDL.LU R6, [R1+0x558] ;  /* 0x0005580001067983 */ /* 0x000ea20000300800 */
[C---:B---3--:R-:W-:Y:S11]  /*555f0*/  HMMA.16816.F32 R16, R12.reuse, R20, R16 ;  /* 0x000000140c10723c */ /* 0x048ff60000001810 */
[----:B------:R-:W-:Y:S11]  /*55600*/  @!UPT UIADD3 URZ, URZ, URZ, URZ ;  /* 0x0000003f3f3ff290 */ /* 0x000ff6000fffe03f */
[----:B------:R-:W-:Y:S01]  /*55610*/  @!UPT UIADD3 URZ, URZ, URZ, URZ ;  /* 0x0000003f3f3ff290 */ /* 0x000fe2000fffe03f */
[----:B------:R0:W-:Y:S01]  /*55620*/  STL.64 [R1+0x580], R16 ;  /* 0x0005801001007387 */ /* 0x0001e20000100a00 */
[----:B------:R1:W-:Y:S02]  /*55630*/  STL.64 [R1+0x588], R18 ;  /* 0x0005881201007387 */ /* 0x0003e40000100a00 */
[----:B0-----:R-:W-:Y:S02]  /*55640*/  IMAD.MOV.U32 R16, RZ, RZ, R20 ;  /* 0x000000ffff107224 */ /* 0x001fe400078e0014 */
[----:B------:R-:W-:Y:S02]  /*55650*/  IMAD.MOV.U32 R17, RZ, RZ, R21 ;  /* 0x000000ffff117224 */ /* 0x000fe400078e0015 */
[----:B------:R-:W3:Y:S02]  /*55660*/  LDL.LU.64 R20, [R1+0x2508] ;  /* 0x0025080001147983 */ /* 0x000ee40000300a00 */
[----:B---3--:R-:W-:Y:S01]  /*55670*/  HMMA.16816.F32 R24, R12, R20, R24 ;  /* 0x000000140c18723c */ /* 0x008fe20000001818 */
[----:B-1----:R-:W-:-:S02]  /*55680*/  IMAD.MOV.U32 R18, RZ, RZ, R20 ;  /* 0x000000ffff127224 */ /* 0x002fc400078e0014 */
[----:B------:R-:W-:Y:S11]  /*55690*/  IMAD.MOV.U32 R19, RZ, RZ, R21 ;  /* 0x000000ffff137224 */ /* 0x000ff600078e0015 */
[----:B------:R-:W-:Y:S09]  /*556a0*/  @!UPT UIADD3 URZ, URZ, URZ, URZ ;  /* 0x0000003f3f3ff290 */ /* 0x000ff2000fffe03f */
[----:B------:R0:W-:Y:S01]  /*556b0*/  STL.64 [R1+0x570], R24 ;  /* 0x0005701801007387 */ /* 0x0001e20000100a00 */
[----:B------:R-:W-:Y:S03]  /*556c0*/  STL.64 [R1+0x578], R26 ;  /* 0x0005781a01007387 */ /* 0x000fe60000100a00 */
[----:B0-----:R-:W2:Y:S01]  /*556d0*/  LDL.LU.64 R24, [R1+0x2500] ;  /* 0x0025000001187983 */ /* 0x001ea20000300a00 */
[----:B------:R-:W3:Y:S02]  /*556e0*/  LDL.LU.64 R20, [R1+0x24f8] ;  /* 0x0024f80001147983 */ /* 0x000ee40000300a00 */
[----:B------:R-:W-:Y:S02]  /*556f0*/  STL.64 [R1+0x2350], R18 ;  /* 0x0023501201007387 */ /* 0x000fe40000100a00 */
[----:B------:R0:W-:Y:S02]  /*55700*/  STL.64 [R1+0x2348], R16 ;  /* 0x0023481001007387 */ /* 0x0001e40000100a00 */
[----:B0-----:R-:W4:Y:S01]  /*55710*/  LDL.LU.64 R16, [R1+0x160] ;  /* 0x0001600001107983 */ /* 0x001f220000300a00 */
[----:B------:R-:W-:-:S07]  /*55720*/  IMAD.MOV.U32 R7, RZ, RZ, R29 ;  /* 0x000000ffff077224 */ /* 0x000fce00078e001d */
[C---:B--2---:R-:W-:Y:S08]  /*55730*/  HMMA.16816.F32 R4, R12.reuse, R24, R4 ;  /* 0x000000180c04723c */ /* 0x044ff00000001804 */
[----:B----4-:R-:W-:Y:S11]  /*55740*/  HMMA.16816.F32 R8, R12, R16, R8 ;  /* 0x000000100c08723c */ /* 0x010ff60000001808 */
[----:B------:R-:W-:Y:S11]  /*55750*/  @!UPT UIADD3 URZ, URZ, URZ, URZ ;  /* 0x0000003f3f3ff290 */ /* 0x000ff6000fffe03f */
[----:B------:R-:W-:Y:S01]  /*55760*/  @!UPT UIADD3 URZ, URZ, URZ, URZ ;  /* 0x0000003f3f3ff290 */ /* 0x000fe2000fffe03f */
[----:B------:R-:W-:Y:S01]  /*55770*/  STL.64 [R1+0x560], R8 ;  /* 0x0005600801007387 */ /* 0x000fe20000100a00 */
[----:B------:R0:W-:Y:S02]  /*55780*/  STL.64 [R1+0x568], R10 ;  /* 0x0005680a01007387 */ /* 0x0001e40000100a00 */
[----:B0-----:R-:W-:Y:S02]  /*55790*/  IMAD.MOV.U32 R11, RZ, RZ, R16 ;  /* 0x000000ffff0b7224 */ /* 0x001fe400078e0010 */
[----:B------:R-:W-:-:S05]  /*557a0*/  IMAD.MOV.U32 R10, RZ, RZ, R17 ;  /* 0x000000ffff0a7224 */ /* 0x000fca00078e0011 */
[----:B------:R-:W-:Y:S01]  /*557b0*/  STL.64 [R1+0x24c8], R10 ;  /* 0x0024c80a01007387 */ /* 0x000fe20000100a00 */
[----:B------:R-:W-:Y:S02]  /*557c0*/  STL.64 [R1+0x550], R4 ;  /* 0x0005500401007387 */ /* 0x000fe40000100a00 */
[----:B------:R-:W-:Y:S02]  /*557d0*/  STL [R1+0x558], R6 ;  /* 0x0005580601007387 */ /* 0x000fe40000100800 */
[----:B------:R-:W2:Y:S01]  /*557e0*/  LDL.LU R16, [R1+0x4d0] ;  /* 0x0004d00001107983 */ /* 0x000ea20000300800 */
[----:B------:R-:W2:Y:S01]  /*557f0*/  LDL.LU R17, [R1+0x4d4] ;  /* 0x0004d40001117983 */ /* 0x000ea20000300800 */
[----:B------:R-:W4:Y:S02]  /*55800*/  LDL.LU R18, [R1+0x4d8] ;  /* 0x0004d80001127983 */ /* 0x000f240000300800 */
[----:B------:R-:W4:Y:S02]  /*55810*/  LDL.LU R19, [R1+0x4dc] ;  /* 0x0004dc0001137983 */ /* 0x000f240000300800 */
[----:B----4-:R-:W-:Y:S01]  /*55820*/  STL.64 [R1+0x2488], R18 ;  /* 0x0024881201007387 */ /* 0x010fe20000100a00 */
[----:B--2---:R0:W-:Y:S03]  /*55830*/  STL.64 [R1+0x2480], R16 ;  /* 0x0024801001007387 */ /* 0x0041e60000100a00 */
[----:B0-----:R-:W2:Y:S01]  /*55840*/  LDL.LU R16, [R1+0x4f0] ;  /* 0x0004f00001107983 */ /* 0x001ea20000300800 */
[----:B------:R-:W2:Y:S02]  /*55850*/  LDL.LU R17, [R1+0x4f4] ;  /* 0x0004f40001117983 */ /* 0x000ea40000300800 */
[----:B------:R-:W4:Y:S02]  /*55860*/  LDL.LU R18, [R1+0x4f8] ;  /* 0x0004f80001127983 */ /* 0x000f240000300800 */
[----:B------:R-:W4:Y:S02]  /*55870*/  LDL.LU R19, [R1+0x4fc] ;  /* 0x0004fc0001137983 */ /* 0x000f240000300800 */
[----:B----4-:R-:W-:Y:S01]  /*55880*/  STL.64 [R1+0x2498], R18 ;  /* 0x0024981201007387 */ /* 0x010fe20000100a00 */
[----:B--2---:R0:W-:Y:S03]  /*55890*/  STL.64 [R1+0x2490], R16 ;  /* 0x0024901001007387 */ /* 0x0041e60000100a00 */
[----:B0-----:R-:W2:Y:S04]  /*558a0*/  LDL R16, [R1+0x100] ;  /* 0x0001000001107983 */ /* 0x001ea80000100800 */
[----:B------:R-:W2:Y:S01]  /*558b0*/  LDL R17, [R1+0x104] ;  /* 0x0001040001117983 */ /* 0x000ea20000100800 */
[----:B------:R-:W4:Y:S02]  /*558c0*/  LDL.LU R8, [R1+0x520] ;  /* 0x0005200001087983 */ /* 0x000f240000300800 */
[----:B------:R-:W4:Y:S02]  /*558d0*/  LDL.LU R9, [R1+0x524] ;  /* 0x0005240001097983 */ /* 0x000f240000300800 */
[----:B------:R-:W2:Y:S01]  /*558e0*/  LDL.LU R10, [R1+0x528] ;  /* 0x00052800010a7983 */ /* 0x000ea20000300800 */
[----:B------:R-:W2:Y:S01]  /*558f0*/  LDL.LU R11, [R1+0x52c] ;  /* 0x00052c00010b7983 */ /* 0x000ea20000300800 */
[----:B------:R-:W3:Y:S02]  /*55900*/  LDL.LU R4, [R1+0x540] ;  /* 0x0005400001047983 */ /* 0x000ee40000300800 */
[----:B------:R-:W3:Y:S02]  /*55910*/  LDL.LU R5, [R1+0x544] ;  /* 0x0005440001057983 */ /* 0x000ee40000300800 */
[----:B------:R-:W-:Y:S01]  /*55920*/  IMAD.MOV.U32 R29, RZ, RZ, R7 ;  /* 0x000000ffff1d7224 */ /* 0x000fe200078e0007 */
[----:B------:R-:W3:Y:S01]  /*55930*/  LDL.LU R6, [R1+0x548] ;  /* 0x0005480001067983 */ /* 0x000ee20000300800 */
[----:B------:R-:W3:Y:S03]  /*55940*/  LDL.LU R7, [R1+0x54c] ;  /* 0x00054c0001077983 */ /* 0x000ee60000300800 */
[----:B--2---:R-:W-:Y:S01]  /*55950*/  STL.64 [R1+0x24d8], R10 ;  /* 0x0024d80a01007387 */ /* 0x004fe20000100a00 */
[----:B----4-:R0:W-:Y:S03]  /*55960*/  STL.64 [R1+0x24d0], R8 ;  /* 0x0024d00801007387 */ /* 0x0101e60000100a00 */
[----:B0-----:R-:W2:Y:S04]  /*55970*/  LDL R8, [R1+0x130] ;  /* 0x0001300001087983 */ /* 0x001ea80000100800 */
[----:B------:R-:W2:Y:S04]  /*55980*/  LDL R9, [R1+0x134] ;  /* 0x0001340001097983 */ /* 0x000ea80000100800 */
[----:B--2---:R0:W-:Y:S04]  /*55990*/  STL.64 [R1+0x24e8], R8 ;  /* 0x0024e80801007387 */ /* 0x0041e80000100a00 */
[----:B0-----:R-:W3:Y:S01]  /*559a0*/  LDL.LU.64 R8, [R1+0x140] ;  /* 0x0001400001087983 */ /* 0x001ee20000300a00 */
[----:B------:R0:W-:Y:S03]  /*559b0*/  STL.64 [R1+0x24a8], R16 ;  /* 0x0024a81001007387 */ /* 0x0001e60000100a00 */
[----:B0-----:R-:W2:Y:S04]  /*559c0*/  LDL.LU.64 R16, [R1+0x110] ;  /* 0x0001100001107983 */ /* 0x001ea80000300a00 */
[----:B--2---:R0:W-:Y:S04]  /*559d0*/  STL.64 [R1+0x24c0], R16 ;  /* 0x0024c01001007387 */ /* 0x0041e80000100a00 */
[----:B0-----:R-:W2:Y:S01]  /*559e0*/  LDL.LU.64 R16, [R1+0x120] ;  /* 0x0001200001107983 */ /* 0x001ea20000300a00 */
[----:B------:R-:W-:-:S02]  /*559f0*/  IMAD.MOV.U32 R23, RZ, RZ, R24 ;  /* 0x000000ffff177224 */ /* 0x000fc400078e0018 */
[----:B------:R-:W-:Y:S01]  /*55a00*/  IMAD.MOV.U32 R22, RZ, RZ, R25 ;  /* 0x000000ffff167224 */ /* 0x000fe200078e0019 */
[----:B--2---:R0:W-:Y:S04]  /*55a10*/  STL.64 [R1+0x24e0], R16 ;  /* 0x0024e01001007387 */ /* 0x0041e80000100a00 */
[----:B0-----:R-:W2:Y:S01]  /*55a20*/  LDL.LU R16, [R1+0x530] ;  /* 0x0005300001107983 */ /* 0x001ea20000300800 */
[----:B------:R-:W2:Y:S02]  /*55a30*/  LDL.LU R17, [R1+0x534] ;  /* 0x0005340001117983 */ /* 0x000ea40000300800 */
[----:B------:R-:W2:Y:S02]  /*55a40*/  LDL.LU R18, [R1+0x538] ;  /* 0x0005380001127983 */ /* 0x000ea40000300800 */
[----:B------:R-:W2:Y:S01]  /*55a50*/  LDL.LU R19, [R1+0x53c] ;  /* 0x00053c0001137983 */ /* 0x000ea20000300800 */
[----:B------:R-:W4:Y:S01]  /*55a60*/  LDL.LU.64 R24, [R1+0xd0] ;  /* 0x0000d00001187983 */ /* 0x000f220000300a00 */
[----:B---3--:R-:W-:Y:S03]  /*55a70*/  HMMA.16816.F32 R4, R12, R8, R4 ;  /* 0x000000080c04723c */ /* 0x008fe60000001804 */
[----:B----4-:R0:W-:Y:S04]  /*55a80*/  STL.64 [R1+0x24a0], R24 ;  /* 0x0024a01801007387 */ /* 0x0101e80000100a00 */
        /* <DEDUP_REMOVED lines=9> */
[----:B------:R-:W3:Y:S01]  /*55b20*/  LDL.LU R27, [R1+0x51c] ;  /* 0x00051c00011b7983 */ /* 0x000ee20000300800 */
[----:B------:R-:W-:Y:S01]  /*55b30*/  STL.64 [R1+0x2368], R22 ;  /* 0x0023681601007387 */ /* 0x000fe20000100a00 */
[----:B------:R0:W-:Y:S03]  /*55b40*/  STL.64 [R1+0x2360], R20 ;  /* 0x0023601401007387 */ /* 0x0001e60000100a00 */
[----:B0-----:R-:W4:Y:S01]  /*55b50*/  LDL.LU.64 R20, [R1+0xe0] ;  /* 0x0000e00001147983 */ /* 0x001f220000300a00 */
[----:B------:R-:W-:Y:S02]  /*55b60*/  STL [R1+0x1fe8], R29 ;  /* 0x001fe81d01007387 */ /* 0x000fe40000100800 */
[----:B------:R0:W-:Y:S02]  /*55b70*/  STL.64 [R1+0x540], R4 ;  /* 0x0005400401007387 */ /* 0x0001e40000100a00 */
[----:B------:R1:W-:Y:S01]  /*55b80*/  STL.64 [R1+0x548], R6 ;  /* 0x0005480601007387 */ /* 0x0003e20000100a00 */
[----:B0-----:R-:W2:Y:S01]  /*55b90*/  LDL.LU.64 R4, [R1+0x24f0] ;  /* 0x0024f00001047983 */ /* 0x001ea20000300a00 */
[----:B-1----:R-:W-:-:S02]  /*55ba0*/  IMAD.MOV.U32 R7, RZ, RZ, R8 ;  /* 0x000000ffff077224 */ /* 0x002fc400078e0008 */
[----:B------:R-:W-:Y:S02]  /*55bb0*/  IMAD.MOV.U32 R6, RZ, RZ, R9 ;  /* 0x000000ffff067224 */ /* 0x000fe400078e0009 */
[----:B------:R-:W2:Y:S03]  /*55bc0*/  LDL.LU.64 R8, [R1+0x24e8] ;  /* 0x0024e80001087983 */ /* 0x000ea60000300a00 */
[----:B------:R-:W-:Y:S01]  /*55bd0*/  STL.64 [R1+0x2388], R6 ;  /* 0x0023880601007387 */ /* 0x000fe20000100a00 */
[C---:B--2---:R-:W-:Y:S01]  /*55be0*/  HMMA.16816.F32 R8, R12.reuse, R8, R16 ;  /* 0x000000080c08723c */ /* 0x044fe20000001810 */
[----:B------:R0:W-:Y:S04]  /*55bf0*/  STL.64 [R1+0x2380], R4 ;  /* 0x0023800401007387 */ /* 0x0001e80000100a00 */
[----:B0-----:R-:W4:Y:S01]  /*55c00*/  LDL.LU R4, [R1+0x4e0] ;  /* 0x0004e00001047983 */ /* 0x001f220000300800 */
[----:B------:R-:W4:Y:S02]  /*55c10*/  LDL.LU R5, [R1+0x4e4] ;  /* 0x0004e40001057983 */ /* 0x000f240000300800 */
[----:B------:R-:W4:Y:S02]  /*55c20*/  LDL.LU R6, [R1+0x4e8] ;  /* 0x0004e80001067983 */ /* 0x000f240000300800 */
[----:B------:R-:W4:Y:S01]  /*55c30*/  LDL.LU R7, [R1+0x4ec] ;  /* 0x0004ec0001077983 */ /* 0x000f220000300800 */
[----:B------:R-:W2:Y:S11]  /*55c40*/  LDL.LU.64 R16, [R1+0x24e0] ;  /* 0x0024e00001107983 */ /* 0x000eb60000300a00 */
[----:B------:R-:W-:Y:S01]  /*55c50*/  @!UPT UIADD3 URZ, URZ, URZ, URZ ;  /* 0x0000003f3f3ff290 */ /* 0x000fe2000fffe03f */
[----:B------:R-:W-:Y:S01]  /*55c60*/  STL.64 [R1+0x530], R8 ;  /* 0x0005300801007387 */ /* 0x000fe20000100a00 */
[----:B------:R0:W-:Y:S02]  /*55c70*/  STL [R1+0x538], R10 ;  /* 0x0005380a01007387 */ /* 0x0001e40000100800 */
[----:B------:R-:W-:Y:S02]  /*55c80*/  IMAD.MOV.U32 R29, RZ, RZ, R11 ;  /* 0x000000ffff1d7224 */ /* 0x000fe400078e000b */
[----:B0-----:R-:W2:Y:S01]  /*55c90*/  LDL.LU.64 R10, [R1+0x24d8] ;  /* 0x0024d800010a7983 */ /* 0x001ea20000300a00 */
[----:B------:R-:W2:Y:S02]  /*55ca0*/  LDL.LU.64 R8, [R1+0x24d0] ;  /* 0x0024d00001087983 */ /* 0x000ea40000300a00 */
[----:B------:R-:W-:Y:S01]  /*55cb0*/  STL [R1+0x1fec], R29 ;  /* 0x001fec1d01007387 */ /* 0x000fe20000100800 */
[C---:B--2---:R-:W-:Y:S11]  /*55cc0*/  HMMA.16816.F32 R8, R12.reuse, R16, R8 ;  /* 0x000000100c08723c */ /* 0x044ff60000001808 */
[----:B------:R-:W-:Y:S11]  /*55cd0*/  @!UPT UIADD3 URZ, URZ, URZ, URZ ;  /* 0x0000003f3f3ff290 */ /* 0x000ff6000fffe03f */
[----:B------:R-:W-:Y:S01]  /*55ce0*/  @!UPT UIADD3 URZ, URZ, URZ, URZ ;  /* 0x0000003f3f3ff290 */ /* 0x000fe2000fffe03f */
[----:B------:R0:W-:Y:S01]  /*55cf0*/  STL.64 [R1+0x520], R8 ;  /* 0x0005200801007387 */ /* 0x0001e20000100a00 */
[----:B------:R1:W-:Y:S02]  /*55d00*/  STL.64 [R1+0x528], R10 ;  /* 0x0005280a01007387 */ /* 0x0003e40000100a00 */
[----:B0-----:R-:W-:Y:S01]  /*55d10*/  IMAD.MOV.U32 R8, RZ, RZ, R16 ;  /* 0x000000ffff087224 */ /* 0x001fe200078e0010 */
[----:B-1----:R-:W2:Y:S01]  /*55d20*/  LDL.LU.64 R10, [R1+0x24c8] ;  /* 0x0024c800010a7983 */ /* 0x002ea20000300a00 */
[----:B------:R-:W-:Y:S02]  /*55d30*/  IMAD.MOV.U32 R9, RZ, RZ, R17 ;  /* 0x000000ffff097224 */ /* 0x000fe400078e0011 */
[----:B------:R-:W3:Y:S02]  /*55d40*/  LDL.LU.64 R16, [R1+0x24c0] ;  /* 0x0024c00001107983 */ /* 0x000ee40000300a00 */
[----:B---3--:R-:W-:Y:S01]  /*55d50*/  HMMA.16816.F32 R24, R12, R16, R24 ;  /* 0x000000100c18723c */ /* 0x008fe20000001818 */
[----:B--2---:R-:W-:Y:S01]  /*55d60*/  STL.64 [R1+0x2398], R10 ;  /* 0x0023980a01007387 */ /* 0x004fe20000100a00 */
[----:B------:R0:W-:Y:S02]  /*55d70*/  STL.64 [R1+0x2390], R8 ;  /* 0x0023900801007387 */ /* 0x0001e40000100a00 */
[----:B------:R-:W-:-:S02]  /*55d80*/  IMAD.MOV.U32 R28, RZ, RZ, R16 ;  /* 0x000000ffff1c7224 */ /* 0x000fc400078e0010 */
[----:B------:R-:W-:Y:S01]  /*55d90*/  IMAD.MOV.U32 R0, RZ, RZ, R17 ;  /* 0x000000ffff007224 */ /* 0x000fe200078e0011 */
[----:B0-----:R-:W2:Y:S11]  /*55da0*/  LDL.LU.64 R8, [R1+0xf0] ;  /* 0x0000f00001087983 */ /* 0x001eb60000300a00 */
[----:B------:R-:W-:Y:S05]  /*55db0*/  @!UPT UIADD3 URZ, URZ, URZ, URZ ;  /* 0x0000003f3f3ff290 */ /* 0x000fea000fffe03f */
[----:B------:R-:W-:Y:S01]  /*55dc0*/  STL.64 [R1+0x510], R24 ;  /* 0x0005101801007387 */ /* 0x000fe20000100a00 */
[----:B------:R0:W-:Y:S03]  /*55dd0*/  STL.64 [R1+0x518], R26 ;  /* 0x0005181a01007387 */ /* 0x0001e60000100a00 */
[----:B0-----:R-:W3:Y:S01]  /*55de0*/  LDL.LU.64 R26, [R1+0x24b8] ;  /* 0x0024b800011a7983 */ /* 0x001ee20000300a00 */
[----:B------:R-:W3:Y:S02]  /*55df0*/  LDL.LU.64 R24, [R1+0x24b0] ;  /* 0x0024b00001187983 */ /* 0x000ee40000300a00 */
[----:B------:R-:W3:Y:S02]  /*55e00*/  LDL.LU.64 R16, [R1+0x24a8] ;  /* 0x0024a80001107983 */ /* 0x000ee40000300a00 */
[----:B------:R-:W-:Y:S01]  /*55e10*/  STL [R1+0x21e4], R0 ;  /* 0x0021e40001007387 */ /* 0x000fe20000100800 */
[----:B------:R-:W-:Y:S01]  /*55e20*/  STL [R1+0x21e0], R28 ;  /* 0x0021e01c01007387 */ /* 0x000fe20000100800 */
[C---:B---3--:R-:W-:Y:S03]  /*55e30*/  HMMA.16816.F32 R16, R12.reuse, R16, R24 ;  /* 0x000000100c10723c */ /* 0x048fe60000001818 */
[----:B------:R-:W3:Y:S11]  /*55e40*/  LDL.LU.64 R24, [R1+0x24a0] ;  /* 0x0024a00001187983 */ /* 0x000ef60000300a00 */
[----:B------:R-:W-:Y:S09]  /*55e50*/  @!UPT UIADD3 URZ, URZ, URZ, URZ ;  /* 0x0000003f3f3ff290 */ /* 0x000ff2000fffe03f */
        /* <DEDUP_REMOVED lines=9> */
[----:B------:R-:W-:Y:S01]  /*55ef0*/  STL.64 [R1+0x4f0], R16 ;  /* 0x0004f01001007387 */ /* 0x000fe20000100a00 */
[----:B------:R0:W-:Y:S03]  /*55f00*/  STL.64 [R1+0x4f8], R18 ;  /* 0x0004f81201007387 */ /* 0x0001e60000100a00 */
[----:B0-----:R-:W3:Y:S01]  /*55f10*/  LDL.LU.64 R18, [R1+0x2488] ;  /* 0x0024880001127983 */ /* 0x001ee20000300a00 */
[----:B------:R-:W3:Y:S01]  /*55f20*/  LDL.LU.64 R16, [R1+0x2480] ;  /* 0x0024800001107983 */ /* 0x000ee20000300a00 */
[----:B----4-:R-:W-:Y:S01]  /*55f30*/  HMMA.16816.F32 R4, R12, R20, R4 ;  /* 0x000000140c04723c */ /* 0x010fe20000001804 */
[----:B------:R-:W-:Y:S02]  /*55f40*/  IMAD.MOV.U32 R3, RZ, RZ, R9 ;  /* 0x000000ffff037224 */ /* 0x000fe400078e0009 */
[----:B------:R-:W-:-:S03]  /*55f50*/  IMAD.MOV.U32 R2, RZ, RZ, R8 ;  /* 0x000000ffff027224 */ /* 0x000fc600078e0008 */
[----:B------:R-:W-:Y:S02]  /*55f60*/  STL [R1+0x21f0], R3 ;  /* 0x0021f00301007387 */ /* 0x000fe40000100800 */
[----:B------:R-:W-:Y:S11]  /*55f70*/  STL [R1+0x21ec], R2 ;  /* 0x0021ec0201007387 */ /* 0x000ff60000100800 */
[----:B------:R-:W-:Y:S04]  /*55f80*/  @!UPT UIADD3 URZ, URZ, URZ, URZ ;  /* 0x0000003f3f3ff290 */ /* 0x000fe8000fffe03f */
[----:B------:R-:W-:Y:S01]  /*55f90*/  STL.64 [R1+0x4e0], R4 ;  /* 0x0004e00401007387 */ /* 0x000fe20000100a00 */
[----:B------:R3:W-:Y:S02]  /*55fa0*/  STL.64 [R1+0x4e8], R6 ;  /* 0x0004e80601007387 */ /* 0x0007e40000100a00 */
[----:B------:R-:W-:Y:S02]  /*55fb0*/  IMAD.MOV.U32 R28, RZ, RZ, R21 ;  /* 0x000000ffff1c7224 */ /* 0x000fe400078e0015 */
[----:B------:R-:W-:-:S03]  /*55fc0*/  IMAD.MOV.U32 R0, RZ, RZ, R20 ;  /* 0x000000ffff007224 */ /* 0x000fc600078e0014 */
[----:B------:R-:W-:Y:S02]  /*55fd0*/  STL [R1+0x21f8], R28 ;  /* 0x0021f81c01007387 */ /* 0x000fe40000100800 */
[----:B------:R-:W-:Y:S01]  /*55fe0*/  STL [R1+0x21f4], R0 ;  /* 0x0021f40001007387 */ /* 0x000fe20000100800 */
[----:B---3--:R-:W-:Y:S11]  /*55ff0*/  HMMA.16816.F32 R4, R12, R24, R16 ;  /* 0x000000180c04723c */ /* 0x008ff60000001810 */
[----:B------:R-:W-:Y:S11]  /*56000*/  @!UPT UIADD3 URZ, URZ, URZ, URZ ;  /* 0x0000003f3f3ff290 */ /* 0x000ff6000fffe03f */
[----:B------:R-:W-:Y:S01]  /*56010*/  @!UPT UIADD3 URZ, URZ, URZ, URZ ;  /* 0x0000003f3f3ff290 */ /* 0x000fe2000fffe03f */
[----:B------:R-:W-:Y:S01]  /*56020*/  STL.64 [R1+0x4d0], R4 ;  /* 0x0004d00401007387 */ /* 0x000fe20000100a00 */
[----:B------:R-:W-:Y:S02]  /*56030*/  STL.64 [R1+0x4d8], R6 ;  /* 0x0004d80601007387 */ /* 0x000fe40000100a00 */
[----:B------:R-:W2:Y:S02]  /*56040*/  LDL.LU.64 R8, [R1+0x80] ;  /* 0x0000800001087983 */ /* 0x000ea40000300a00 */
[----:B--2---:R0:W-:Y:S04]  /*56050*/  STL.64 [R1+0x2420], R8 ;  /* 0x0024200801007387 */ /* 0x0041e80000100a00 */
[----:B0-----:R-:W2:Y:S04]  /*56060*/  LDL.LU.64 R8, [R1+0x90] ;  /* 0x0000900001087983 */ /* 0x001ea80000300a00 */
[----:B--2---:R0:W-:Y:S01]  /*56070*/  STL.64 [R1+0x2438], R8 ;  /* 0x0024380801007387 */ /* 0x0041e20000100a00 */
[----:B------:R-:W2:Y:S02]  /*56080*/  LDL.LU R4, [R1+0x470] ;  /* 0x0004700001047983 */ /* 0x000ea40000300800 */
[----:B------:R-:W2:Y:S02]  /*56090*/  LDL.LU R5, [R1+0x474] ;  /* 0x0004740001057983 */ /* 0x000ea40000300800 */
[----:B------:R-:W3:Y:S01]  /*560a0*/  LDL.LU R6, [R1+0x478] ;  /* 0x0004780001067983 */ /* 0x000ee20000300800 */
[----:B------:R-:W3:Y:S04]  /*560b0*/  LDL.LU R7, [R1+0x47c] ;  /* 0x00047c0001077983 */ /* 0x000ee80000300800 */
[----:B0-----:R-:W4:Y:S04]  /*560c0*/  LDL.LU.64 R8, [R1+0xa0] ;  /* 0x0000a00001087983 */ /* 0x001f280000300a00 */
[----:B----4-:R0:W-:Y:S04]  /*560d0*/  STL.64 [R1+0x2450], R8 ;  /* 0x0024500801007387 */ /* 0x0101e80000100a00 */
[----:B0-----:R-:W4:Y:S04]  /*560e0*/  LDL.LU.64 R8, [R1+0xb0] ;  /* 0x0000b00001087983 */ /* 0x001f280000300a00 */
[----:B----4-:R0:W-:Y:S04]  /*560f0*/  STL.64 [R1+0x2468], R8 ;  /* 0x0024680801007387 */ /* 0x0101e80000100a00 */
[----:B0-----:R-:W4:Y:S01]  /*56100*/  LDL.LU.64 R8, [R1+0xc0] ;  /* 0x0000c00001087983 */ /* 0x001f220000300a00 */
[----:B---3--:R-:W-:Y:S02]  /*56110*/  STL.64 [R1+0x2418], R6 ;  /* 0x0024180601007387 */ /* 0x008fe40000100a00 */
[----:B--2---:R0:W-:Y:S02]  /*56120*/  STL.64 [R1+0x2410], R4 ;  /* 0x0024100401007387 */ /* 0x0041e40000100a00 */
[----:B0-----:R-:W2:Y:S01]  /*56130*/  LDL.LU R4, [R1+0x480] ;  /* 0x0004800001047983 */ /* 0x001ea20000300800 */
[----:B------:R-:W2:Y:S02]  /*56140*/  LDL.LU R5, [R1+0x484] ;  /* 0x0004840001057983 */ /* 0x000ea40000300800 */
[----:B------:R-:W3:Y:S02]  /*56150*/  LDL.LU R6, [R1+0x488] ;  /* 0x0004880001067983 */ /* 0x000ee40000300800 */
[----:B------:R-:W3:Y:S02]  /*56160*/  LDL.LU R7, [R1+0x48c] ;  /* 0x00048c0001077983 */ /* 0x000ee40000300800 */
[----:B---3--:R-:W-:Y:S01]  /*56170*/  STL.64 [R1+0x2430], R6 ;  /* 0x0024300601007387 */ /* 0x008fe20000100a00 */
[----:B--2---:R0:W-:Y:S03]  /*56180*/  STL.64 [R1+0x2428], R4 ;  /* 0x0024280401007387 */ /* 0x0041e60000100a00 */
        /* <DEDUP_REMOVED lines=20> */
[----:B------:R-:W2:Y:S02]  /*562d0*/  LDL.LU R6, [R1+0x4c8] ;  /* 0x0004c80001067983 */ /* 0x000ea40000300800 */
[----:B------:R-:W2:Y:S01]  /*562e0*/  LDL.LU R7, [R1+0x4cc] ;  /* 0x0004cc0001077983 */ /* 0x000ea20000300800 */
[----:B------:R-:W3:Y:S01]  /*562f0*/  LDL.LU.64 R20, [R1+0x70] ;  /* 0x0000700001147983 */ /* 0x000ee20000300a00 */
[----:B------:R-:W-:-:S02]  /*56300*/  IMAD.MOV.U32 R29, RZ, RZ, R25 ;  /* 0x000000ffff1d7224 */ /* 0x000fc400078e0019 */
[----:B------:R-:W3:Y:S02]  /*56310*/  LDL.LU R16, [R1+0x460] ;  /* 0x0004600001107983 */ /* 0x000ee40000300800 */
[----:B------:R-:W-:Y:S01]  /*56320*/  IMAD.MOV.U32 R2, RZ, RZ, R24 ;  /* 0x000000ffff027224 */ /* 0x000fe200078e0018 */
[----:B------:R-:W3:Y:S01]  /*56330*/  LDL.LU R17, [R1+0x464] ;  /* 0x0004640001117983 */ /* 0x000ee20000300800 */
[----:B------:R-:W3:Y:S02]  /*56340*/  LDL.LU R18, [R1+0x468] ;  /* 0x0004680001127983 */ /* 0x000ee40000300800 */
[----:B------:R-:W3:Y:S02]  /*56350*/  LDL.LU R19, [R1+0x46c] ;  /* 0x00046c0001137983 */ /* 0x000ee40000300800 */
[----:B------:R-:W3:Y:S01]  /*56360*/  LDL.LU.64 R24, [R1+0x60] ;  /* 0x0000600001187983 */ /* 0x000ee20000300a00 */
[----:B------:R-:W-:Y:S01]  /*56370*/  STL [R1+0x2200], R29 ;  /* 0x0022001d01007387 */ /* 0x000fe20000100800 */
[----:B------:R-:W-:Y:S02]  /*56380*/  STL [R1+0x21fc], R2 ;  /* 0x0021fc0201007387 */ /* 0x000fe40000100800 */
[----:B----4-:R-:W-:-:S02]  /*56390*/  IMAD.MOV.U32 R0, RZ, RZ, R8 ;  /* 0x000000ffff007224 */ /* 0x010fc400078e0008 */
        /* <DEDUP_REMOVED lines=44> */
[----:B--2---:R-:W-:Y:S11]  /*56660*/  HMMA.16816.F32 R4, R12, R8, R4 ;  /* 0x000000080c04723c */ /* 0x004ff60000001804 */
[----:B------:R-:W-:Y:S11]  /*56670*/  @!UPT UIADD3 URZ, URZ, URZ, URZ ;  /* 0x0000003f3f3ff290 */ /* 0x000ff6000fffe03f */
[----:B------:R-:W-:Y:S01]  /*56680*/  @!UPT UIADD3 URZ, URZ, URZ, URZ ;  /* 0x0000003f3f3ff290 */ /* 0x000fe2000fffe03f */
[----:B------:R-:W-:Y:S01]  /*56690*/  STL.64 [R1+0x480], R4 ;  /* 0x0004800401007387 */ /* 0x000fe20000100a00 */
[----:B------:R0:W-:Y:S03]  /*566a0*/  STL.64 [R1+0x488], R6 ;  /* 0x0004880601007387 */ /* 0x0001e60000100a00 */
[----:B0-----:R-:W2:Y:S01]  /*566b0*/  LDL.LU.64 R6, [R1+0x2418] ;  /* 0x0024180001067983 */ /* 0x001ea20000300a00 */
[----:B------:R-:W2:Y:S02]  /*566c0*/  LDL.LU.64 R4, [R1+0x2410] ;  /* 0x0024100001047983 */ /* 0x000ea40000300a00 */
[----:B------:R-:W-:Y:S02]  /*566d0*/  IMAD.MOV.U32 R28, RZ, RZ, R9 ;  /* 0x000000ffff1c7224 */ /* 0x000fe400078e0009 */
[----:B------:R-:W-:-:S03]  /*566e0*/  IMAD.MOV.U32 R0, RZ, RZ, R8 ;  /* 0x000000ffff007224 */ /* 0x000fc600078e0008 */
[----:B------:R-:W-:Y:S02]  /*566f0*/  STL [R1+0x2228], R28 ;  /* 0x0022281c01007387 */ /* 0x000fe40000100800 */
[----:B------:R-:W-:Y:S02]  /*56700*/  STL [R1+0x2224], R0 ;  /* 0x0022240001007387 */ /* 0x000fe40000100800 */
[----:B---3--:R-:W-:Y:S02]  /*56710*/  IMAD.MOV.U32 R29, RZ, RZ, R21 ;  /* 0x000000ffff1d7224 */ /* 0x008fe400078e0015 */
[----:B------:R-:W-:Y:S01]  /*56720*/  IMAD.MOV.U32 R2, RZ, RZ, R20 ;  /* 0x000000ffff027224 */ /* 0x000fe200078e0014 */
[C---:B--2---:R-:W-:Y:S11]  /*56730*/  HMMA.16816.F32 R4, R12.reuse, R20, R4 ;  /* 0x000000140c04723c */ /* 0x044ff60000001804 */
[----:B------:R-:W-:Y:S11]  /*56740*/  @!UPT UIADD3 URZ, URZ, URZ, URZ ;  /* 0x0000003f3f3ff290 */ /* 0x000ff6000fffe03f */
[----:B------:R-:W-:Y:S01]  /*56750*/  @!UPT UIADD3 URZ, URZ, URZ, URZ ;  /* 0x0000003f3f3ff290 */ /* 0x000fe2000fffe03f */
[----:B------:R-:W-:Y:S01]  /*56760*/  STL.64 [R1+0x470], R4 ;  /* 0x0004700401007387 */ /* 0x000fe20000100a00 */
[----:B------:R0:W-:Y:S02]  /*56770*/  STL.64 [R1+0x478], R6 ;  /* 0x0004780601007387 */ /* 0x0001e40000100a00 */
[----:B0-----:R-:W-:Y:S01]  /*56780*/  HMMA.16816.F32 R4, R12, R24, R16 ;  /* 0x000000180c04723c */ /* 0x001fe20000001810 */
[----:B------:R-:W-:Y:S01]  /*56790*/  STL [R1+0x2230], R29 ;  /* 0x0022301d01007387 */ /* 0x000fe20000100800 */
[----:B------:R-:W-:Y:S11]  /*567a0*/  STL [R1+0x222c], R2 ;  /* 0x00222c0201007387 */ /* 0x000ff60000100800 */
[----:B------:R-:W-:Y:S10]  /*567b0*/  @!UPT UIADD3 URZ, URZ, URZ, URZ ;  /* 0x0000003f3f3ff290 */ /* 0x000ff4000fffe03f */
[----:B------:R0:W-:Y:S01]  /*567c0*/  STL.64 [R1+0x460], R4 ;  /* 0x0004600401007387 */ /* 0x0001e20000100a00 */
[----:B------:R1:W-:Y:S03]  /*567d0*/  STL.64 [R1+0x468], R6 ;  /* 0x0004680601007387 */ /* 0x0003e60000100a00 */
[----:B0-----:R-:W2:Y:S01]  /*567e0*/  LDL.LU R4, [R1+0x400] ;  /* 0x0004000001047983 */ /* 0x001ea20000300800 */
[----:B------:R-:W2:Y:S02]  /*567f0*/  LDL.LU R5, [R1+0x404] ;  /* 0x0004040001057983 */ /* 0x000ea40000300800 */
[----:B-1----:R-:W3:Y:S02]  /*56800*/  LDL.LU R6, [R1+0x408] ;  /* 0x0004080001067983 */ /* 0x002ee40000300800 */
        /* <DEDUP_REMOVED lines=17> */
[----:B---3--:R0:W-:Y:S04]  /*56920*/  STL.64 [R1+0x23c0], R8 ;  /* 0x0023c00801007387 */ /* 0x0081e80000100a00 */
        /* <DEDUP_REMOVED lines=22> */
[----:B------:R-:W-:-:S02]  /*56a90*/  IMAD.MOV.U32 R0, RZ, RZ, R24 ;  /* 0x000000ffff007224 */ /* 0x000fc400078e0018 */
[----:B------:R-:W-:Y:S02]  /*56aa0*/  IMAD.MOV.U32 R3, RZ, RZ, R25 ;  /* 0x000000ffff037224 */ /* 0x000fe400078e0019 */
[----:B------:R-:W4:Y:S01]  /*56ab0*/  LDL.LU.64 R24, [R1] ;  /* 0x0000000001187983 */ /* 0x000f220000300a00 */
        /* <DEDUP_REMOVED lines=50> */
[----:B0-----:R-:W2:Y:S01]  /*56de0*/  LDL.LU.64 R8, [R1+0x23c0] ;  /* 0x0023c00001087983 */ /* 0x001ea20000300a00 */
[----:B------:R-:W2:Y:S02]  /*56df0*/  LDL.LU.64 R6, [R1+0x23b8] ;  /* 0x0023b80001067983 */ /* 0x000ea40000300a00 */
[----:B------:R-:W2:Y:S02]  /*56e00*/  LDL.LU.64 R4, [R1+0x23b0] ;  /* 0x0023b00001047983 */ /* 0x000ea40000300a00 */
        /* <DEDUP_REMOVED lines=9> */
[----:B------:R-:W-:Y:S01]  /*56ea0*/  IMAD.MOV.U32 R29, RZ, RZ, R9 ;  /* 0x000000ffff1d7224 */ /* 0x000fe200078e0009 */
[----:B------:R-:W3:Y:S01]  /*56eb0*/  LDL.LU.64 R10, [R1+0x2398] ;  /* 0x00239800010a7983 */ /* 0x000ee20000300a00 */
[----:B------:R-:W3:Y:S02]  /*56ec0*/  LDL.LU.64 R8, [R1+0x2390] ;  /* 0x0023900001087983 */ /* 0x000ee40000300a00 */
        /* <DEDUP_REMOVED lines=8> */
[----:B------:R-:W4:Y:S02]  /*56f50*/  LDL.LU.64 R4, [R1+0x2380] ;  /* 0x0023800001047983 */ /* 0x000f240000300a00 */
[----:B------:R-:W2:Y:S02]  /*56f60*/  LDL.LU.64 R26, [R1+0x2378] ;  /* 0x00237800011a7983 */ /* 0x000ea40000300a00 */
[----:B------:R-:W2:Y:S02]  /*56f70*/  LDL.LU.64 R24, [R1+0x2370] ;  /* 0x0023700001187983 */ /* 0x000ea40000300a00 */
[----:B--2---:R-:W-:Y:S11]  /*56f80*/  HMMA.16816.F32 R20, R12, R24, R20 ;  /* 0x000000180c14723c */ /* 0x004ff60000001814 */
[----:B------:R-:W-:Y:S11]  /*56f90*/  @!UPT UIADD3 URZ, URZ, URZ, URZ ;  /* 0x0000003f3f3ff290 */ /* 0x000ff6000fffe03f */
[----:B------:R-:W-:Y:S01]  /*56fa0*/  @!UPT UIADD3 URZ, URZ, URZ, URZ ;  /* 0x0000003f3f3ff290 */ /* 0x000fe2000fffe03f */
[----:B------:R-:W-:Y:S01]  /*56fb0*/  STL.64 [R1+0x3f0], R20 ;  /* 0x0003f01401007387 */ /* 0x000fe20000100a00 */
[----:B------:R0:W-:Y:S03]  /*56fc0*/  STL.64 [R1+0x3f8], R22 ;  /* 0x0003f81601007387 */ /* 0x0001e60000100a00 */
[----:B0-----:R-:W2:Y:S01]  /*56fd0*/  LDL.LU.64 R22, [R1+0x2368] ;  /* 0x0023680001167983 */ /* 0x001ea20000300a00 */
[----:B------:R-:W2:Y:S02]  /*56fe0*/  LDL.LU.64 R20, [R1+0x2360] ;  /* 0x0023600001147983 */ /* 0x000ea40000300a00 */
[----:B------:R-:W-:Y:S02]  /*56ff0*/  STL.64 [R1+0x2048], R26 ;  /* 0x0020481a01007387 */ /* 0x000fe40000100a00 */
[----:B------:R3:W-:Y:S02]  /*57000*/  STL.64 [R1+0x2040], R24 ;  /* 0x0020401801007387 */ /* 0x0007e40000100a00 */
[----:B---3--:R-:W-:-:S02]  /*57010*/  IMAD.MOV.U32 R24, RZ, RZ, R8 ;  /* 0x000000ffff187224 */ /* 0x008fc400078e0008 */
[----:B------:R-:W-:Y:S01]  /*57020*/  IMAD.MOV.U32 R25, RZ, RZ, R9 ;  /* 0x000000ffff197224 */ /* 0x000fe200078e0009 */
[----:B------:R-:W3:Y:S01]  /*57030*/  LDL.LU R8, [R1+0x235c] ;  /* 0x00235c0001087983 */ /* 0x000ee20000300800 */
[----:B------:R-:W3:Y:S01]  /*57040*/  LDL.LU R9, [R1+0x2358] ;  /* 0x0023580001097983 */ /* 0x000ee20000300800 */
[----:B--2---:R-:W-:Y:S11]  /*57050*/  HMMA.16816.F32 R16, R12, R20, R16 ;  /* 0x000000140c10723c */ /* 0x004ff60000001810 */
[----:B------:R-:W-:Y:S11]  /*57060*/  @!UPT UIADD3 URZ, URZ, URZ, URZ ;  /* 0x0000003f3f3ff290 */ /* 0x000ff6000fffe03f */
[----:B------:R-:W-:Y:S01]  /*57070*/  @!UPT UIADD3 URZ, URZ, URZ, URZ ;  /* 0x0000003f3f3ff290 */ /* 0x000fe2000fffe03f */
[----:B------:R-:W-:Y:S01]  /*57080*/  STL.64 [R1+0x3e0], R16 ;  /* 0x0003e01001007387 */ /* 0x000fe20000100a00 */
[----:B------:R0:W-:Y:S03]  /*57090*/  STL.64 [R1+0x3e8], R18 ;  /* 0x0003e81201007387 */ /* 0x0001e60000100a00 */
[----:B0-----:R-:W2:Y:S01]  /*570a0*/  LDL.LU.64 R18, [R1+0x2350] ;  /* 0x0023500001127983 */ /* 0x001ea20000300a00 */
[----:B------:R-:W2:Y:S02]  /*570b0*/  LDL.LU.64 R16, [R1+0x2348] ;  /* 0x0023480001107983 */ /* 0x000ea40000300a00 */
[----:B------:R-:W2:Y:S02]  /*570c0*/  LDL R27, [R1+0x908] ;  /* 0x00090800011b7983 */ /* 0x000ea40000100800 */
[----:B--2---:R-:W-:Y:S01]  /*570d0*/  STL [R1+0x2260], R27 ;  /* 0x0022601b01007387 */ /* 0x004fe20000100800 */
[----:B------:R0:W-:Y:S03]  /*570e0*/  STL.64 [R1+0x2258], R24 ;  /* 0x0022581801007387 */ /* 0x0001e60000100a00 */
[----:B0-----:R-:W2:Y:S01]  /*570f0*/  LDL.LU R24, [R1+0x340] ;  /* 0x0003400001187983 */ /* 0x001ea20000300800 */
[----:B------:R-:W2:Y:S02]  /*57100*/  LDL.LU R25, [R1+0x344] ;  /* 0x0003440001197983 */ /* 0x000ea40000300800 */
[----:B------:R-:W2:Y:S02]  /*57110*/  LDL.LU R26, [R1+0x348] ;  /* 0x00034800011a7983 */ /* 0x000ea40000300800 */
[----:B------:R-:W2:Y:S02]  /*57120*/  LDL.LU R27, [R1+0x34c] ;  /* 0x00034c00011b7983 */ /* 0x000ea40000300800 */
[----:B--2---:R-:W-:Y:S01]  /*57130*/  STL.64 [R1+0x2270], R26 ;  /* 0x0022701a01007387 */ /* 0x004fe20000100a00 */
[----:B------:R0:W-:Y:S02]  /*57140*/  STL.64 [R1+0x2268], R24 ;  /* 0x0022681801007387 */ /* 0x0001e40000100a00 */
[----:B0-----:R-:W-:-:S02]  /*57150*/  IMAD.MOV.U32 R24, RZ, RZ, R23 ;  /* 0x000000ffff187224 */ /* 0x001fc400078e0017 */
[----:B------:R-:W-:-:S05]  /*57160*/  IMAD.MOV.U32 R25, RZ, RZ, R22 ;  /* 0x000000ffff197224 */ /* 0x000fca00078e0016 */
[----:B------:R0:W-:Y:S04]  /*57170*/  STL.64 [R1+0x2288], R24 ;  /* 0x0022881801007387 */ /* 0x0001e80000100a00 */
[----:B0-----:R-:W3:Y:S01]  /*57180*/  LDL.LU R24, [R1+0x3d0] ;  /* 0x0003d00001187983 */ /* 0x001ee20000300800 */
[----:B------:R-:W3:Y:S02]  /*57190*/  LDL.LU R25, [R1+0x3d4] ;  /* 0x0003d40001197983 */ /* 0x000ee40000300800 */
[----:B------:R-:W3:Y:S02]  /*571a0*/  LDL.LU R26, [R1+0x3d8] ;  /* 0x0003d800011a7983 */ /* 0x000ee40000300800 */
[----:B------:R-:W3:Y:S02]  /*571b0*/  LDL.LU R27, [R1+0x3dc] ;  /* 0x0003dc00011b7983 */ /* 0x000ee40000300800 */
[----:B---3--:R-:W-:Y:S11]  /*571c0*/  HMMA.16816.F32 R24, R12, R8, R24 ;  /* 0x000000080c18723c */ /* 0x008ff60000001818 */
[----:B------:R-:W-:Y:S11]  /*571d0*/  @!UPT UIADD3 URZ, URZ, URZ, URZ ;  /* 0x0000003f3f3ff290 */ /* 0x000ff6000fffe03f */
[----:B------:R-:W-:Y:S01]  /*571e0*/  @!UPT UIADD3 URZ, URZ, URZ, URZ ;  /* 0x0000003f3f3ff290 */ /* 0x000fe2000fffe03f */
[----:B------:R0:W-:Y:S01]  /*571f0*/  STL.64 [R1+0x3d0], R24 ;  /* 0x0003d01801007387 */ /* 0x0001e20000100a00 */
[----:B------:R-:W-:Y:S02]  /*57200*/  IMAD.MOV.U32 R22, RZ, RZ, R26 ;  /* 0x000000ffff167224 */ /* 0x000fe400078e001a */
[----:B------:R-:W-:Y:S02]  /*57210*/  IMAD.MOV.U32 R23, RZ, RZ, R27 ;  /* 0x000000ffff177224 */ /* 0x000fe400078e001b */
[----:B0-----:R-:W-:Y:S02]  /*57220*/  IMAD.MOV.U32 R24, RZ, RZ, R11 ;  /* 0x000000ffff187224 */ /* 0x001fe400078e000b */
[----:B------:R-:W-:Y:S01]  /*57230*/  IMAD.MOV.U32 R25, RZ, RZ, R10 ;  /* 0x000000ffff197224 */ /* 0x000fe200078e000a */
[----:B------:R-:W2:Y:S01]  /*57240*/  LDL.LU R11, [R1+0x2344] ;  /* 0x00234400010b7983 */ /* 0x000ea20000300800 */
[----:B------:R-:W2:Y:S03]  /*57250*/  LDL.LU R10, [R1+0x2340] ;  /* 0x00234000010a7983 */ /* 0x000ea60000300800 */
[----:B------:R-:W-:Y:S01]  /*57260*/  STL.64 [R1+0x22a0], R24 ;  /* 0x0022a01801007387 */ /* 0x000fe20000100a00 */
[----:B------:R-:W-:Y:S02]  /*57270*/  STL.64 [R1+0x2038], R22 ;  /* 0x0020381601007387 */ /* 0x000fe40000100a00 */
[----:B------:R0:W-:Y:S02]  /*57280*/  STL.64 [R1+0x2030], R20 ;  /* 0x0020301401007387 */ /* 0x0001e40000100a00 */
[----:B0-----:R-:W3:Y:S01]  /*57290*/  LDL.LU R20, [R1+0x320] ;  /* 0x0003200001147983 */ /* 0x001ee20000300800 */
[----:B------:R-:W3:Y:S02]  /*572a0*/  LDL.LU R21, [R1+0x324] ;  /* 0x0003240001157983 */ /* 0x000ee40000300800 */
[----:B------:R-:W2:Y:S02]  /*572b0*/  LDL.LU R22, [R1+0x328] ;  /* 0x0003280001167983 */ /* 0x000ea40000300800 */
[----:B------:R-:W2:Y:S02]  /*572c0*/  LDL.LU R23, [R1+0x32c] ;  /* 0x00032c0001177983 */ /* 0x000ea40000300800 */
[----:B------:R-:W-:-:S02]  /*572d0*/  IMAD.MOV.U32 R24, RZ, RZ, R18 ;  /* 0x000000ffff187224 */ /* 0x000fc400078e0012 */
[----:B------:R-:W-:Y:S01]  /*572e0*/  IMAD.MOV.U32 R25, RZ, RZ, R19 ;  /* 0x000000ffff197224 */ /* 0x000fe200078e0013 */
[----:B------:R-:W4:Y:S01]  /*572f0*/  LDL.LU R18, [R1+0x233c] ;  /* 0x00233c0001127983 */ /* 0x000f220000300800 */
[----:B------:R-:W4:Y:S03]  /*57300*/  LDL.LU R19, [R1+0x2338] ;  /* 0x0023380001137983 */ /* 0x000f260000300800 */
[----:B------:R-:W-:Y:S04]  /*57310*/  STL.64 [R1+0x22b8], R24 ;  /* 0x0022b81801007387 */ /* 0x000fe80000100a00 */
[----:B--2---:R-:W-:Y:S01]  /*57320*/  STL.64 [R1+0x2280], R22 ;  /* 0x0022801601007387 */ /* 0x004fe20000100a00 */
[----:B---3--:R0:W-:Y:S03]  /*57330*/  STL.64 [R1+0x2278], R20 ;  /* 0x0022781401007387 */ /* 0x0081e60000100a00 */
[----:B0-----:R-:W2:Y:S01]  /*57340*/  LDL.LU R20, [R1+0x350] ;  /* 0x0003500001147983 */ /* 0x001ea20000300800 */
[----:B------:R-:W2:Y:S02]  /*57350*/  LDL.LU R21, [R1+0x354] ;  /* 0x0003540001157983 */ /* 0x000ea40000300800 */
[----:B------:R-:W3:Y:S02]  /*57360*/  LDL.LU R22, [R1+0x358] ;  /* 0x0003580001167983 */ /* 0x000ee40000300800 */
[----:B------:R-:W3:Y:S02]  /*57370*/  LDL.LU R23, [R1+0x35c] ;  /* 0x00035c0001177983 */ /* 0x000ee40000300800 */
[----:B------:R-:W-:-:S02]  /*57380*/  IMAD.MOV.U32 R24, RZ, RZ, R16 ;  /* 0x000000ffff187224 */ /* 0x000fc400078e0010 */
[----:B------:R-:W-:Y:S01]  /*57390*/  IMAD.MOV.U32 R25, RZ, RZ, R17 ;  /* 0x000000ffff197224 */ /* 0x000fe200078e0011 */
[----:B------:R-:W2:Y:S01]  /*573a0*/  LDL.LU R16, [R1+0x2334] ;  /* 0x0023340001107983 */ /* 0x000ea20000300800 */
[----:B------:R-:W2:Y:S03]  /*573b0*/  LDL.LU R17, [R1+0x2330] ;  /* 0x0023300001117983 */ /* 0x000ea60000300800 */
[----:B------:R4:W-:Y:S02]  /*573c0*/  STL.64 [R1+0x22d0], R24 ;  /* 0x0022d01801007387 */ /* 0x0009e40000100a00 */
[----:B----4-:R-:W-:Y:S02]  /*573d0*/  IMAD.MOV.U32 R24, RZ, RZ, R4 ;  /* 0x000000ffff187224 */ /* 0x010fe400078e0004 */
[----:B------:R-:W-:Y:S01]  /*573e0*/  IMAD.MOV.U32 R25, RZ, RZ, R5 ;  /* 0x000000ffff197224 */ /* 0x000fe200078e0005 */
[----:B------:R-:W4:Y:S01]  /*573f0*/  LDL.LU R4, [R1+0x232c] ;  /* 0x00232c0001047983 */ /* 0x000f220000300800 */
[----:B------:R-:W4:Y:S03]  /*57400*/  LDL.LU R5, [R1+0x2328] ;  /* 0x0023280001057983 */ /* 0x000f260000300800 */
[----:B------:R0:W-:Y:S02]  /*57410*/  STL.64 [R1+0x22e8], R24 ;  /* 0x0022e81801007387 */ /* 0x0001e40000100a00 */
[----:B0-----:R-:W-:-:S02]  /*57420*/  IMAD.MOV.U32 R24, RZ, RZ, R19 ;  /* 0x000000ffff187224 */ /* 0x001fc400078e0013 */
[----:B------:R-:W-:-:S05]  /*57430*/  IMAD.MOV.U32 R25, RZ, RZ, R18 ;  /* 0x000000ffff197224 */ /* 0x000fca00078e0012 */
[----:B------:R-:W-:Y:S04]  /*57440*/  STL.64 [R1+0x2300], R24 ;  /* 0x0023001801007387 */ /* 0x000fe80000100a00 */
[----:B---3--:R-:W-:Y:S01]  /*57450*/  STL.64 [R1+0x2298], R22 ;  /* 0x0022981601007387 */ /* 0x008fe20000100a00 */
[----:B--2---:R0:W-:Y:S03]  /*57460*/  STL.64 [R1+0x2290], R20 ;  /* 0x0022901401007387 */ /* 0x0041e60000100a00 */
[----:B0-----:R-:W2:Y:S01]  /*57470*/  LDL.LU R20, [R1+0x360] ;  /* 0x0003600001147983 */ /* 0x001ea20000300800 */
[----:B------:R-:W2:Y:S02]  /*57480*/  LDL.LU R21, [R1+0x364] ;  /* 0x0003640001157983 */ /* 0x000ea40000300800 */
[----:B------:R-:W3:Y:S02]  /*57490*/  LDL.LU R22, [R1+0x368] ;  /* 0x0003680001167983 */ /* 0x000ee40000300800 */
[----:B------:R-:W3:Y:S02]  /*574a0*/  LDL.LU R23, [R1+0x36c] ;  /* 0x00036c0001177983 */ /* 0x000ee40000300800 */
[----:B------:R-:W-:-:S02]  /*574b0*/  IMAD.MOV.U32 R25, RZ, RZ, R16 ;  /* 0x000000ffff197224 */ /* 0x000fc400078e0010 */
[----:B------:R-:W-:Y:S01]  /*574c0*/  IMAD.MOV.U32 R24, RZ, RZ, R17 ;  /* 0x000000ffff187224 */ /* 0x000fe200078e0011 */
[----:B------:R-:W4:Y:S01]  /*574d0*/  LDL.LU R16, [R1+0x3c0] ;  /* 0x0003c00001107983 */ /* 0x000f220000300800 */
[----:B------:R-:W4:Y:S02]  /*574e0*/  LDL.LU R17, [R1+0x3c4] ;  /* 0x0003c40001117983 */ /* 0x000f240000300800 */
[----:B------:R-:W4:Y:S02]  /*574f0*/  LDL.LU R18, [R1+0x3c8] ;  /* 0x0003c80001127983 */ /* 0x000f240000300800 */
[----:B------:R-:W4:Y:S01]  /*57500*/  LDL.LU R19, [R1+0x3cc] ;  /* 0x0003cc0001137983 */ /* 0x000f220000300800 */
        /* <DEDUP_REMOVED lines=31> */
[----:B------:R-:W-:Y:S01]  /*57700*/  STL.64 [R1+0x2028], R10 ;  /* 0x0020280a01007387 */ /* 0x000fe20000100a00 */
[----:B------:R0:W-:Y:S03]  /*57710*/  STL.64 [R1+0x2020], R8 ;  /* 0x0020200801007387 */ /* 0x0001e60000100a00 */
[----:B0-----:R-:W3:Y:S01]  /*57720*/  LDL.LU R8, [R1+0x130] ;  /* 0x0001300001087983 */ /* 0x001ee20000300800 */
[----:B------:R-:W3:Y:S02]  /*57730*/  LDL.LU R9, [R1+0x134] ;  /* 0x0001340001097983 */ /* 0x000ee40000300800 */
[----:B------:R-:W2:Y:S02]  /*57740*/  LDL.LU.64 R18, [R1+0x2320] ;  /* 0x0023200001127983 */ /* 0x000ea40000300a00 */
[----:B------:R-:W2:Y:S03]  /*57750*/  LDL.LU.64 R16, [R1+0x2318] ;  /* 0x0023180001107983 */ /* 0x000ea60000300a00 */
[----:B------:R-:W-:Y:S01]  /*57760*/  STL.64 [R1+0x3c0], R12 ;  /* 0x0003c00c01007387 */ /* 0x000fe20000100a00 */
[----:B------:R-:W-:Y:S01]  /*57770*/  STL.64 [R1+0x3c8], R14 ;  /* 0x0003c80e01007387 */ /* 0x000fe20000100a00 */
        /* <DEDUP_REMOVED lines=14> */
[----:B--2---:R-:W-:Y:S02]  /*57860*/  HMMA.16816.F32 R24, R16, R24, R20 ;  /* 0x000000181018723c */ /* 0x004fe40000001814 */
[----:B------:R-:W2:Y:S01]  /*57870*/  LDL.LU.64 R22, [R1+0x22e0] ;  /* 0x0022e00001167983 */ /* 0x000ea20000300a00 */
[----:B------:R-:W2:Y:S11]  /*57880*/  LDL.LU.64 R20, [R1+0x22d8] ;  /* 0x0022d80001147983 */ /* 0x000eb60000300a00 */
[----:B------:R-:W-:Y:S09]  /*57890*/  @!UPT UIADD3 URZ, URZ, URZ, URZ ;  /* 0x0000003f3f3ff290 */ /* 0x000ff2000fffe03f */
[----:B------:R0:W-:Y:S04]  /*578a0*/  STL.64 [R1+0x390], R24 ;  /* 0x0003901801007387 */ /* 0x0001e80000100a00 */
[----:B0-----:R-:W2:Y:S01]  /*578b0*/  LDL.LU.64 R24, [R1+0x22d0] ;  /* 0x0022d00001187983 */ /* 0x001ea20000300a00 */
[----:B------:R-:W-:Y:S02]  /*578c0*/  IMAD.MOV.U32 R12, RZ, RZ, R7 ;  /* 0x000000ffff0c7224 */ /* 0x000fe400078e0007 */
[----:B------:R-:W-:Y:S02]  /*578d0*/  IMAD.MOV.U32 R13, RZ, RZ, R6 ;  /* 0x000000ffff0d7224 */ /* 0x000fe400078e0006 */
[----:B------:R-:W-:Y:S02]  /*578e0*/  IMAD.MOV.U32 R6, RZ, RZ, R26 ;  /* 0x000000ffff067224 */ /* 0x000fe400078e001a */
[----:B------:R-:W-:-:S05]  /*578f0*/  IMAD.MOV.U32 R7, RZ, RZ, R27 ;  /* 0x000000ffff077224 */ /* 0x000fca00078e001b */
[----:B------:R-:W-:Y:S01]  /*57900*/  STL.64 [R1+0x2018], R6 ;  /* 0x0020180601007387 */ /* 0x000fe20000100a00 */
[----:B------:R0:W-:Y:S03]  /*57910*/  STL.64 [R1+0x2010], R4 ;  /* 0x0020100401007387 */ /* 0x0001e60000100a00 */
[----:B0-----:R-:W3:Y:S01]  /*57920*/  LDL.LU R4, [R1+0x330] ;  /* 0x0003300001047983 */ /* 0x001ee20000300800 */
[----:B------:R-:W3:Y:S02]  /*57930*/  LDL.LU R5, [R1+0x334] ;  /* 0x0003340001057983 */ /* 0x000ee40000300800 */
[----:B------:R-:W3:Y:S02]  /*57940*/  LDL.LU R6, [R1+0x338] ;  /* 0x0003380001067983 */ /* 0x000ee40000300800 */
[----:B------:R-:W3:Y:S01]  /*57950*/  LDL.LU R7, [R1+0x33c] ;  /* 0x00033c0001077983 */ /* 0x000ee20000300800 */
        /* <DEDUP_REMOVED lines=27> */
[----:B0-----:R-:W4:Y:S01]  /*57b10*/  LDL.LU.64 R26, [R1+0x2270] ;  /* 0x00227000011a7983 */ /* 0x001f220000300a00 */
[----:B------:R-:W4:Y:S02]  /*57b20*/  LDL.LU.64 R24, [R1+0x2268] ;  /* 0x0022680001187983 */ /* 0x000f240000300a00 */
[C---:B----4-:R-:W-:Y:S01]  /*57b30*/  HMMA.16816.F32 R12, R16.reuse, R12, R24 ;  /* 0x0000000c100c723c */ /* 0x050fe20000001818 */
[----:B------:R-:W4:Y:S01]  /*57b40*/  LDL.LU R27, [R1+0x2260] ;  /* 0x00226000011b7983 */ /* 0x000f220000300800 */
[----:B------:R-:W2:Y:S11]  /*57b50*/  LDL.LU.64 R24, [R1+0x2258] ;  /* 0x0022580001187983 */ /* 0x000eb60000300a00 */
[----:B------:R-:W-:Y:S10]  /*57b60*/  @!UPT UIADD3 URZ, URZ, URZ, URZ ;  /* 0x0000003f3f3ff290 */ /* 0x000ff4000fffe03f */
[----:B------:R-:W-:Y:S01]  /*57b70*/  STL.64 [R1+0x340], R12 ;  /* 0x0003400c01007387 */ /* 0x000fe20000100a00 */
[----:B------:R-:W-:Y:S01]  /*57b80*/  STL.64 [R1+0x348], R14 ;  /* 0x0003480e01007387 */ /* 0x000fe20000100a00 */
[C---:B---3--:R-:W-:Y:S02]  /*57b90*/  HMMA.16816.F32 R8, R16.reuse, R8, R4 ;  /* 0x000000081008723c */ /* 0x048fe40000001804 */
[----:B----4-:R-:W0:Y:S06]  /*57ba0*/  LDSM.16.MT88.4 R12, [R27+0x10c00] ;  /* 0x010c00001b0c783b */ /* 0x010e2c0000004200 */
[----:B--2---:R-:W-:Y:S07]  /*57bb0*/  HMMA.16816.F32 R4, R16, R24, R20 ;  /* 0x000000181004723c */ /* 0x004fee0000001814 */
[----:B------:R-:W-:-:S02]  /*57bc0*/  IMAD.MOV.U32 R24, RZ, RZ, R0 ;  /* 0x000000ffff187224 */ /* 0x000fc400078e0000 */
[----:B------:R-:W-:Y:S01]  /*57bd0*/  IMAD.MOV.U32 R25, RZ, RZ, R3 ;  /* 0x000000ffff197224 */ /* 0x000fe200078e0003 */
[----:B0-----:R-:W-:Y:S01]  /*57be0*/  STL.64 [R1+0x2008], R14 ;  /* 0x0020080e01007387 */ /* 0x001fe20000100a00 */
[----:B------:R-:W-:Y:S04]  /*57bf0*/  STL.64 [R1+0x2000], R12 ;  /* 0x0020000c01007387 */ /* 0x000fe80000100a00 */
[----:B------:R-:W-:Y:S02]  /*57c00*/  STL.64 [R1+0x330], R8 ;  /* 0x0003300801007387 */ /* 0x000fe40000100a00 */
[----:B------:R-:W-:Y:S01]  /*57c10*/  STL.64 [R1+0x338], R10 ;  /* 0x0003380a01007387 */ /* 0x000fe20000100a00 */
[----:B------:R-:W2:Y:S05]  /*57c20*/  LDL.LU R0, [R1+0x2254] ;  /* 0x0022540001007983 */ /* 0x000eaa0000300800 */
[----:B------:R-:W-:Y:S02]  /*57c30*/  STL.64 [R1+0x320], R4 ;  /* 0x0003200401007387 */ /* 0x000fe40000100a00 */
[----:B------:R-:W-:Y:S02]  /*57c40*/  STL.64 [R1+0x328], R6 ;  /* 0x0003280601007387 */ /* 0x000fe40000100a00 */
[----:B------:R-:W3:Y:S01]  /*57c50*/  LDL.LU R3, [R1+0x2250] ;  /* 0x0022500001037983 */ /* 0x000ee20000300800 */
[----:B------:R0:W-:Y:S01]  /*57c60*/  STL.64 [R1+0x2060], R24 ;  /* 0x0020601801007387 */ /* 0x0001e20000100a00 */
[----:B------:R-:W4:Y:S02]  /*57c70*/  LDL.LU R20, [R1+0x1f0] ;  /* 0x0001f00001147983 */ /* 0x000f240000300800 */
[----:B------:R-:W4:Y:S02]  /*57c80*/  LDL.LU R21, [R1+0x1f4] ;  /* 0x0001f40001157983 */ /* 0x000f240000300800 */
        /* <DEDUP_REMOVED lines=8> */
[----:B----4-:R0:W-:Y:S03]  /*57d10*/  STL.64 [R1+0x2050], R20 ;  /* 0x0020501401007387 */ /* 0x0101e60000100a00 */
[----:B0-----:R-:W2:Y:S01]  /*57d20*/  LDL.LU R20, [R1+0x200] ;  /* 0x0002000001147983 */ /* 0x001ea20000300800 */
[----:B------:R-:W2:Y:S02]  /*57d30*/  LDL.LU R21, [R1+0x204] ;  /* 0x0002040001157983 */ /* 0x000ea40000300800 */
[----:B------:R-:W4:Y:S02]  /*57d40*/  LDL.LU R22, [R1+0x208] ;  /* 0x0002080001167983 */ /* 0x000f240000300800 */
[----:B------:R-:W4:Y:S02]  /*57d50*/  LDL.LU R23, [R1+0x20c] ;  /* 0x00020c0001177983 */ /* 0x000f240000300800 */
[----:B------:R-:W-:-:S02]  /*57d60*/  IMAD.MOV.U32 R24, RZ, RZ, R0 ;  /* 0x000000ffff187224 */ /* 0x000fc400078e0000 */
[----:B------:R-:W-:Y:S01]  /*57d70*/  IMAD.MOV.U32 R25, RZ, RZ, R28 ;  /* 0x000000ffff197224 */ /* 0x000fe200078e001c */
[----:B------:R-:W3:Y:S01]  /*57d80*/  LDL.LU R0, [R1+0x2244] ;  /* 0x0022440001007983 */ /* 0x000ee20000300800 */
[----:B------:R-:W3:Y:S03]  /*57d90*/  LDL.LU R28, [R1+0x2240] ;  /* 0x00224000011c7983 */ /* 0x000ee60000300800 */
[----:B------:R-:W-:Y:S04]  /*57da0*/  STL.64 [R1+0x2090], R24 ;  /* 0x0020901801007387 */ /* 0x000fe80000100a00 */
[----:B----4-:R-:W-:Y:S01]  /*57db0*/  STL.64 [R1+0x2070], R22 ;  /* 0x0020701601007387 */ /* 0x010fe20000100a00 */
[----:B--2---:R0:W-:Y:S03]  /*57dc0*/  STL.64 [R1+0x2068], R20 ;  /* 0x0020681401007387 */ /* 0x0041e60000100a00 */
[----:B0-----:R-:W2:Y:S01]  /*57dd0*/  LDL.LU R20, [R1+0x210] ;  /* 0x0002100001147983 */ /* 0x001ea20000300800 */
[----:B------:R-:W2:Y:S02]  /*57de0*/  LDL.LU R21, [R1+0x214] ;  /* 0x0002140001157983 */ /* 0x000ea40000300800 */
[----:B------:R-:W4:Y:S02]  /*57df0*/  LDL.LU R22, [R1+0x218] ;  /* 0x0002180001167983 */ /* 0x000f240000300800 */
[----:B------:R-:W4:Y:S02]  /*57e00*/  LDL.LU R23, [R1+0x21c] ;  /* 0x00021c0001177983 */ /* 0x000f240000300800 */
[----:B---3--:R-:W-:-:S02]  /*57e10*/  IMAD.MOV.U32 R24, RZ, RZ, R2 ;  /* 0x000000ffff187224 */ /* 0x008fc400078e0002 */
        /* <DEDUP_REMOVED lines=25> */
[----:B------:R0:W-:Y:S02]  /*57fb0*/  STL.64 [R1+0x20d8], R24 ;  /* 0x0020d81801007387 */ /* 0x0001e40000100a00 */
[----:B0-----:R-:W-:Y:S02]  /*57fc0*/  IMAD.MOV.U32 R24, RZ, RZ, R0 ;  /* 0x000000ffff187224 */ /* 0x001fe400078e0000 */
        /* <DEDUP_REMOVED lines=77> */
[----:B----4-:R-:W-:Y:S01]  /*584a0*/  STL.64 [R1+0x2148], R22 ;  /* 0x0021481601007387 */ /* 0x010fe20000100a00 */
[----:B--2---:R0:W-:Y:S03]  /*584b0*/  STL.64 [R1+0x2140], R20 ;  /* 0x0021401401007387 */ /* 0x0041e60000100a00 */
[----:B0-----:R-:W2:Y:S01]  /*584c0*/  LDL.LU R20, [R1+0x2a0] ;  /* 0x0002a00001147983 */ /* 0x001ea20000300800 */
[----:B------:R-:W2:Y:S02]  /*584d0*/  LDL.LU R21, [R1+0x2a4] ;  /* 0x0002a40001157983 */ /* 0x000ea40000300800 */
[----:B------:R-:W4:Y:S02]  /*584e0*/  LDL.LU R22, [R1+0x2a8] ;  /* 0x0002a80001167983 */ /* 0x000f240000300800 */
[----:B------:R-:W4:Y:S01]  /*584f0*/  LDL.LU R23, [R1+0x2ac] ;  /* 0x0002ac0001177983 */ /* 0x000f220000300800 */
[----:B------:R-:W2:Y:S01]  /*58500*/  LDL.LU R0, [R1+0x21e4] ;  /* 0x0021e40001007983 */ /* 0x000ea20000300800 */
[----:B------:R-:W2:Y:S02]  /*58510*/  LDL.LU R28, [R1+0x21e0] ;  /* 0x0021e000011c7983 */ /* 0x000ea40000300800 */
[----:B------:R-:W2:Y:S02]  /*58520*/  LDL.LU R8, [R1+0x100] ;  /* 0x0001000001087983 */ /* 0x000ea40000300800 */
[----:B------:R-:W2:Y:S02]  /*58530*/  LDL.LU R9, [R1+0x104] ;  /* 0x0001040001097983 */ /* 0x000ea40000300800 */
[----:B--2---:R0:W-:Y:S01]  /*58540*/  STL.64 [R1+0x21c8], R8 ;  /* 0x0021c80801007387 */ /* 0x0041e20000100a00 */
[----:B------:R-:W2:Y:S02]  /*58550*/  LDL.LU R4, [R1+0x300] ;  /* 0x0003000001047983 */ /* 0x000ea40000300800 */
[----:B------:R-:W2:Y:S02]  /*58560*/  LDL.LU R5, [R1+0x304] ;  /* 0x0003040001057983 */ /* 0x000ea40000300800 */
[----:B------:R-:W2:Y:S01]  /*58570*/  LDL.LU R6, [R1+0x308] ;  /* 0x0003080001067983 */ /* 0x000ea20000300800 */
[----:B------:R-:W2:Y:S01]  /*58580*/  LDL.LU R7, [R1+0x30c] ;  /* 0x00030c0001077983 */ /* 0x000ea20000300800 */
[----:B------:R-:W-:-:S02]  /*58590*/  IMAD.MOV.U32 R12, RZ, RZ, R28 ;  /* 0x000000ffff0c7224 */ /* 0x000fc400078e001c */
[----:B------:R-:W2:Y:S02]  /*585a0*/  LDL.LU R28, [R1+0x21dc] ;  /* 0x0021dc00011c7983 */ /* 0x000ea40000300800 */
[----:B------:R-:W-:Y:S02]  /*585b0*/  IMAD.MOV.U32 R13, RZ, RZ, R0 ;  /* 0x000000ffff0d7224 */ /* 0x000fe400078e0000 */
[----:B------:R-:W2:Y:S01]  /*585c0*/  LDL.LU R0, [R1+0x21d8] ;  /* 0x0021d80001007983 */ /* 0x000ea20000300800 */
[----:B0-----:R-:W2:Y:S03]  /*585d0*/  LDL.LU R8, [R1+0x310] ;  /* 0x0003100001087983 */ /* 0x001ea60000300800 */
[----:B------:R-:W2:Y:S01]  /*585e0*/  LDL.LU R9, [R1+0x314] ;  /* 0x0003140001097983 */ /* 0x000ea20000300800 */
[----:B------:R-:W2:Y:S03]  /*585f0*/  LDL.LU R10, [R1+0x318] ;  /* 0x00031800010a7983 */ /* 0x000ea60000300800 */
[----:B------:R-:W2:Y:S01]  /*58600*/  LDL.LU R11, [R1+0x31c] ;  /* 0x00031c00010b7983 */ /* 0x000ea20000300800 */
[----:B------:R-:W-:Y:S02]  /*58610*/  STL.64 [R1+0x21b0], R24 ;  /* 0x0021b01801007387 */ /* 0x000fe40000100a00 */
[----:B----4-:R-:W-:Y:S02]  /*58620*/  STL.64 [R1+0x2160], R22 ;  /* 0x0021601601007387 */ /* 0x010fe40000100a00 */
[----:B------:R0:W-:Y:S02]  /*58630*/  STL.64 [R1+0x2158], R20 ;  /* 0x0021581401007387 */ /* 0x0001e40000100a00 */
[----:B0-----:R-:W4:Y:S01]  /*58640*/  LDL.LU R20, [R1+0x2b0] ;  /* 0x0002b00001147983 */ /* 0x001f220000300800 */
[----:B------:R-:W4:Y:S02]  /*58650*/  LDL.LU R21, [R1+0x2b4] ;  /* 0x0002b40001157983 */ /* 0x000f240000300800 */
[----:B------:R-:W2:Y:S02]  /*58660*/  LDL.LU R22, [R1+0x2b8] ;  /* 0x0002b80001167983 */ /* 0x000ea40000300800 */
[----:B------:R-:W2:Y:S02]  /*58670*/  LDL.LU R23, [R1+0x2bc] ;  /* 0x0002bc0001177983 */ /* 0x000ea40000300800 */
[----:B---3--:R-:W-:-:S02]  /*58680*/  IMAD.MOV.U32 R24, RZ, RZ, R2 ;  /* 0x000000ffff187224 */ /* 0x008fc400078e0002 */
[----:B------:R-:W-:Y:S01]  /*58690*/  IMAD.MOV.U32 R25, RZ, RZ, R3 ;  /* 0x000000ffff197224 */ /* 0x000fe200078e0003 */
[----:B------:R-:W3:Y:S01]  /*586a0*/  LDL.LU R2, [R1+0x21d4] ;  /* 0x0021d40001027983 */ /* 0x000ee20000300800 */
[----:B------:R-:W3:Y:S03]  /*586b0*/  LDL.LU R3, [R1+0x21d0] ;  /* 0x0021d00001037983 */ /* 0x000ee60000300800 */
[----:B--2---:R-:W-:Y:S01]  /*586c0*/  STL.64 [R1+0x2178], R22 ;  /* 0x0021781601007387 */ /* 0x004fe20000100a00 */
[----:B----4-:R0:W-:Y:S03]  /*586d0*/  STL.64 [R1+0x2170], R20 ;  /* 0x0021701401007387 */ /* 0x0101e60000100a00 */
[----:B0-----:R-:W2:Y:S01]  /*586e0*/  LDL.LU R20, [R1+0x2c0] ;  /* 0x0002c00001147983 */ /* 0x001ea20000300800 */
[----:B------:R-:W2:Y:S02]  /*586f0*/  LDL.LU R21, [R1+0x2c4] ;  /* 0x0002c40001157983 */ /* 0x000ea40000300800 */
        /* <DEDUP_REMOVED lines=13> */
[----:B------:R-:W4:Y:S01]  /*587d0*/  LDL.LU R23, [R1+0x2ec] ;  /* 0x0002ec0001177983 */ /* 0x000f220000300800 */
[C---:B------:R-:W-:Y:S01]  /*587e0*/  HMMA.16816.F32 R12, R16.reuse, R12, R8 ;  /* 0x0000000c100c723c */ /* 0x040fe20000001808 */
[----:B----4-:R-:W-:Y:S01]  /*587f0*/  STL.64 [R1+0x21c0], R22 ;  /* 0x0021c01601007387 */ /* 0x010fe20000100a00 */
[----:B--2---:R0:W-:Y:S03]  /*58800*/  STL.64 [R1+0x21b8], R20 ;  /* 0x0021b81401007387 */ /* 0x0041e60000100a00 */
[----:B0-----:R-:W2:Y:S01]  /*58810*/  LDL.LU R20, [R1+0x2f0] ;  /* 0x0002f00001147983 */ /* 0x001ea20000300800 */
[----:B------:R-:W2:Y:S02]  /*58820*/  LDL.LU R21, [R1+0x2f4] ;  /* 0x0002f40001157983 */ /* 0x000ea40000300800 */
[----:B------:R-:W2:Y:S02]  /*58830*/  LDL.LU R22, [R1+0x2f8] ;  /* 0x0002f80001167983 */ /* 0x000ea40000300800 */
[----:B------:R-:W2:Y:S01]  /*58840*/  LDL.LU R23, [R1+0x2fc] ;  /* 0x0002fc0001177983 */ /* 0x000ea20000300800 */
[----:B------:R-:W4:Y:S02]  /*58850*/  LDL.LU.64 R8, [R1+0x21c8] ;  /* 0x0021c80001087983 */ /* 0x000f240000300a00 */
[C---:B----4-:R-:W-:Y:S08]  /*58860*/  HMMA.16816.F32 R4, R16.reuse, R8, R4 ;  /* 0x000000081004723c */ /* 0x050ff00000001804 */
[C---:B--2---:R-:W-:Y:S01]  /*58870*/  HMMA.16816.F32 R24, R16.reuse, R24, R20 ;  /* 0x000000181018723c */ /* 0x044fe20000001814 */
[----:B------:R-:W2:Y:S01]  /*58880*/  LDL.LU R8, [R1+0x1e0] ;  /* 0x0001e00001087983 */ /* 0x000ea20000300800 */
[----:B------:R-:W-:Y:S02]  /*58890*/  STL.64 [R1+0x310], R12 ;  /* 0x0003100c01007387 */ /* 0x000fe40000100a00 */
[----:B------:R-:W-:Y:S11]  /*588a0*/  STL.64 [R1+0x318], R14 ;  /* 0x0003180e01007387 */ /* 0x000ff60000100a00 */
[----:B------:R0:W-:Y:S01]  /*588b0*/  STL.64 [R1+0x300], R4 ;  /* 0x0003000401007387 */ /* 0x0001e20000100a00 */
[----:B------:R1:W-:Y:S02]  /*588c0*/  STL.64 [R1+0x308], R6 ;  /* 0x0003080601007387 */ /* 0x0003e40000100a00 */
[----:B------:R-:W2:Y:S02]  /*588d0*/  LDL.LU R9, [R1+0x1e4] ;  /* 0x0001e40001097983 */ /* 0x000ea40000300800 */
[----:B------:R-:W2:Y:S01]  /*588e0*/  LDL.LU R10, [R1+0x1e8] ;  /* 0x0001e800010a7983 */ /* 0x000ea20000300800 */
[----:B------:R-:W2:Y:S04]  /*588f0*/  LDL.LU R11, [R1+0x1ec] ;  /* 0x0001ec00010b7983 */ /* 0x000ea80000300800 */
[----:B0-----:R-:W4:Y:S01]  /*58900*/  LDL.LU R4, [R1+0x1d0] ;  /* 0x0001d00001047983 */ /* 0x001f220000300800 */
[----:B------:R-:W4:Y:S02]  /*58910*/  LDL.LU R5, [R1+0x1d4] ;  /* 0x0001d40001057983 */ /* 0x000f240000300800 */
[----:B-1----:R-:W4:Y:S02]  /*58920*/  LDL.LU R6, [R1+0x1d8] ;  /* 0x0001d80001067983 */ /* 0x002f240000300800 */
[----:B------:R-:W4:Y:S01]  /*58930*/  LDL.LU R7, [R1+0x1dc] ;  /* 0x0001dc0001077983 */ /* 0x000f220000300800 */
[----:B------:R-:W2:Y:S01]  /*58940*/  LDL.LU R12, [R1+0x1c0] ;  /* 0x0001c000010c7983 */ /* 0x000ea20000300800 */
[----:B------:R-:W2:Y:S02]  /*58950*/  LDL.LU R13, [R1+0x1c4] ;  /* 0x0001c400010d7983 */ /* 0x000ea40000300800 */
[----:B------:R-:W2:Y:S02]  /*58960*/  LDL.LU R14, [R1+0x1c8] ;  /* 0x0001c800010e7983 */ /* 0x000ea40000300800 */
[----:B------:R-:W2:Y:S01]  /*58970*/  LDL.LU R15, [R1+0x1cc] ;  /* 0x0001cc00010f7983 */ /* 0x000ea20000300800 */
[----:B------:R-:W2:Y:S01]  /*58980*/  LDL.LU.64 R22, [R1+0x21c0] ;  /* 0x0021c00001167983 */ /* 0x000ea20000300a00 */
[----:B------:R-:W2:Y:S02]  /*58990*/  LDL.LU.64 R20, [R1+0x21b8] ;  /* 0x0021b80001147983 */ /* 0x000ea40000300a00 */
[----:B------:R0:W-:Y:S02]  /*589a0*/  STL.64 [R1+0x2f0], R24 ;  /* 0x0002f01801007387 */ /* 0x0001e40000100a00 */
[----:B------:R2:W-:Y:S01]  /*589b0*/  STL.64 [R1+0x2f8], R26 ;  /* 0x0002f81a01007387 */ /* 0x0005e20000100a00 */
        /* <DEDUP_REMOVED lines=114> */
[----:B------:R-:W3:Y:S02]  /*590e0*/  LDL R25, [R1+0x90c] ;  /* 0x00090c0001197983 */ /* 0x000ee40000100800 */
[----:B------:R0:W-:Y:S02]  /*590f0*/  STL.64 [R1+0x1e30], R26 ;  /* 0x001e301a01007387 */ /* 0x0001e40000100a00 */
[----:B0-----:R-:W3:Y:S01]  /*59100*/  LDL.LU.64 R26, [R1+0x198] ;  /* 0x00019800011a7983 */ /* 0x001ee20000300a00 */
[C---:B--2---:R-:W-:Y:S03]  /*59110*/  HMMA.16816.F32 R8, R16.reuse, R20, R8 ;  /* 0x000000141008723c */ /* 0x044fe60000001808 */
[----:B---3--:R0:W-:Y:S04]  /*59120*/  STL.64 [R1+0x1ff0], R26 ;  /* 0x001ff01a01007387 */ /* 0x0081e80000100a00 */
[----:B0-----:R-:W2:Y:S04]  /*59130*/  LDL R26, [R1+0x1b8] ;  /* 0x0001b800011a7983 */ /* 0x001ea80000100800 */
[----:B------:R-:W2:Y:S11]  /*59140*/  LDL R27, [R1+0x1bc] ;  /* 0x0001bc00011b7983 */ /* 0x000eb60000100800 */
[----:B------:R-:W-:Y:S01]  /*59150*/  @!UPT UIADD3 URZ, URZ, URZ, URZ ;  /* 0x0000003f3f3ff290 */ /* 0x000fe2000fffe03f */
[----:B------:R-:W-:Y:S02]  /*59160*/  STL.64 [R1+0x1e0], R8 ;  /* 0x0001e00801007387 */ /* 0x000fe40000100a00 */
[----:B------:R0:W-:Y:S02]  /*59170*/  STL.64 [R1+0x1e8], R10 ;  /* 0x0001e80a01007387 */ /* 0x0001e40000100a00 */
[----:B0-----:R-:W3:Y:S01]  /*59180*/  LDL.LU.64 R10, [R1+0x2028] ;  /* 0x00202800010a7983 */ /* 0x001ee20000300a00 */
[----:B------:R-:W4:Y:S02]  /*59190*/  LDL.LU.64 R8, [R1+0x2020] ;  /* 0x0020200001087983 */ /* 0x000f240000300a00 */
[----:B------:R-:W-:Y:S02]  /*591a0*/  STL.64 [R1+0x1ff8], R22 ;  /* 0x001ff81601007387 */ /* 0x000fe40000100a00 */
[----:B------:R-:W2:Y:S01]  /*591b0*/  LDL.LU R20, [R1+0x5b0] ;  /* 0x0005b00001147983 */ /* 0x000ea20000300800 */
[C---:B----4-:R-:W-:Y:S11]  /*591c0*/  HMMA.16816.F32 R4, R16.reuse, R8, R4 ;  /* 0x000000081004723c */ /* 0x050ff60000001804 */
[----:B------:R-:W-:Y:S11]  /*591d0*/  @!UPT UIADD3 URZ, URZ, URZ, URZ ;  /* 0x0000003f3f3ff290 */ /* 0x000ff6000fffe03f */
[----:B------:R-:W-:Y:S01]  /*591e0*/  @!UPT UIADD3 URZ, URZ, URZ, URZ ;  /* 0x0000003f3f3ff290 */ /* 0x000fe2000fffe03f */
[----:B------:R-:W-:Y:S01]  /*591f0*/  STL.64 [R1+0x1d0], R4 ;  /* 0x0001d00401007387 */ /* 0x000fe20000100a00 */
[----:B------:R0:W-:Y:S03]  /*59200*/  STL.64 [R1+0x1d8], R6 ;  /* 0x0001d80601007387 */ /* 0x0001e60000100a00 */
[----:B0-----:R-:W4:Y:S01]  /*59210*/  LDL.LU.64 R6, [R1+0x2018] ;  /* 0x0020180001067983 */ /* 0x001f220000300a00 */
[----:B------:R-:W2:Y:S02]  /*59220*/  LDL.LU.64 R4, [R1+0x2010] ;  /* 0x0020100001047983 */ /* 0x000ea40000300a00 */
[----:B------:R-:W-:Y:S02]  /*59230*/  IMAD.MOV.U32 R21, RZ, RZ, R3 ;  /* 0x000000ffff157224 */ /* 0x000fe400078e0003 */
[----:B------:R-:W-:Y:S02]  /*59240*/  IMAD.MOV.U32 R22, RZ, RZ, R2 ;  /* 0x000000ffff167224 */ /* 0x000fe400078e0002 */
[----:B------:R-:W-:Y:S01]  /*59250*/  IMAD.MOV.U32 R23, RZ, RZ, R0 ;  /* 0x000000ffff177224 */ /* 0x000fe200078e0000 */
[----:B--2---:R-:W-:Y:S01]  /*59260*/  HMMA.16816.F32 R16, R16, R4, R12 ;  /* 0x000000041010723c */ /* 0x004fe2000000180c */
[----:B------:R-:W2:Y:S01]  /*59270*/  LDL.LU.64 R14, [R1+0x2008] ;  /* 0x00200800010e7983 */ /* 0x000ea20000300a00 */
[----:B------:R-:W2:Y:S11]  /*59280*/  LDL.LU.64 R12, [R1+0x2000] ;  /* 0x00200000010c7983 */ /* 0x000eb60000300a00 */
[----:B------:R-:W-:Y:S10]  /*59290*/  @!UPT UIADD3 URZ, URZ, URZ, URZ ;  /* 0x0000003f3f3ff290 */ /* 0x000ff4000fffe03f */
[----:B------:R-:W-:Y:S01]  /*592a0*/  STL [R1+0x1c0], R16 ;  /* 0x0001c01001007387 */ /* 0x000fe20000100800 */
[----:B------:R-:W-:Y:S02]  /*592b0*/  IMAD.MOV.U32 R0, RZ, RZ, R17 ;  /* 0x000000ffff007224 */ /* 0x000fe400078e0011 */
[----:B------:R-:W-:Y:S02]  /*592c0*/  IMAD.MOV.U32 R3, RZ, RZ, R18 ;  /* 0x000000ffff037224 */ /* 0x000fe400078e0012 */
[----:B------:R-:W-:Y:S02]  /*592d0*/  IMAD.MOV.U32 R2, RZ, RZ, R19 ;  /* 0x000000ffff027224 */ /* 0x000fe400078e0013 */
[----:B------:R-:W0:Y:S04]  /*592e0*/  LDSM.16.MT88.4 R16, [R25+0x10c00] ;  /* 0x010c00001910783b */ /* 0x000e280000004200 */
[----:B----4-:R1:W-:Y:S01]  /*592f0*/  STL.64 [R1+0x1fb0], R6 ;  /* 0x001fb00601007387 */ /* 0x0103e20000100a00 */
[----:B------:R-:W4:Y:S02]  /*59300*/  LDL.LU R4, [R1+0x590] ;  /* 0x0005900001047983 */ /* 0x000f240000300800 */
[----:B------:R-:W4:Y:S01]  /*59310*/  LDL.LU R5, [R1+0x594] ;  /* 0x0005940001057983 */ /* 0x000f220000300800 */
[----:B-1----:R-:W4:Y:S01]  /*59320*/  LDL.LU R6, [R1+0x598] ;  /* 0x0005980001067983 */ /* 0x002f220000300800 */
[----:B------:R-:W4:Y:S02]  /*59330*/  LDL.LU R7, [R1+0x59c] ;  /* 0x00059c0001077983 */ /* 0x000f240000300800 */
[----:B------:R-:W-:Y:S02]  /*59340*/  STL [R1+0x1d20], R2 ;  /* 0x001d200201007387 */ /* 0x000fe40000100800 */
[----:B------:R-:W-:Y:S01]  /*59350*/  STL [R1+0x1d1c], R3 ;  /* 0x001d1c0301007387 */ /* 0x000fe20000100800 */
[----:B------:R-:W-:Y:S04]  /*59360*/  STL [R1+0x1d18], R0 ;  /* 0x001d180001007387 */ /* 0x000fe80000100800 */
[----:B0-----:R0:W-:Y:S01]  /*59370*/  STL.64 [R1+0x1df8], R18 ;  /* 0x001df81201007387 */ /* 0x0011e20000100a00 */
[----:B------:R-:W-:Y:S03]  /*59380*/  STL.64 [R1+0x1df0], R16 ;  /* 0x001df01001007387 */ /* 0x000fe60000100a00 */
[----:B0-----:R-:W3:Y:S04]  /*59390*/  LDL R18, [R1+0x1a8] ;  /* 0x0001a80001127983 */ /* 0x001ee80000100800 */
[----:B------:R-:W3:Y:S01]  /*593a0*/  LDL R19, [R1+0x1ac] ;  /* 0x0001ac0001137983 */ /* 0x000ee20000100800 */
[C---:B--2---:R-:W-:Y:S03]  /*593b0*/  HMMA.16816.F32 R24, R12.reuse, R26, R20 ;  /* 0x0000001a0c18723c */ /* 0x044fe60000001814 */
[----:B------:R-:W2:Y:S11]  /*593c0*/  LDL.LU.64 R22, [R1+0x1ff8] ;  /* 0x001ff80001167983 */ /* 0x000eb60000300a00 */
[----:B------:R-:W-:Y:S10]  /*593d0*/  @!UPT UIADD3 URZ, URZ, URZ, URZ ;  /* 0x0000003f3f3ff290 */ /* 0x000ff4000fffe03f */
[----:B------:R-:W-:Y:S02]  /*593e0*/  IMAD.MOV.U32 R20, RZ, RZ, R24 ;  /* 0x000000ffff147224 */ /* 0x000fe400078e0018 */
[----:B------:R-:W-:Y:S01]  /*593f0*/  IMAD.MOV.U32 R8, RZ, RZ, R27 ;  /* 0x000000ffff087224 */ /* 0x000fe200078e001b */
[----:B------:R-:W-:Y:S01]  /*59400*/  STL.64 [R1+0x5b0], R24 ;  /* 0x0005b01801007387 */ /* 0x000fe20000100a00 */
[----:B------:R0:W-:Y:S03]  /*59410*/  STL.64 [R1+0x5b8], R26 ;  /* 0x0005b81a01007387 */ /* 0x0001e60000100a00 */
[----:B0-----:R-:W4:Y:S01]  /*59420*/  LDL.LU.64 R26, [R1+0x1ff0] ;  /* 0x001ff000011a7983 */ /* 0x001f220000300a00 */
[----:B------:R-:W-:Y:S02]  /*59430*/  STL [R1+0x1ad8], R20 ;  /* 0x001ad81401007387 */ /* 0x000fe40000100800 */
[----:B------:R0:W-:Y:S02]  /*59440*/  STL [R1+0x1ad4], R8 ;  /* 0x001ad40801007387 */ /* 0x0001e40000100800 */
[----:B0-----:R-:W3:Y:S01]  /*59450*/  LDL.LU R8, [R1+0x5a0] ;  /* 0x0005a00001087983 */ /* 0x001ee20000300800 */
[----:B------:R-:W-:Y:S01]  /*59460*/  IMAD.MOV.U32 R9, RZ, RZ, R28 ;  /* 0x000000ffff097224 */ /* 0x000fe200078e001c */
[C---:B----4-:R-:W-:Y:S08]  /*59470*/  HMMA.16816.F32 R4, R12.reuse, R26, R4 ;  /* 0x0000001a0c04723c */ /* 0x050ff00000001804 */
[----:B---3--:R-:W-:Y:S07]  /*59480*/  HMMA.16816.F32 R16, R12, R18, R8 ;  /* 0x000000120c10723c */ /* 0x008fee0000001808 */
[----:B------:R-:W-:-:S02]  /*59490*/  IMAD.MOV.U32 R10, RZ, RZ, R26 ;  /* 0x000000ffff0a7224 */ /* 0x000fc400078e001a */
[----:B------:R-:W-:Y:S11]  /*594a0*/  IMAD.MOV.U32 R11, RZ, RZ, R27 ;  /* 0x000000ffff0b7224 */ /* 0x000ff600078e001b */
[----:B------:R-:W-:Y:S04]  /*594b0*/  @!UPT UIADD3 URZ, URZ, URZ, URZ ;  /* 0x0000003f3f3ff290 */ /* 0x000fe8000fffe03f */
[----:B------:R-:W-:Y:S01]  /*594c0*/  IMAD.MOV.U32 R28, RZ, RZ, R16 ;  /* 0x000000ffff1c7224 */ /* 0x000fe200078e0010 */
[----:B------:R-:W-:Y:S01]  /*594d0*/  STL.64 [R1+0x5a0], R16 ;  /* 0x0005a01001007387 */ /* 0x000fe20000100a00 */
[----:B------:R-:W-:Y:S03]  /*594e0*/  STL.64 [R1+0x5a8], R18 ;  /* 0x0005a81201007387 */ /* 0x000fe60000100a00 */
[----:B------:R-:W-:Y:S01]  /*594f0*/  STL [R1+0x1adc], R28 ;  /* 0x001adc1c01007387 */ /* 0x000fe20000100800 */
[----:B------:R-:W-:Y:S02]  /*59500*/  STL.64 [R1+0x590], R4 ;  /* 0x0005900401007387 */ /* 0x000fe40000100a00 */
[----:B------:R-:W-:Y:S02]  /*59510*/  STL.64 [R1+0x598], R6 ;  /* 0x0005980601007387 */ /* 0x000fe40000100a00 */
[----:B------:R-:W3:Y:S02]  /*59520*/  LDL.64 R26, [R1+0x108] ;  /* 0x00010800011a7983 */ /* 0x000ee40000100a00 */
[----:B------:R-:W-:Y:S01]  /*59530*/  IMAD.MOV.U32 R21, RZ, RZ, R4 ;  /* 0x000000ffff157224 */ /* 0x000fe200078e0004 */
[----:B---3--:R-:W-:Y:S04]  /*59540*/  STL.64 [R1+0x1f50], R26 ;  /* 0x001f501a01007387 */ /* 0x008fe80000100a00 */
[----:B------:R0:W-:Y:S02]  /*59550*/  STL [R1+0x1ae4], R21 ;  /* 0x001ae41501007387 */ /* 0x0001e40000100800 */
[----:B--2---:R1:W-:Y:S02]  /*59560*/  STL.64 [R1+0x1e70], R22 ;  /* 0x001e701601007387 */ /* 0x0043e40000100a00 */
[----:B------:R-:W2:Y:S01]  /*59570*/  LDL.LU R20, [R1+0x500] ;  /* 0x0005000001147983 */ /* 0x000ea20000300800 */
[----:B0-----:R-:W2:Y:S01]  /*59580*/  LDL.LU R21, [R1+0x504] ;  /* 0x0005040001157983 */ /* 0x001ea20000300800 */
[----:B-1----:R-:W3:Y:S02]  /*59590*/  LDL.LU R22, [R1+0x508] ;  /* 0x0005080001167983 */ /* 0x002ee40000300800 */
[----:B------:R-:W-:-:S02]  /*595a0*/  IMAD.MOV.U32 R23, RZ, RZ, R29 ;  /* 0x000000ffff177224 */ /* 0x000fc400078e001d */
[----:B------:R-:W4:Y:S04]  /*595b0*/  LDL.LU R29, [R1+0x1fec] ;  /* 0x001fec00011d7983 */ /* 0x000f280000300800 */
[----:B---3--:R0:W-:Y:S01]  /*595c0*/  STL.64 [R1+0x1f60], R22 ;  /* 0x001f601601007387 */ /* 0x0081e20000100a00 */
[----:B--2---:R-:W-:Y:S03]  /*595d0*/  STL.64 [R1+0x1f58], R20 ;  /* 0x001f581401007387 */ /* 0x004fe60000100a00 */
[----:B0-----:R-:W2:Y:S01]  /*595e0*/  LDL.LU.64 R22, [R1+0x138] ;  /* 0x0001380001167983 */ /* 0x001ea20000300a00 */
[----:B------:R-:W-:-:S03]  /*595f0*/  IMAD.MOV.U32 R9, RZ, RZ, R7 ;  /* 0x000000ffff097224 */ /* 0x000fc600078e0007 */
        /* <DEDUP_REMOVED lines=9> */
[----:B--2---:R0:W-:Y:S01]  /*59690*/  STL.64 [R1+0x1fc0], R6 ;  /* 0x001fc00601007387 */ /* 0x0041e20000100a00 */
[----:B------:R-:W-:Y:S03]  /*596a0*/  STL.64 [R1+0x1fb8], R4 ;  /* 0x001fb80401007387 */ /* 0x000fe60000100a00 */
[----:B0-----:R-:W2:Y:S04]  /*596b0*/  LDL R6, [R1+0x178] ;  /* 0x0001780001067983 */ /* 0x001ea80000100800 */
[----:B------:R-:W2:Y:S01]  /*596c0*/  LDL R7, [R1+0x17c] ;  /* 0x00017c0001077983 */ /* 0x000ea20000100800 */
[----:B------:R-:W3:Y:S02]  /*596d0*/  LDL.LU R16, [R1+0x580] ;  /* 0x0005800001107983 */ /* 0x000ee40000300800 */
[----:B------:R-:W3:Y:S02]  /*596e0*/  LDL.LU R17, [R1+0x584] ;  /* 0x0005840001117983 */ /* 0x000ee40000300800 */
[----:B------:R-:W3:Y:S01]  /*596f0*/  LDL.LU R18, [R1+0x588] ;  /* 0x0005880001127983 */ /* 0x000ee20000300800 */
[----:B------:R-:W3:Y:S04]  /*59700*/  LDL.LU R19, [R1+0x58c] ;  /* 0x00058c0001137983 */ /* 0x000ee80000300800 */
[----:B--2---:R-:W-:Y:S01]  /*59710*/  STL.64 [R1+0x1fd0], R6 ;  /* 0x001fd00601007387 */ /* 0x004fe20000100a00 */
[----:B------:R-:W2:Y:S03]  /*59720*/  LDL.64 R22, [R1+0x148] ;  /* 0x0001480001167983 */ /* 0x000ea60000100a00 */
[----:B--2---:R0:W-:Y:S04]  /*59730*/  STL.64 [R1+0x1f90], R22 ;  /* 0x001f901601007387 */ /* 0x0041e80000100a00 */
[----:B0-----:R-:W2:Y:S04]  /*59740*/  LDL.LU.64 R22, [R1+0x158] ;  /* 0x0001580001167983 */ /* 0x001ea80000300a00 */
[----:B--2---:R0:W-:Y:S04]  /*59750*/  STL.64 [R1+0x1fa8], R22 ;  /* 0x001fa81601007387 */ /* 0x0041e80000100a00 */
[----:B0-----:R-:W2:Y:S04]  /*59760*/  LDL.LU.64 R22, [R1+0x168] ;  /* 0x0001680001167983 */ /* 0x001ea80000300a00 */
[----:B--2---:R0:W-:Y:S01]  /*59770*/  STL.64 [R1+0x1fc8], R22 ;  /* 0x001fc81601007387 */ /* 0x0041e20000100a00 */
[----:B------:R-:W2:Y:S02]  /*59780*/  LDL.LU R20, [R1+0x570] ;  /* 0x0005700001147983 */ /* 0x000ea40000300800 */
[----:B------:R-:W2:Y:S01]  /*59790*/  LDL.LU R21, [R1+0x574] ;  /* 0x0005740001157983 */ /* 0x000ea20000300800 */
[----:B0-----:R-:W2:Y:S01]  /*597a0*/  LDL.LU R22, [R1+0x578] ;  /* 0x0005780001167983 */ /* 0x001ea20000300800 */
[----:B------:R-:W2:Y:S03]  /*597b0*/  LDL.LU R23, [R1+0x57c] ;  /* 0x00057c0001177983 */ /* 0x000ea60000300800 */
[----:B--2---:R0:W-:Y:S01]  /*597c0*/  STL.64 [R1+0x1fe0], R22 ;  /* 0x001fe01601007387 */ /* 0x0041e20000100a00 */
[----:B------:R-:W-:Y:S03]  /*597d0*/  STL.64 [R1+0x1fd8], R20 ;  /* 0x001fd81401007387 */ /* 0x000fe60000100a00 */
[----:B0-----:R-:W2:Y:S01]  /*597e0*/  LDL.LU.64 R22, [R1+0x188] ;  /* 0x0001880001167983 */ /* 0x001ea20000300a00 */
[----:B---3--:R-:W-:Y:S02]  /*597f0*/  STL.64 [R1+0x1f70], R26 ;  /* 0x001f701a01007387 */ /* 0x008fe40000100a00 */
[----:B------:R0:W-:Y:S02]  /*59800*/  STL.64 [R1+0x1f68], R24 ;  /* 0x001f681801007387 */ /* 0x0001e40000100a00 */
[----:B0-----:R-:W3:Y:S01]  /*59810*/  LDL.LU R24, [R1+0x530] ;  /* 0x0005300001187983 */ /* 0x001ee20000300800 */
[----:B------:R-:W3:Y:S02]  /*59820*/  LDL.LU R25, [R1+0x534] ;  /* 0x0005340001197983 */ /* 0x000ee40000300800 */
[----:B------:R-:W2:Y:S02]  /*59830*/  LDL.LU R26, [R1+0x538] ;  /* 0x00053800011a7983 */ /* 0x000ea40000300800 */
[----:B----4-:R-:W-:-:S02]  /*59840*/  IMAD.MOV.U32 R27, RZ, RZ, R29 ;  /* 0x000000ffff1b7224 */ /* 0x010fc400078e001d */
[----:B------:R-:W4:Y:S04]  /*59850*/  LDL.LU R29, [R1+0x1fe8] ;  /* 0x001fe800011d7983 */ /* 0x000f280000300800 */
[----:B--2---:R-:W-:Y:S01]  /*59860*/  STL.64 [R1+0x1f88], R26 ;  /* 0x001f881a01007387 */ /* 0x004fe20000100a00 */
[----:B---3--:R0:W-:Y:S03]  /*59870*/  STL.64 [R1+0x1f80], R24 ;  /* 0x001f801801007387 */ /* 0x0081e60000100a00 */
[----:B0-----:R-:W2:Y:S01]  /*59880*/  LDL.LU R24, [R1+0x540] ;  /* 0x0005400001187983 */ /* 0x001ea20000300800 */
[----:B------:R-:W2:Y:S02]  /*59890*/  LDL.LU R25, [R1+0x544] ;  /* 0x0005440001197983 */ /* 0x000ea40000300800 */
[----:B------:R-:W3:Y:S02]  /*598a0*/  LDL.LU R26, [R1+0x548] ;  /* 0x00054800011a7983 */ /* 0x000ee40000300800 */
[----:B------:R-:W3:Y:S01]  /*598b0*/  LDL.LU R27, [R1+0x54c] ;  /* 0x00054c00011b7983 */ /* 0x000ee20000300800 */
[----:B------:R-:W-:Y:S07]  /*598c0*/  HMMA.16816.F32 R4, R12, R22, R16 ;  /* 0x000000160c04723c */ /* 0x000fee0000001810 */
[----:B------:R-:W-:-:S02]  /*598d0*/  IMAD.MOV.U32 R17, RZ, RZ, R22 ;  /* 0x000000ffff117224 */ /* 0x000fc400078e0016 */
[----:B------:R-:W-:Y:S01]  /*598e0*/  IMAD.MOV.U32 R16, RZ, RZ, R23 ;  /* 0x000000ffff107224 */ /* 0x000fe200078e0017 */
[----:B---3--:R-:W-:Y:S01]  /*598f0*/  STL.64 [R1+0x1fa0], R26 ;  /* 0x001fa01a01007387 */ /* 0x008fe20000100a00 */
[----:B--2---:R0:W-:Y:S03]  /*59900*/  STL.64 [R1+0x1f98], R24 ;  /* 0x001f981801007387 */ /* 0x0041e60000100a00 */
[----:B0-----:R-:W2:Y:S01]  /*59910*/  LDL.LU R24, [R1+0x550] ;  /* 0x0005500001187983 */ /* 0x001ea20000300800 */
[----:B------:R-:W2:Y:S02]  /*59920*/  LDL.LU R25, [R1+0x554] ;  /* 0x0005540001197983 */ /* 0x000ea40000300800 */
[----:B------:R-:W2:Y:S02]  /*59930*/  LDL.LU R26, [R1+0x558] ;  /* 0x00055800011a7983 */ /* 0x000ea40000300800 */
[----:B------:R-:W-:Y:S01]  /*59940*/  STL [R1+0x1ae0], R9 ;  /* 0x001ae00901007387 */ /* 0x000fe20000100800 */
[----:B------:R0:W-:Y:S04]  /*59950*/  STL.64 [R1+0x1e48], R10 ;  /* 0x001e480a01007387 */ /* 0x0001e80000100a00 */
[----:B0-----:R-:W3:Y:S01]  /*59960*/  LDL.LU.64 R10, [R1+0x118] ;  /* 0x00011800010a7983 */ /* 0x001ee20000300a00 */
[----:B------:R-:W2:Y:S02]  /*59970*/  LDL.LU.64 R22, [R1+0x1fe0] ;  /* 0x001fe00001167983 */ /* 0x000ea40000300a00 */
[----:B------:R-:W2:Y:S02]  /*59980*/  LDL.LU.64 R20, [R1+0x1fd8] ;  /* 0x001fd80001147983 */ /* 0x000ea40000300a00 */
[----:B------:R-:W-:Y:S01]  /*59990*/  STL.64 [R1+0x580], R4 ;  /* 0x0005800401007387 */ /* 0x000fe20000100a00 */
[----:B------:R0:W-:Y:S04]  /*599a0*/  STL.64 [R1+0x588], R6 ;  /* 0x0005880601007387 */ /* 0x0001e80000100a00 */
[----:B0-----:R-:W2:Y:S01]  /*599b0*/  LDL.LU.64 R6, [R1+0x1fd0] ;  /* 0x001fd00001067983 */ /* 0x001ea20000300a00 */
[----:B----4-:R-:W-:-:S02]  /*599c0*/  IMAD.MOV.U32 R27, RZ, RZ, R29 ;  /* 0x000000ffff1b7224 */ /* 0x010fc400078e001d */
[----:B------:R-:W-:Y:S02]  /*599d0*/  IMAD.MOV.U32 R29, RZ, RZ, R4 ;  /* 0x000000ffff1d7224 */ /* 0x000fe400078e0004 */
[----:B------:R0:W-:Y:S02]  /*599e0*/  STL.64 [R1+0x1e20], R16 ;  /* 0x001e201001007387 */ /* 0x0001e40000100a00 */
[----:B0-----:R-:W4:Y:S01]  /*599f0*/  LDL.LU R16, [R1+0x510] ;  /* 0x0005100001107983 */ /* 0x001f220000300800 */
[----:B------:R-:W4:Y:S02]  /*59a00*/  LDL.LU R17, [R1+0x514] ;  /* 0x0005140001117983 */ /* 0x000f240000300800 */
[----:B------:R-:W4:Y:S02]  /*59a10*/  LDL.LU R18, [R1+0x518] ;  /* 0x0005180001127983 */ /* 0x000f240000300800 */
[----:B------:R-:W4:Y:S01]  /*59a20*/  LDL.LU R19, [R1+0x51c] ;  /* 0x00051c0001137983 */ /* 0x000f220000300800 */
[----:B------:R-:W-:Y:S01]  /*59a30*/  STL [R1+0x1ae8], R29 ;  /* 0x001ae81d01007387 */ /* 0x000fe20000100800 */
[C---:B--2---:R-:W-:Y:S03]  /*59a40*/  HMMA.16816.F32 R4, R12.reuse, R6, R20 ;  /* 0x000000060c04723c */ /* 0x044fe60000001814 */
        /* <DEDUP_REMOVED lines=14> */
[----:B------:R-:W2:Y:S02]  /*59b30*/  LDL.LU.64 R22, [R1+0x1fa8] ;  /* 0x001fa80001167983 */ /* 0x000ea40000300a00 */
[----:B--2---:R-:W-:Y:S01]  /*59b40*/  HMMA.16816.F32 R24, R12, R22, R24 ;  /* 0x000000160c18723c */ /* 0x004fe20000001818 */
[----:B------:R0:W-:Y:S01]  /*59b50*/  STL.64 [R1+0x1e10], R6 ;  /* 0x001e100601007387 */ /* 0x0001e20000100a00 */
[----:B------:R-:W-:Y:S02]  /*59b60*/  STL.64 [R1+0x1e08], R4 ;  /* 0x001e080401007387 */ /* 0x000fe40000100a00 */
[----:B------:R-:W-:-:S02]  /*59b70*/  IMAD.MOV.U32 R3, RZ, RZ, R22 ;  /* 0x000000ffff037224 */ /* 0x000fc400078e0016 */
[----:B------:R-:W-:Y:S01]  /*59b80*/  IMAD.MOV.U32 R0, RZ, RZ, R23 ;  /* 0x000000ffff007224 */ /* 0x000fe200078e0017 */
[----:B0-----:R-:W2:Y:S11]  /*59b90*/  LDL.64 R6, [R1+0x128] ;  /* 0x0001280001067983 */ /* 0x001eb60000100a00 */
[----:B------:R-:W-:Y:S05]  /*59ba0*/  @!UPT UIADD3 URZ, URZ, URZ, URZ ;  /* 0x0000003f3f3ff290 */ /* 0x000fea000fffe03f */
[----:B------:R-:W-:Y:S01]  /*59bb0*/  STL.64 [R1+0x550], R24 ;  /* 0x0005501801007387 */ /* 0x000fe20000100a00 */
[----:B------:R0:W-:Y:S03]  /*59bc0*/  STL.64 [R1+0x558], R26 ;  /* 0x0005581a01007387 */ /* 0x0001e60000100a00 */
[----:B0-----:R-:W2:Y:S01]  /*59bd0*/  LDL.LU.64 R26, [R1+0x1fa0] ;  /* 0x001fa000011a7983 */ /* 0x001ea20000300a00 */
[----:B------:R-:W2:Y:S02]  /*59be0*/  LDL.LU.64 R24, [R1+0x1f98] ;  /* 0x001f980001187983 */ /* 0x000ea40000300a00 */
[----:B------:R-:W2:Y:S02]  /*59bf0*/  LDL.LU.64 R22, [R1+0x1f90] ;  /* 0x001f900001167983 */ /* 0x000ea40000300a00 */
[----:B------:R-:W-:Y:S01]  /*59c00*/  STL [R1+0x1d28], R0 ;  /* 0x001d280001007387 */ /* 0x000fe20000100800 */
[----:B------:R-:W-:Y:S01]  /*59c10*/  STL [R1+0x1d24], R3 ;  /* 0x001d240301007387 */ /* 0x000fe20000100800 */
[C---:B--2---:R-:W-:Y:S01]  /*59c20*/  HMMA.16816.F32 R24, R12.reuse, R22, R24 ;  /* 0x000000160c18723c */ /* 0x044fe20000001818 */
[----:B------:R-:W-:Y:S11]  /*59c30*/  IMAD.MOV.U32 R2, RZ, RZ, R23 ;  /* 0x000000ffff027224 */ /* 0x000ff600078e0017 */
[----:B------:R-:W-:Y:S11]  /*59c40*/  @!UPT UIADD3 URZ, URZ, URZ, URZ ;  /* 0x0000003f3f3ff290 */ /* 0x000ff6000fffe03f */
[----:B------:R-:W-:Y:S01]  /*59c50*/  STL.64 [R1+0x540], R24 ;  /* 0x0005401801007387 */ /* 0x000fe20000100a00 */
[----:B------:R0:W-:Y:S03]  /*59c60*/  STL.64 [R1+0x548], R26 ;  /* 0x0005481a01007387 */ /* 0x0001e60000100a00 */
        /* <DEDUP_REMOVED lines=12> */
[----:B------:R-:W-:Y:S02]  /*59d30*/  IMAD.MOV.U32 R0, RZ, RZ, R22 ;  /* 0x000000ffff007224 */ /* 0x000fe400078e0016 */
[----:B------:R-:W4:Y:S01]  /*59d40*/  LDL.LU.64 R22, [R1+0x1f60] ;  /* 0x001f600001167983 */ /* 0x000f220000300a00 */
[----:B------:R-:W4:Y:S02]  /*59d50*/  LDL.LU.64 R20, [R1+0x1f58] ;  /* 0x001f580001147983 */ /* 0x000f240000300a00 */
[----:B------:R3:W-:Y:S02]  /*59d60*/  STL [R1+0x1d34], R3 ;  /* 0x001d340301007387 */ /* 0x0007e40000100800 */
[----:B------:R0:W-:Y:S02]  /*59d70*/  STL [R1+0x1d30], R0 ;  /* 0x001d300001007387 */ /* 0x0001e40000100800 */
[----:B------:R-:W-:-:S02]  /*59d80*/  IMAD.MOV.U32 R2, RZ, RZ, R7 ;  /* 0x000000ffff027224 */ /* 0x000fc400078e0007 */
[----:B---3--:R-:W-:Y:S02]  /*59d90*/  IMAD.MOV.U32 R3, RZ, RZ, R10 ;  /* 0x000000ffff037224 */ /* 0x008fe400078e000a */
[----:B0-----:R-:W-:Y:S01]  /*59da0*/  IMAD.MOV.U32 R0, RZ, RZ, R11 ;  /* 0x000000ffff007224 */ /* 0x001fe200078e000b */
[C---:B--2---:R-:W-:Y:S08]  /*59db0*/  HMMA.16816.F32 R24, R12.reuse, R6, R24 ;  /* 0x000000060c18723c */ /* 0x044ff00000001818 */
[C---:B----4-:R-:W-:Y:S11]  /*59dc0*/  HMMA.16816.F32 R4, R12.reuse, R10, R16 ;  /* 0x0000000a0c04723c */ /* 0x050ff60000001810 */
[----:B------:R-:W-:Y:S04]  /*59dd0*/  @!UPT UIADD3 URZ, URZ, URZ, URZ ;  /* 0x0000003f3f3ff290 */ /* 0x000fe8000fffe03f */
[----:B------:R-:W-:Y:S01]  /*59de0*/  STL.64 [R1+0x520], R24 ;  /* 0x0005201801007387 */ /* 0x000fe20000100a00 */
[----:B------:R0:W-:Y:S03]  /*59df0*/  STL.64 [R1+0x528], R26 ;  /* 0x0005281a01007387 */ /* 0x0001e60000100a00 */
[----:B0-----:R-:W2:Y:S01]  /*59e00*/  LDL.LU.64 R26, [R1+0x1f50] ;  /* 0x001f5000011a7983 */ /* 0x001ea20000300a00 */
[----:B------:R-:W-:Y:S03]  /*59e10*/  STL [R1+0x1d38], R2 ;  /* 0x001d380201007387 */ /* 0x000fe60000100800 */
[----:B------:R-:W-:Y:S02]  /*59e20*/  STL.64 [R1+0x510], R4 ;  /* 0x0005100401007387 */ /* 0x000fe40000100a00 */
[----:B------:R0:W-:Y:S01]  /*59e30*/  STL.64 [R1+0x518], R6 ;  /* 0x0005180601007387 */ /* 0x0001e20000100a00 */
[----:B------:R-:W-:Y:S01]  /*59e40*/  STL [R1+0x1d40], R0 ;  /* 0x001d400001007387 */ /* 0x000fe20000100800 */
[----:B------:R-:W-:Y:S03]  /*59e50*/  STL [R1+0x1d3c], R3 ;  /* 0x001d3c0301007387 */ /* 0x000fe60000100800 */
[----:B0-----:R-:W3:Y:S01]  /*59e60*/  LDL.64 R6, [R1+0xa8] ;  /* 0x0000a80001067983 */ /* 0x001ee20000100a00 */
[----:B--2---:R-:W-:Y:S11]  /*59e70*/  HMMA.16816.F32 R8, R12, R26, R20 ;  /* 0x0000001a0c08723c */ /* 0x004ff60000001814 */
[----:B------:R-:W-:Y:S11]  /*59e80*/  @!UPT UIADD3 URZ, URZ, URZ, URZ ;  /* 0x0000003f3f3ff290 */ /* 0x000ff6000fffe03f */
[----:B------:R-:W-:Y:S01]  /*59e90*/  @!UPT UIADD3 URZ, URZ, URZ, URZ ;  /* 0x0000003f3f3ff290 */ /* 0x000fe2000fffe03f */
[----:B------:R-:W-:Y:S01]  /*59ea0*/  STL.64 [R1+0x500], R8 ;  /* 0x0005000801007387 */ /* 0x000fe20000100a00 */
[----:B------:R-:W-:Y:S02]  /*59eb0*/  STL.64 [R1+0x508], R10 ;  /* 0x0005080a01007387 */ /* 0x000fe40000100a00 */
[----:B---3--:R0:W-:Y:S02]  /*59ec0*/  STL.64 [R1+0x1ed8], R6 ;  /* 0x001ed80601007387 */ /* 0x0081e40000100a00 */
[----:B0-----:R-:W2:Y:S04]  /*59ed0*/  LDL.LU.64 R6, [R1+0xb8] ;  /* 0x0000b80001067983 */ /* 0x001ea80000300a00 */
[----:B--2---:R0:W-:Y:S01]  /*59ee0*/  STL.64 [R1+0x1ef0], R6 ;  /* 0x001ef00601007387 */ /* 0x0041e20000100a00 */
[----:B------:R-:W2:Y:S02]  /*59ef0*/  LDL.LU R16, [R1+0x490] ;  /* 0x0004900001107983 */ /* 0x000ea40000300800 */
[----:B------:R-:W2:Y:S02]  /*59f00*/  LDL.LU R17, [R1+0x494] ;  /* 0x0004940001117983 */ /* 0x000ea40000300800 */
[----:B------:R-:W3:Y:S01]  /*59f10*/  LDL.LU R18, [R1+0x498] ;  /* 0x0004980001127983 */ /* 0x000ee20000300800 */
[----:B------:R-:W3:Y:S04]  /*59f20*/  LDL.LU R19, [R1+0x49c] ;  /* 0x00049c0001137983 */ /* 0x000ee80000300800 */
[----:B0-----:R-:W4:Y:S04]  /*59f30*/  LDL.64 R6, [R1+0xc8] ;  /* 0x0000c80001067983 */ /* 0x001f280000100a00 */
[----:B----4-:R0:W-:Y:S04]  /*59f40*/  STL.64 [R1+0x1f08], R6 ;  /* 0x001f080601007387 */ /* 0x0101e80000100a00 */
[----:B0-----:R-:W4:Y:S04]  /*59f50*/  LDL.LU.64 R6, [R1+0xd8] ;  /* 0x0000d80001067983 */ /* 0x001f280000300a00 */
[----:B----4-:R-:W-:Y:S01]  /*59f60*/  STL.64 [R1+0x1f20], R6 ;  /* 0x001f200601007387 */ /* 0x010fe20000100a00 */
[----:B---3--:R-:W-:Y:S02]  /*59f70*/  STL.64 [R1+0x1ed0], R18 ;  /* 0x001ed01201007387 */ /* 0x008fe40000100a00 */
[----:B--2---:R0:W-:Y:S02]  /*59f80*/  STL.64 [R1+0x1ec8], R16 ;  /* 0x001ec81001007387 */ /* 0x0041e40000100a00 */
[----:B0-----:R-:W2:Y:S01]  /*59f90*/  LDL.LU R16, [R1+0x4a0] ;  /* 0x0004a00001107983 */ /* 0x001ea20000300800 */
[----:B------:R-:W2:Y:S02]  /*59fa0*/  LDL.LU R17, [R1+0x4a4] ;  /* 0x0004a40001117983 */ /* 0x000ea40000300800 */
[----:B------:R-:W3:Y:S02]  /*59fb0*/  LDL.LU R18, [R1+0x4a8] ;  /* 0x0004a80001127983 */ /* 0x000ee40000300800 */
[----:B------:R-:W3:Y:S01]  /*59fc0*/  LDL.LU R19, [R1+0x4ac] ;  /* 0x0004ac0001137983 */ /* 0x000ee20000300800 */
[----:B------:R-:W4:Y:S04]  /*59fd0*/  LDL.64 R6, [R1+0xe8] ;  /* 0x0000e80001067983 */ /* 0x000f280000100a00 */
        /* <DEDUP_REMOVED lines=35> */
[----:B------:R-:W3:Y:S01]  /*5a210*/  LDL.LU R21, [R1+0x484] ;  /* 0x0004840001157983 */ /* 0x000ee20000300800 */
[----:B------:R-:W3:Y:S01]  /*5a220*/  LDL.LU R22, [R1+0x488] ;  /* 0x0004880001167983 */ /* 0x000ee20000300800 */
[----:B------:R-:W3:Y:S02]  /*5a230*/  LDL.LU R23, [R1+0x48c] ;  /* 0x00048c0001177983 */ /* 0x000ee40000300800 */
[----:B------:R-:W3:Y:S02]  /*5a240*/  LDL.64 R26, [R1+0x88] ;  /* 0x00008800011a7983 */ /* 0x000ee40000100a00 */
        /* <DEDUP_REMOVED lines=60> */
[----:B------:R-:W-:-:S05]  /*5a610*/  IMAD.MOV.U32 R2, RZ, RZ, R7 ;  /* 0x000000ffff027224 */ /* 0x000fca00078e0007 */
[----:B------:R0:W-:Y:S01]  /*5a620*/  STL [R1+0x1d68], R2 ;  /* 0x001d680201007387 */ /* 0x0001e20000100800 */
[----:B---3--:R-:W-:Y:S02]  /*5a630*/  IMAD.MOV.U32 R0, RZ, RZ, R11 ;  /* 0x000000ffff007224 */ /* 0x008fe400078e000b */
[----:B------:R-:W-:Y:S02]  /*5a640*/  IMAD.MOV.U32 R3, RZ, RZ, R10 ;  /* 0x000000ffff037224 */ /* 0x000fe400078e000a */
[----:B0-----:R-:W-:Y:S01]  /*5a650*/  IMAD.MOV.U32 R2, RZ, RZ, R27 ;  /* 0x000000ffff027224 */ /* 0x001fe200078e001b */
[C---:B--2---:R-:W-:Y:S11]  /*5a660*/  HMMA.16816.F32 R4, R12.reuse, R10, R16 ;  /* 0x0000000a0c04723c */ /* 0x044ff60000001810 */
[----:B------:R-:W-:Y:S11]  /*5a670*/  @!UPT UIADD3 URZ, URZ, URZ, URZ ;  /* 0x0000003f3f3ff290 */ /* 0x000ff6000fffe03f */
[----:B------:R-:W-:Y:S01]  /*5a680*/  @!UPT UIADD3 URZ, URZ, URZ, URZ ;  /* 0x0000003f3f3ff290 */ /* 0x000fe2000fffe03f */
[----:B------:R-:W-:Y:S01]  /*5a690*/  STL.64 [R1+0x490], R4 ;  /* 0x0004900401007387 */ /* 0x000fe20000100a00 */
[----:B------:R0:W-:Y:S02]  /*5a6a0*/  STL.64 [R1+0x498], R6 ;  /* 0x0004980601007387 */ /* 0x0001e40000100a00 */
[C---:B0-----:R-:W-:Y:S01]  /*5a6b0*/  HMMA.16816.F32 R4, R12.reuse, R26, R20 ;  /* 0x0000001a0c04723c */ /* 0x041fe20000001814 */
[----:B------:R-:W-:Y:S01]  /*5a6c0*/  STL [R1+0x1d70], R0 ;  /* 0x001d700001007387 */ /* 0x000fe20000100800 */
[----:B------:R-:W-:Y:S02]  /*5a6d0*/  STL [R1+0x1d6c], R3 ;  /* 0x001d6c0301007387 */ /* 0x000fe40000100800 */
[----:B------:R-:W2:Y:S11]  /*5a6e0*/  LDL.LU R24, [R1+0x400] ;  /* 0x0004000001187983 */ /* 0x000eb60000300800 */
[----:B------:R-:W-:Y:S08]  /*5a6f0*/  @!UPT UIADD3 URZ, URZ, URZ, URZ ;  /* 0x0000003f3f3ff290 */ /* 0x000ff0000fffe03f */
[----:B------:R-:W-:Y:S01]  /*5a700*/  STL.64 [R1+0x480], R4 ;  /* 0x0004800401007387 */ /* 0x000fe20000100a00 */
[----:B------:R-:W-:Y:S02]  /*5a710*/  STL.64 [R1+0x488], R6 ;  /* 0x0004880601007387 */ /* 0x000fe40000100a00 */
[----:B------:R-:W2:Y:S02]  /*5a720*/  LDL.LU R25, [R1+0x404] ;  /* 0x0004040001197983 */ /* 0x000ea40000300800 */
[----:B------:R-:W3:Y:S01]  /*5a730*/  LDL.LU R26, [R1+0x408] ;  /* 0x00040800011a7983 */ /* 0x000ee20000300800 */
[----:B------:R-:W3:Y:S01]  /*5a740*/  LDL.LU R27, [R1+0x40c] ;  /* 0x00040c00011b7983 */ /* 0x000ee20000300800 */
[----:B------:R-:W4:Y:S02]  /*5a750*/  LDL.LU R8, [R1+0x410] ;  /* 0x0004100001087983 */ /* 0x000f240000300800 */
[----:B------:R-:W4:Y:S02]  /*5a760*/  LDL.LU R9, [R1+0x414] ;  /* 0x0004140001097983 */ /* 0x000f240000300800 */
[----:B------:R-:W2:Y:S01]  /*5a770*/  LDL.LU R10, [R1+0x418] ;  /* 0x00041800010a7983 */ /* 0x000ea20000300800 */
[----:B------:R-:W2:Y:S01]  /*5a780*/  LDL.LU R11, [R1+0x41c] ;  /* 0x00041c00010b7983 */ /* 0x000ea20000300800 */
[----:B------:R-:W2:Y:S02]  /*5a790*/  LDL.LU R20, [R1+0x430] ;  /* 0x0004300001147983 */ /* 0x000ea40000300800 */
[----:B------:R-:W2:Y:S02]  /*5a7a0*/  LDL.LU R21, [R1+0x434] ;  /* 0x0004340001157983 */ /* 0x000ea40000300800 */
[----:B------:R-:W2:Y:S01]  /*5a7b0*/  LDL.LU R22, [R1+0x438] ;  /* 0x0004380001167983 */ /* 0x000ea20000300800 */
[----:B------:R-:W2:Y:S01]  /*5a7c0*/  LDL.LU R23, [R1+0x43c] ;  /* 0x00043c0001177983 */ /* 0x000ea20000300800 */
[----:B------:R-:W3:Y:S03]  /*5a7d0*/  LDL.LU.64 R18, [R1+0x78] ;  /* 0x0000780001127983 */ /* 0x000ee60000300a00 */
[----:B--2---:R0:W-:Y:S01]  /*5a7e0*/  STL.64 [R1+0x1e80], R22 ;  /* 0x001e801601007387 */ /* 0x0041e20000100a00 */
[----:B------:R-:W-:Y:S03]  /*5a7f0*/  STL.64 [R1+0x1e78], R20 ;  /* 0x001e781401007387 */ /* 0x000fe60000100a00 */
[----:B0-----:R-:W2:Y:S04]  /*5a800*/  LDL.LU.64 R22, [R1+0x48] ;  /* 0x0000480001167983 */ /* 0x001ea80000300a00 */
[----:B--2---:R0:W-:Y:S04]  /*5a810*/  STL.64 [R1+0x1e90], R22 ;  /* 0x001e901601007387 */ /* 0x0041e80000100a00 */
[----:B0-----:R-:W2:Y:S04]  /*5a820*/  LDL.LU.64 R22, [R1+0x58] ;  /* 0x0000580001167983 */ /* 0x001ea80000300a00 */
[----:B--2---:R0:W-:Y:S04]  /*5a830*/  STL.64 [R1+0x1ea8], R22 ;  /* 0x001ea81601007387 */ /* 0x0041e80000100a00 */
[----:B0-----:R-:W2:Y:S04]  /*5a840*/  LDL.64 R22, [R1+0x68] ;  /* 0x0000680001167983 */ /* 0x001ea80000100a00 */
[----:B--2---:R0:W-:Y:S01]  /*5a850*/  STL.64 [R1+0x1ec0], R22 ;  /* 0x001ec01601007387 */ /* 0x0041e20000100a00 */
[----:B------:R-:W3:Y:S02]  /*5a860*/  LDL.LU R20, [R1+0x470] ;  /* 0x0004700001147983 */ /* 0x000ee40000300800 */
[----:B------:R-:W3:Y:S01]  /*5a870*/  LDL.LU R21, [R1+0x474] ;  /* 0x0004740001157983 */ /* 0x000ee20000300800 */
[----:B0-----:R-:W3:Y:S01]  /*5a880*/  LDL.LU R22, [R1+0x478] ;  /* 0x0004780001167983 */ /* 0x001ee20000300800 */
[----:B------:R-:W3:Y:S02]  /*5a890*/  LDL.LU R23, [R1+0x47c] ;  /* 0x00047c0001177983 */ /* 0x000ee40000300800 */
[----:B------:R0:W-:Y:S02]  /*5a8a0*/  STL.64 [R1+0x1e58], R10 ;  /* 0x001e580a01007387 */ /* 0x0001e40000100a00 */
[----:B----4-:R-:W-:Y:S01]  /*5a8b0*/  STL.64 [R1+0x1e50], R8 ;  /* 0x001e500801007387 */ /* 0x010fe20000100a00 */
[----:B0-----:R-:W2:Y:S04]  /*5a8c0*/  LDL.LU.64 R10, [R1+0x28] ;  /* 0x00002800010a7983 */ /* 0x001ea80000300a00 */
[----:B--2---:R0:W-:Y:S04]  /*5a8d0*/  STL.64 [R1+0x1e68], R10 ;  /* 0x001e680a01007387 */ /* 0x0041e80000100a00 */
[----:B0-----:R-:W2:Y:S04]  /*5a8e0*/  LDL.LU.64 R10, [R1+0x38] ;  /* 0x00003800010a7983 */ /* 0x001ea80000300a00 */
[----:B--2---:R0:W-:Y:S01]  /*5a8f0*/  STL.64 [R1+0x1e88], R10 ;  /* 0x001e880a01007387 */ /* 0x0041e20000100a00 */
[----:B------:R-:W2:Y:S02]  /*5a900*/  LDL.LU R8, [R1+0x440] ;  /* 0x0004400001087983 */ /* 0x000ea40000300800 */
[----:B------:R-:W2:Y:S01]  /*5a910*/  LDL.LU R9, [R1+0x444] ;  /* 0x0004440001097983 */ /* 0x000ea20000300800 */
[----:B0-----:R-:W4:Y:S01]  /*5a920*/  LDL.LU R10, [R1+0x448] ;  /* 0x00044800010a7983 */ /* 0x001f220000300800 */
[----:B------:R-:W4:Y:S03]  /*5a930*/  LDL.LU R11, [R1+0x44c] ;  /* 0x00044c00010b7983 */ /* 0x000f260000300800 */
[----:B----4-:R-:W-:Y:S01]  /*5a940*/  STL.64 [R1+0x1ea0], R10 ;  /* 0x001ea00a01007387 */ /* 0x010fe20000100a00 */
[----:B--2---:R0:W-:Y:S03]  /*5a950*/  STL.64 [R1+0x1e98], R8 ;  /* 0x001e980801007387 */ /* 0x0041e60000100a00 */
[----:B0-----:R-:W2:Y:S01]  /*5a960*/  LDL.LU R8, [R1+0x450] ;  /* 0x0004500001087983 */ /* 0x001ea20000300800 */
[----:B------:R-:W2:Y:S02]  /*5a970*/  LDL.LU R9, [R1+0x454] ;  /* 0x0004540001097983 */ /* 0x000ea40000300800 */
[----:B------:R-:W4:Y:S02]  /*5a980*/  LDL.LU R10, [R1+0x458] ;  /* 0x00045800010a7983 */ /* 0x000f240000300800 */
[----:B------:R-:W4:Y:S01]  /*5a990*/  LDL.LU R11, [R1+0x45c] ;  /* 0x00045c00010b7983 */ /* 0x000f220000300800 */
[----:B---3--:R-:W-:Y:S01]  /*5a9a0*/  HMMA.16816.F32 R20, R12, R18, R20 ;  /* 0x000000120c14723c */ /* 0x008fe20000001814 */
[----:B----4-:R-:W-:Y:S01]  /*5a9b0*/  STL.64 [R1+0x1eb8], R10 ;  /* 0x001eb80a01007387 */ /* 0x010fe20000100a00 */
[----:B--2---:R0:W-:Y:S03]  /*5a9c0*/  STL.64 [R1+0x1eb0], R8 ;  /* 0x001eb00801007387 */ /* 0x0041e60000100a00 */
[----:B0-----:R-:W2:Y:S01]  /*5a9d0*/  LDL.LU R8, [R1+0x460] ;  /* 0x0004600001087983 */ /* 0x001ea20000300800 */
[----:B------:R-:W2:Y:S02]  /*5a9e0*/  LDL.LU R9, [R1+0x464] ;  /* 0x0004640001097983 */ /* 0x000ea40000300800 */
[----:B------:R-:W2:Y:S02]  /*5a9f0*/  LDL.LU R10, [R1+0x468] ;  /* 0x00046800010a7983 */ /* 0x000ea40000300800 */
[----:B------:R-:W2:Y:S01]  /*5aa00*/  LDL.LU R11, [R1+0x46c] ;  /* 0x00046c00010b7983 */ /* 0x000ea20000300800 */
[----:B------:R0:W-:Y:S01]  /*5aa10*/  STL.64 [R1+0x1e40], R26 ;  /* 0x001e401a01007387 */ /* 0x0001e20000100a00 */
[----:B------:R1:W-:Y:S03]  /*5aa20*/  STL.64 [R1+0x1e38], R24 ;  /* 0x001e381801007387 */ /* 0x0003e60000100a00 */
[----:B0-----:R-:W3:Y:S04]  /*5aa30*/  LDL.LU.64 R26, [R1+0x18] ;  /* 0x00001800011a7983 */ /* 0x001ee80000300a00 */
[----:B---3--:R0:W-:Y:S01]  /*5aa40*/  STL.64 [R1+0x1e60], R26 ;  /* 0x001e601a01007387 */ /* 0x0081e20000100a00 */
[----:B-1----:R-:W3:Y:S02]  /*5aa50*/  LDL.LU R24, [R1+0x420] ;  /* 0x0004200001187983 */ /* 0x002ee40000300800 */
[----:B------:R-:W3:Y:S01]  /*5aa60*/  LDL.LU R25, [R1+0x424] ;  /* 0x0004240001197983 */ /* 0x000ee20000300800 */
[----:B0-----:R-:W3:Y:S01]  /*5aa70*/  LDL.LU R26, [R1+0x428] ;  /* 0x00042800011a7983 */ /* 0x001ee20000300800 */
[----:B------:R-:W3:Y:S02]  /*5aa80*/  LDL.LU R27, [R1+0x42c] ;  /* 0x00042c00011b7983 */ /* 0x000ee40000300800 */
[----:B------:R-:W4:Y:S02]  /*5aa90*/  LDL.LU.64 R6, [R1+0x8] ;  /* 0x0000080001067983 */ /* 0x000f240000300a00 */
[----:B------:R-:W-:Y:S01]  /*5aaa0*/  STL [R1+0x1d74], R2 ;  /* 0x001d740201007387 */ /* 0x000fe20000100800 */
[----:B------:R-:W-:Y:S01]  /*5aab0*/  STL.64 [R1+0x470], R20 ;  /* 0x0004701401007387 */ /* 0x000fe20000100a00 */
[----:B------:R0:W-:Y:S03]  /*5aac0*/  STL.64 [R1+0x478], R22 ;  /* 0x0004781601007387 */ /* 0x0001e60000100a00 */
[----:B0-----:R-:W2:Y:S01]  /*5aad0*/  LDL.LU.64 R22, [R1+0x1ec0] ;  /* 0x001ec00001167983 */ /* 0x001ea20000300a00 */
[----:B------:R-:W-:-:S02]  /*5aae0*/  IMAD.MOV.U32 R3, RZ, RZ, R19 ;  /* 0x000000ffff037224 */ /* 0x000fc400078e0013 */
[----:B------:R-:W-:Y:S02]  /*5aaf0*/  IMAD.MOV.U32 R0, RZ, RZ, R18 ;  /* 0x000000ffff007224 */ /* 0x000fe400078e0012 */
[----:B------:R-:W3:Y:S01]  /*5ab00*/  LDL.LU R16, [R1+0x3f0] ;  /* 0x0003f00001107983 */ /* 0x000ee20000300800 */
[----:B------:R-:W3:Y:S01]  /*5ab10*/  LDL.LU R17, [R1+0x3f4] ;  /* 0x0003f40001117983 */ /* 0x000ee20000300800 */
[----:B------:R-:W3:Y:S02]  /*5ab20*/  LDL.LU R18, [R1+0x3f8] ;  /* 0x0003f80001127983 */ /* 0x000ee40000300800 */
[----:B------:R-:W3:Y:S02]  /*5ab30*/  LDL.LU R19, [R1+0x3fc] ;  /* 0x0003fc0001137983 */ /* 0x000ee40000300800 */
        /* <DEDUP_REMOVED lines=42> */
[----:B------:R-:W-:-:S02]  /*5ade0*/  IMAD.MOV.U32 R3, RZ, RZ, R10 ;  /* 0x000000ffff037224 */ /* 0x000fc400078e000a */
[----:B------:R-:W-:Y:S11]  /*5adf0*/  IMAD.MOV.U32 R2, RZ, RZ, R11 ;  /* 0x000000ffff027224 */ /* 0x000ff600078e000b */
[----:B------:R-:W-:Y:S09]  /*5ae00*/  @!UPT UIADD3 URZ, URZ, URZ, URZ ;  /* 0x0000003f3f3ff290 */ /* 0x000ff2000fffe03f */
[----:B------:R-:W-:Y:S01]  /*5ae10*/  STL.64 [R1+0x420], R24 ;  /* 0x0004201801007387 */ /* 0x000fe20000100a00 */
[----:B------:R0:W-:Y:S03]  /*5ae20*/  STL.64 [R1+0x428], R26 ;  /* 0x0004281a01007387 */ /* 0x0001e60000100a00 */
[----:B0-----:R-:W3:Y:S01]  /*5ae30*/  LDL.LU.64 R26, [R1+0x1e60] ;  /* 0x001e6000011a7983 */ /* 0x001ee20000300a00 */
[----:B------:R-:W3:Y:S02]  /*5ae40*/  LDL.LU.64 R10, [R1+0x1e58] ;  /* 0x001e5800010a7983 */ /* 0x000ee40000300a00 */
[----:B------:R-:W3:Y:S02]  /*5ae50*/  LDL.LU.64 R8, [R1+0x1e50] ;  /* 0x001e500001087983 */ /* 0x000ee40000300a00 */
[C---:B---3--:R-:W-:Y:S11]  /*5ae60*/  HMMA.16816.F32 R8, R12.reuse, R26, R8 ;  /* 0x0000001a0c08723c */ /* 0x048ff60000001808 */
[----:B------:R-:W-:Y:S11]  /*5ae70*/  @!UPT UIADD3 URZ, URZ, URZ, URZ ;  /* 0x0000003f3f3ff290 */ /* 0x000ff6000fffe03f */
[----:B------:R-:W-:Y:S01]  /*5ae80*/  @!UPT UIADD3 URZ, URZ, URZ, URZ ;  /* 0x0000003f3f3ff290 */ /* 0x000fe2000fffe03f */
[----:B------:R0:W-:Y:S01]  /*5ae90*/  STL.64 [R1+0x410], R8 ;  /* 0x0004100801007387 */ /* 0x0001e20000100a00 */
[----:B------:R1:W-:Y:S02]  /*5aea0*/  STL.64 [R1+0x418], R10 ;  /* 0x0004180a01007387 */ /* 0x0003e40000100a00 */
[----:B0-----:R-:W-:Y:S01]  /*5aeb0*/  IMAD.MOV.U32 R9, RZ, RZ, R26 ;  /* 0x000000ffff097224 */ /* 0x001fe200078e001a */
[----:B-1----:R-:W3:Y:S01]  /*5aec0*/  LDL.LU.64 R10, [R1+0x1e48] ;  /* 0x001e4800010a7983 */ /* 0x002ee20000300a00 */
[----:B------:R-:W-:Y:S02]  /*5aed0*/  IMAD.MOV.U32 R8, RZ, RZ, R27 ;  /* 0x000000ffff087224 */ /* 0x000fe400078e001b */
[----:B------:R-:W4:Y:S02]  /*5aee0*/  LDL.LU.64 R26, [R1+0x1e40] ;  /* 0x001e4000011a7983 */ /* 0x000f240000300a00 */
[----:B------:R-:W4:Y:S02]  /*5aef0*/  LDL.LU.64 R24, [R1+0x1e38] ;  /* 0x001e380001187983 */ /* 0x000f240000300a00 */
[----:B----4-:R-:W-:Y:S11]  /*5af00*/  HMMA.16816.F32 R24, R12, R6, R24 ;  /* 0x000000060c18723c */ /* 0x010ff60000001818 */
[----:B------:R-:W-:Y:S11]  /*5af10*/  @!UPT UIADD3 URZ, URZ, URZ, URZ ;  /* 0x0000003f3f3ff290 */ /* 0x000ff6000fffe03f */
[----:B------:R-:W-:Y:S01]  /*5af20*/  @!UPT UIADD3 URZ, URZ, URZ, URZ ;  /* 0x0000003f3f3ff290 */ /* 0x000fe2000fffe03f */
[----:B------:R-:W-:Y:S01]  /*5af30*/  STL.64 [R1+0x400], R24 ;  /* 0x0004001801007387 */ /* 0x000fe20000100a00 */
[----:B------:R0:W-:Y:S03]  /*5af40*/  STL.64 [R1+0x408], R26 ;  /* 0x0004081a01007387 */ /* 0x0001e60000100a00 */
[----:B0-----:R-:W4:Y:S01]  /*5af50*/  LDL.LU.64 R26, [R1+0x1e30] ;  /* 0x001e3000011a7983 */ /* 0x001f220000300a00 */
[----:B------:R-:W-:Y:S02]  /*5af60*/  IMAD.MOV.U32 R29, RZ, RZ, R6 ;  /* 0x000000ffff1d7224 */ /* 0x000fe400078e0006 */
[----:B------:R-:W3:Y:S02]  /*5af70*/  LDL.LU R4, [R1+0x3d0] ;  /* 0x0003d00001047983 */ /* 0x000ee40000300800 */
[----:B------:R-:W-:Y:S01]  /*5af80*/  IMAD.MOV.U32 R0, RZ, RZ, R7 ;  /* 0x000000ffff007224 */ /* 0x000fe200078e0007 */
[----:B------:R-:W3:Y:S01]  /*5af90*/  LDL.LU R5, [R1+0x3d4] ;  /* 0x0003d40001057983 */ /* 0x000ee20000300800 */
[----:B--2---:R-:W-:-:S02]  /*5afa0*/  IMAD.MOV.U32 R6, RZ, RZ, R22 ;  /* 0x000000ffff067224 */ /* 0x004fc400078e0016 */
[----:B------:R-:W2:Y:S02]  /*5afb0*/  LDL.LU R22, [R1+0x1e2c] ;  /* 0x001e2c0001167983 */ /* 0x000ea40000300800 */
[----:B------:R-:W-:Y:S02]  /*5afc0*/  IMAD.MOV.U32 R7, RZ, RZ, R23 ;  /* 0x000000ffff077224 */ /* 0x000fe400078e0017 */
[----:B------:R-:W2:Y:S01]  /*5afd0*/  LDL.LU R23, [R1+0x1e28] ;  /* 0x001e280001177983 */ /* 0x000ea20000300800 */
[C---:B----4-:R-:W-:Y:S11]  /*5afe0*/  HMMA.16816.F32 R16, R12.reuse, R26, R16 ;  /* 0x0000001a0c10723c */ /* 0x050ff60000001810 */
[----:B------:R-:W-:Y:S11]  /*5aff0*/  @!UPT UIADD3 URZ, URZ, URZ, URZ ;  /* 0x0000003f3f3ff290 */ /* 0x000ff6000fffe03f */
[----:B------:R-:W-:Y:S01]  /*5b000*/  @!UPT UIADD3 URZ, URZ, URZ, URZ ;  /* 0x0000003f3f3ff290 */ /* 0x000fe2000fffe03f */
[----:B------:R0:W-:Y:S01]  /*5b010*/  STL.64 [R1+0x3f0], R16 ;  /* 0x0003f01001007387 */ /* 0x0001e20000100a00 */
[----:B------:R-:W-:Y:S03]  /*5b020*/  STL.64 [R1+0x3f8], R18 ;  /* 0x0003f81201007387 */ /* 0x000fe60000100a00 */
[----:B0-----:R-:W4:Y:S01]  /*5b030*/  LDL.LU.64 R16, [R1+0x1e20] ;  /* 0x001e200001107983 */ /* 0x001f220000300a00 */
[----:B------:R0:W-:Y:S02]  /*5b040*/  STL.64 [R1+0x1de8], R26 ;  /* 0x001de81a01007387 */ /* 0x0001e40000100a00 */
[----:B------:R-:W3:Y:S02]  /*5b050*/  LDL.LU R24, [R1+0x3e0] ;  /* 0x0003e00001187983 */ /* 0x000ee40000300800 */
[----:B------:R-:W3:Y:S01]  /*5b060*/  LDL.LU R25, [R1+0x3e4] ;  /* 0x0003e40001197983 */ /* 0x000ee20000300800 */
[----:B0-----:R-:W3:Y:S01]  /*5b070*/  LDL.LU R26, [R1+0x3e8] ;  /* 0x0003e800011a7983 */ /* 0x001ee20000300800 */
[----:B------:R-:W3:Y:S02]  /*5b080*/  LDL.LU R27, [R1+0x3ec] ;  /* 0x0003ec00011b7983 */ /* 0x000ee40000300800 */
[----:B--2---:R-:W-:Y:S02]  /*5b090*/  STL.64 [R1+0x1b20], R22 ;  /* 0x001b201601007387 */ /* 0x004fe40000100a00 */
[----:B------:R0:W-:Y:S01]  /*5b0a0*/  STL.64 [R1+0x1d90], R20 ;  /* 0x001d901401007387 */ /* 0x0001e20000100a00 */
[----:B---3--:R-:W-:Y:S11]  /*5b0b0*/  HMMA.16816.F32 R24, R12, R22, R24 ;  /* 0x000000160c18723c */ /* 0x008ff60000001818 */
[----:B------:R-:W-:Y:S11]  /*5b0c0*/  @!UPT UIADD3 URZ, URZ, URZ, URZ ;  /* 0x0000003f3f3ff290 */ /* 0x000ff6000fffe03f */
[----:B------:R-:W-:Y:S01]  /*5b0d0*/  @!UPT UIADD3 URZ, URZ, URZ, URZ ;  /* 0x0000003f3f3ff290 */ /* 0x000fe2000fffe03f */
[----:B------:R-:W-:Y:S01]  /*5b0e0*/  STL.64 [R1+0x3e0], R24 ;  /* 0x0003e01801007387 */ /* 0x000fe20000100a00 */
[----:B------:R-:W-:Y:S02]  /*5b0f0*/  STL.64 [R1+0x3e8], R26 ;  /* 0x0003e81a01007387 */ /* 0x000fe40000100a00 */
[----:B0-----:R-:W2:Y:S02]  /*5b100*/  LDL.LU R20, [R1+0x370] ;  /* 0x0003700001147983 */ /* 0x001ea40000300800 */
[----:B------:R-:W2:Y:S01]  /*5b110*/  LDL.LU R21, [R1+0x374] ;  /* 0x0003740001157983 */ /* 0x000ea20000300800 */
[----:B------:R-:W3:Y:S01]  /*5b120*/  LDL.LU R22, [R1+0x378] ;  /* 0x0003780001167983 */ /* 0x000ee20000300800 */
[----:B------:R-:W3:Y:S03]  /*5b130*/  LDL.LU R23, [R1+0x37c] ;  /* 0x00037c0001177983 */ /* 0x000ee60000300800 */
[----:B---3--:R4:W-:Y:S01]  /*5b140*/  STL.64 [R1+0x1da0], R22 ;  /* 0x001da01601007387 */ /* 0x0089e20000100a00 */
[----:B--2---:R-:W-:Y:S02]  /*5b150*/  STL.64 [R1+0x1d98], R20 ;  /* 0x001d981401007387 */ /* 0x004fe40000100a00 */
[----:B----4-:R-:W-:-:S02]  /*5b160*/  IMAD.MOV.U32 R23, RZ, RZ, R16 ;  /* 0x000000ffff177224 */ /* 0x010fc400078e0010 */
[----:B------:R-:W-:Y:S01]  /*5b170*/  IMAD.MOV.U32 R22, RZ, RZ, R17 ;  /* 0x000000ffff167224 */ /* 0x000fe200078e0011 */
[----:B------:R-:W2:Y:S01]  /*5b180*/  LDL.LU R16, [R1+0x3c0] ;  /* 0x0003c00001107983 */ /* 0x000ea20000300800 */
[----:B------:R-:W2:Y:S02]  /*5b190*/  LDL.LU R17, [R1+0x3c4] ;  /* 0x0003c40001117983 */ /* 0x000ea40000300800 */
[----:B------:R-:W2:Y:S02]  /*5b1a0*/  LDL.LU R18, [R1+0x3c8] ;  /* 0x0003c80001127983 */ /* 0x000ea40000300800 */
[----:B------:R-:W2:Y:S01]  /*5b1b0*/  LDL.LU R19, [R1+0x3cc] ;  /* 0x0003cc0001137983 */ /* 0x000ea20000300800 */
[----:B------:R-:W3:Y:S01]  /*5b1c0*/  LDL.LU R24, [R1+0x3b0] ;  /* 0x0003b00001187983 */ /* 0x000ee20000300800 */
[----:B------:R-:W3:Y:S02]  /*5b1d0*/  LDL.LU R25, [R1+0x3b4] ;  /* 0x0003b40001197983 */ /* 0x000ee40000300800 */
[----:B------:R-:W3:Y:S02]  /*5b1e0*/  LDL.LU R26, [R1+0x3b8] ;  /* 0x0003b800011a7983 */ /* 0x000ee40000300800 */
[----:B------:R-:W3:Y:S01]  /*5b1f0*/  LDL.LU R27, [R1+0x3bc] ;  /* 0x0003bc00011b7983 */ /* 0x000ee20000300800 */
[----:B------:R0:W-:Y:S02]  /*5b200*/  STL.64 [R1+0x1db0], R22 ;  /* 0x001db01601007387 */ /* 0x0001e40000100a00 */
[----:B0-----:R-:W-:-:S02]  /*5b210*/  IMAD.MOV.U32 R22, RZ, RZ, R10 ;  /* 0x000000ffff167224 */ /* 0x001fc400078e000a */
[----:B------:R-:W-:Y:S01]  /*5b220*/  IMAD.MOV.U32 R23, RZ, RZ, R11 ;  /* 0x000000ffff177224 */ /* 0x000fe200078e000b */
[----:B------:R-:W4:Y:S01]  /*5b230*/  LDL.LU R10, [R1+0x1e1c] ;  /* 0x001e1c00010a7983 */ /* 0x000f220000300800 */
[----:B------:R-:W4:Y:S03]  /*5b240*/  LDL.LU R11, [R1+0x1e18] ;  /* 0x001e1800010b7983 */ /* 0x000f260000300800 */
[----:B------:R0:W-:Y:S04]  /*5b250*/  STL.64 [R1+0x1dc8], R22 ;  /* 0x001dc81601007387 */ /* 0x0001e80000100a00 */
[----:B0-----:R-:W2:Y:S01]  /*5b260*/  LDL.LU R22, [R1+0x1a8] ;  /* 0x0001a80001167983 */ /* 0x001ea20000300800 */
[----:B------:R-:W2:Y:S01]  /*5b270*/  LDL.LU R23, [R1+0x1ac] ;  /* 0x0001ac0001177983 */ /* 0x000ea20000300800 */
[----:B----4-:R-:W-:Y:S02]  /*5b280*/  HMMA.16816.F32 R4, R12, R10, R4 ;  /* 0x0000000a0c04723c */ /* 0x010fe40000001804 */
[----:B--2---:R0:W-:Y:S04]  /*5b290*/  STL.64 [R1+0x1de0], R22 ;  /* 0x001de01601007387 */ /* 0x0041e80000100a00 */
[----:B0-----:R-:W3:Y:S01]  /*5b2a0*/  LDL.LU R22, [R1+0x1b8] ;  /* 0x0001b80001167983 */ /* 0x001ee20000300800 */
[----:B------:R-:W3:Y:S11]  /*5b2b0*/  LDL.LU R23, [R1+0x1bc] ;  /* 0x0001bc0001177983 */ /* 0x000ef60000300800 */
[----:B------:R-:W-:Y:S05]  /*5b2c0*/  @!UPT UIADD3 URZ, URZ, URZ, URZ ;  /* 0x0000003f3f3ff290 */ /* 0x000fea000fffe03f */
[----:B------:R-:W-:Y:S02]  /*5b2d0*/  STL.64 [R1+0x3d0], R4 ;  /* 0x0003d00401007387 */ /* 0x000fe40000100a00 */
[----:B------:R0:W-:Y:S02]  /*5b2e0*/  STL.64 [R1+0x3d8], R6 ;  /* 0x0003d80601007387 */ /* 0x0001e40000100a00 */
[----:B0-----:R-:W2:Y:S01]  /*5b2f0*/  LDL.LU.64 R6, [R1+0x1e10] ;  /* 0x001e100001067983 */ /* 0x001ea20000300a00 */
[----:B------:R-:W4:Y:S02]  /*5b300*/  LDL.LU.64 R4, [R1+0x1e08] ;  /* 0x001e080001047983 */ /* 0x000f240000300a00 */
[----:B------:R-:W-:Y:S02]  /*5b310*/  STL.64 [R1+0x1b28], R10 ;  /* 0x001b280a01007387 */ /* 0x000fe40000100a00 */
[----:B------:R0:W-:Y:S02]  /*5b320*/  STL.64 [R1+0x1da8], R8 ;  /* 0x001da80801007387 */ /* 0x0001e40000100a00 */
        /* <DEDUP_REMOVED lines=8> */
[----:B------:R-:W-:-:S02]  /*5b3b0*/  IMAD.MOV.U32 R10, RZ, RZ, R6 ;  /* 0x000000ffff0a7224 */ /* 0x000fc400078e0006 */
[----:B------:R-:W-:Y:S01]  /*5b3c0*/  IMAD.MOV.U32 R11, RZ, RZ, R7 ;  /* 0x000000ffff0b7224 */ /* 0x000fe200078e0007 */
[----:B------:R-:W3:Y:S01]  /*5b3d0*/  LDL.LU R6, [R1+0x1e04] ;  /* 0x001e040001067983 */ /* 0x000ee20000300800 */
[----:B------:R-:W3:Y:S03]  /*5b3e0*/  LDL.LU R7, [R1+0x1e00] ;  /* 0x001e000001077983 */ /* 0x000ee60000300800 */
[----:B------:R-:W-:Y:S04]  /*5b3f0*/  STL.64 [R1+0x1dd8], R10 ;  /* 0x001dd80a01007387 */ /* 0x000fe80000100a00 */
[----:B--2---:R0:W-:Y:S01]  /*5b400*/  STL.64 [R1+0x1dd0], R8 ;  /* 0x001dd00801007387 */ /* 0x0041e20000100a00 */
[----:B---3--:R-:W-:Y:S03]  /*5b410*/  HMMA.16816.F32 R12, R12, R6, R16 ;  /* 0x000000060c0c723c */ /* 0x008fe60000001810 */
[----:B0-----:R-:W2:Y:S01]  /*5b420*/  LDL.LU R8, [R1+0x3a0] ;  /* 0x0003a00001087983 */ /* 0x001ea20000300800 */
[----:B------:R-:W2:Y:S02]  /*5b430*/  LDL.LU R9, [R1+0x3a4] ;  /* 0x0003a40001097983 */ /* 0x000ea40000300800 */
[----:B------:R-:W2:Y:S02]  /*5b440*/  LDL.LU R10, [R1+0x3a8] ;  /* 0x0003a800010a7983 */ /* 0x000ea40000300800 */
[----:B------:R-:W2:Y:S01]  /*5b450*/  LDL.LU R11, [R1+0x3ac] ;  /* 0x0003ac00010b7983 */ /* 0x000ea20000300800 */
[----:B------:R-:W3:Y:S01]  /*5b460*/  LDL.LU.64 R18, [R1+0x1df8] ;  /* 0x001df80001127983 */ /* 0x000ee20000300a00 */
[----:B------:R-:W3:Y:S11]  /*5b470*/  LDL.LU.64 R16, [R1+0x1df0] ;  /* 0x001df00001107983 */ /* 0x000ef60000300a00 */
[----:B------:R-:W-:Y:S02]  /*5b480*/  @!UPT UIADD3 URZ, URZ, URZ, URZ ;  /* 0x0000003f3f3ff290 */ /* 0x000fe4000fffe03f */
[----:B------:R-:W-:Y:S01]  /*5b490*/  STL.64 [R1+0x3c0], R12 ;  /* 0x0003c00c01007387 */ /* 0x000fe20000100a00 */
[----:B------:R-:W-:Y:S01]  /*5b4a0*/  STL.64 [R1+0x3c8], R14 ;  /* 0x0003c80e01007387 */ /* 0x000fe20000100a00 */
[----:B---3--:R-:W-:Y:S02]  /*5b4b0*/  HMMA.16816.F32 R20, R16, R22, R24 ;  /* 0x000000161014723c */ /* 0x008fe40000001818 */
[----:B------:R-:W3:Y:S11]  /*5b4c0*/  LDL.LU.64 R26, [R1+0x1de8] ;  /* 0x001de800011a7983 */ /* 0x000ef60000300a00 */
[----:B------:R-:W-:Y:S10]  /*5b4d0*/  @!UPT UIADD3 URZ, URZ, URZ, URZ ;  /* 0x0000003f3f3ff290 */ /* 0x000ff4000fffe03f */
[----:B------:R-:W-:Y:S01]  /*5b4e0*/  STL.64 [R1+0x3b0], R20 ;  /* 0x0003b01401007387 */ /* 0x000fe20000100a00 */
[----:B------:R0:W-:Y:S03]  /*5b4f0*/  STL.64 [R1+0x3b8], R22 ;  /* 0x0003b81601007387 */ /* 0x0001e60000100a00 */
[----:B0-----:R-:W2:Y:S01]  /*5b500*/  LDL.LU.64 R22, [R1+0x1de0] ;  /* 0x001de00001167983 */ /* 0x001ea20000300a00 */
[----:B----4-:R-:W-:Y:S02]  /*5b510*/  IMAD.MOV.U32 R15, RZ, RZ, R4 ;  /* 0x000000ffff0f7224 */ /* 0x010fe400078e0004 */
[----:B------:R-:W-:Y:S02]  /*5b520*/  IMAD.MOV.U32 R24, RZ, RZ, R21 ;  /* 0x000000ffff187224 */ /* 0x000fe400078e0015 */
[----:B------:R-:W-:-:S05]  /*5b530*/  IMAD.MOV.U32 R4, RZ, RZ, R20 ;  /* 0x000000ffff047224 */ /* 0x000fca00078e0014 */
[----:B------:R-:W-:Y:S01]  /*5b540*/  STL [R1+0x1af0], R4 ;  /* 0x001af00401007387 */ /* 0x000fe20000100800 */
[----:B------:R-:W-:Y:S01]  /*5b550*/  STL [R1+0x1aec], R24 ;  /* 0x001aec1801007387 */ /* 0x000fe20000100800 */
[C---:B--2---:R-:W-:Y:S02]  /*5b560*/  HMMA.16816.F32 R20, R16.reuse, R22, R8 ;  /* 0x000000161014723c */ /* 0x044fe40000001808 */
[----:B------:R-:W2:Y:S01]  /*5b570*/  LDL.LU.64 R10, [R1+0x1dd8] ;  /* 0x001dd800010a7983 */ /* 0x000ea20000300a00 */
[----:B------:R-:W2:Y:S11]  /*5b580*/  LDL.LU.64 R8, [R1+0x1dd0] ;  /* 0x001dd00001087983 */ /* 0x000eb60000300a00 */
[----:B------:R-:W-:Y:S09]  /*5b590*/  @!UPT UIADD3 URZ, URZ, URZ, URZ ;  /* 0x0000003f3f3ff290 */ /* 0x000ff2000fffe03f */
[----:B------:R-:W-:Y:S01]  /*5b5a0*/  STL.64 [R1+0x3a0], R20 ;  /* 0x0003a01401007387 */ /* 0x000fe20000100a00 */
[----:B------:R0:W-:Y:S03]  /*5b5b0*/  STL.64 [R1+0x3a8], R22 ;  /* 0x0003a81601007387 */ /* 0x0001e60000100a00 */
[----:B0-----:R-:W2:Y:S02]  /*5b5c0*/  LDL.LU.64 R22, [R1+0x1dc8] ;  /* 0x001dc80001167983 */ /* 0x001ea40000300a00 */
[----:B--2---:R-:W-:Y:S02]  /*5b5d0*/  HMMA.16816.F32 R20, R16, R22, R8 ;  /* 0x000000161014723c */ /* 0x004fe40000001808 */
[----:B------:R-:W2:Y:S01]  /*5b5e0*/  LDL.LU.64 R10, [R1+0x1dc0] ;  /* 0x001dc000010a7983 */ /* 0x000ea20000300a00 */
[----:B------:R-:W2:Y:S11]  /*5b5f0*/  LDL.LU.64 R8, [R1+0x1db8] ;  /* 0x001db80001087983 */ /* 0x000eb60000300a00 */
[----:B------:R-:W-:Y:S09]  /*5b600*/  @!UPT UIADD3 URZ, URZ, URZ, URZ ;  /* 0x0000003f3f3ff290 */ /* 0x000ff2000fffe03f */
[----:B------:R-:W-:Y:S01]  /*5b610*/  STL.64 [R1+0x390], R20 ;  /* 0x0003901401007387 */ /* 0x000fe20000100a00 */
[----:B------:R0:W-:Y:S03]  /*5b620*/  STL.64 [R1+0x398], R22 ;  /* 0x0003981601007387 */ /* 0x0001e60000100a00 */
[----:B0-----:R-:W2:Y:S01]  /*5b630*/  LDL.LU.64 R22, [R1+0x1db0] ;  /* 0x001db00001167983 */ /* 0x001ea20000300a00 */
[----:B------:R-:W-:Y:S02]  /*5b640*/  IMAD.MOV.U32 R14, RZ, RZ, R5 ;  /* 0x000000ffff0e7224 */ /* 0x000fe400078e0005 */
[----:B------:R-:W-:Y:S02]  /*5b650*/  IMAD.MOV.U32 R25, RZ, RZ, R21 ;  /* 0x000000ffff197224 */ /* 0x000fe400078e0015 */
[----:B------:R-:W-:-:S05]  /*5b660*/  IMAD.MOV.U32 R5, RZ, RZ, R20 ;  /* 0x000000ffff057224 */ /* 0x000fca00078e0014 */
[----:B------:R0:W-:Y:S01]  /*5b670*/  STL [R1+0x1af8], R5 ;  /* 0x001af80501007387 */ /* 0x0001e20000100800 */
[----:B------:R1:W-:Y:S02]  /*5b680*/  STL.64 [R1+0x1b30], R6 ;  /* 0x001b300601007387 */ /* 0x0003e40000100a00 */
[----:B------:R-:W4:Y:S01]  /*5b690*/  LDL.LU R4, [R1+0x360] ;  /* 0x0003600001047983 */ /* 0x000f220000300800 */
[----:B0-----:R-:W4:Y:S01]  /*5b6a0*/  LDL.LU R5, [R1+0x364] ;  /* 0x0003640001057983 */ /* 0x001f220000300800 */
[----:B-1----:R-:W4:Y:S02]  /*5b6b0*/  LDL.LU R6, [R1+0x368] ;  /* 0x0003680001067983 */ /* 0x002f240000300800 */
[----:B------:R-:W4:Y:S02]  /*5b6c0*/  LDL.LU R7, [R1+0x36c] ;  /* 0x00036c0001077983 */ /* 0x000f240000300800 */
[----:B------:R-:W-:Y:S01]  /*5b6d0*/  STL [R1+0x1af4], R25 ;  /* 0x001af41901007387 */ /* 0x000fe20000100800 */
[----:B---3--:R0:W-:Y:S04]  /*5b6e0*/  STL.64 [R1+0x1b38], R26 ;  /* 0x001b381a01007387 */ /* 0x0081e80000100a00 */
[----:B0-----:R-:W3:Y:S01]  /*5b6f0*/  LDL.LU R26, [R1+0x178] ;  /* 0x00017800011a7983 */ /* 0x001ee20000300800 */
[----:B------:R-:W3:Y:S01]  /*5b700*/  LDL.LU R27, [R1+0x17c] ;  /* 0x00017c00011b7983 */ /* 0x000ee20000300800 */
[C---:B--2---:R-:W-:Y:S02]  /*5b710*/  HMMA.16816.F32 R20, R16.reuse, R22, R8 ;  /* 0x000000161014723c */ /* 0x044fe40000001808 */
[----:B------:R-:W2:Y:S11]  /*5b720*/  LDL.LU.64 R8, [R1+0x1da8] ;  /* 0x001da80001087983 */ /* 0x000eb60000300a00 */
[----:B------:R-:W-:Y:S10]  /*5b730*/  @!UPT UIADD3 URZ, URZ, URZ, URZ ;  /* 0x0000003f3f3ff290 */ /* 0x000ff4000fffe03f */
[----:B------:R-:W-:Y:S01]  /*5b740*/  STL.64 [R1+0x380], R20 ;  /* 0x0003801401007387 */ /* 0x000fe20000100a00 */
[----:B------:R0:W-:Y:S03]  /*5b750*/  STL.64 [R1+0x388], R22 ;  /* 0x0003881601007387 */ /* 0x0001e60000100a00 */
[----:B0-----:R-:W3:Y:S01]  /*5b760*/  LDL.LU.64 R22, [R1+0x1da0] ;  /* 0x001da00001167983 */ /* 0x001ee20000300a00 */
[----:B------:R-:W3:Y:S01]  /*5b770*/  LDL.LU.64 R20, [R1+0x1d98] ;  /* 0x001d980001147983 */ /* 0x000ee20000300a00 */
[----:B----4-:R-:W-:Y:S01]  /*5b780*/  HMMA.16816.F32 R4, R16, R14, R4 ;  /* 0x0000000e1004723c */ /* 0x010fe20000001804 */
[----:B------:R-:W-:Y:S02]  /*5b790*/  IMAD.MOV.U32 R10, RZ, RZ, R29 ;  /* 0x000000ffff0a7224 */ /* 0x000fe400078e001d */
[----:B------:R-:W-:-:S05]  /*5b7a0*/  IMAD.MOV.U32 R11, RZ, RZ, R0 ;  /* 0x000000ffff0b7224 */ /* 0x000fca00078e0000 */
[----:B---3--:R-:W-:Y:S01]  /*5b7b0*/  HMMA.16816.F32 R24, R16, R26, R20 ;  /* 0x0000001a1018723c */ /* 0x008fe20000001814 */
[----:B------:R-:W3:Y:S11]  /*5b7c0*/  LDL.LU.64 R20, [R1+0x1d90] ;  /* 0x001d900001147983 */ /* 0x000ef60000300a00 */
[----:B------:R-:W-:Y:S11]  /*5b7d0*/  @!UPT UIADD3 URZ, URZ, URZ, URZ ;  /* 0x0000003f3f3ff290 */ /* 0x000ff6000fffe03f */
[----:B------:R-:W-:Y:S01]  /*5b7e0*/  STL.64 [R1+0x370], R24 ;  /* 0x0003701801007387 */ /* 0x000fe20000100a00 */
[----:B------:R-:W-:Y:S02]  /*5b7f0*/  STL.64 [R1+0x378], R26 ;  /* 0x0003781a01007387 */ /* 0x000fe40000100a00 */
[----:B------:R-:W4:Y:S02]  /*5b800*/  LDL.LU R29, [R1+0x1d8c] ;  /* 0x001d8c00011d7983 */ /* 0x000f240000300800 */
[----:B------:R0:W-:Y:S01]  /*5b810*/  STL.64 [R1+0x360], R4 ;  /* 0x0003600401007387 */ /* 0x0001e20000100a00 */
[----:B------:R1:W-:Y:S01]  /*5b820*/  STL.64 [R1+0x368], R6 ;  /* 0x0003680601007387 */ /* 0x0003e20000100a00 */
[----:B------:R-:W3:Y:S02]  /*5b830*/  LDL.LU R0, [R1+0x1d88] ;  /* 0x001d880001007983 */ /* 0x000ee40000300800 */
[----:B------:R2:W-:Y:S01]  /*5b840*/  STL.64 [R1+0x1b40], R10 ;  /* 0x001b400a01007387 */ /* 0x0005e20000100a00 */
[----:B0-----:R-:W3:Y:S01]  /*5b850*/  LDL.LU R4, [R1+0x200] ;  /* 0x0002000001047983 */ /* 0x001ee20000300800 */
[----:B------:R-:W3:Y:S02]  /*5b860*/  LDL.LU R5, [R1+0x204] ;  /* 0x0002040001057983 */ /* 0x000ee40000300800 */
[----:B-1----:R-:W3:Y:S02]  /*5b870*/  LDL.LU R6, [R1+0x208] ;  /* 0x0002080001067983 */ /* 0x002ee40000300800 */
[----:B------:R-:W3:Y:S02]  /*5b880*/  LDL.LU R7, [R1+0x20c] ;  /* 0x00020c0001077983 */ /* 0x000ee40000300800 */
[----:B--2---:R-:W-:-:S02]  /*5b890*/  IMAD.MOV.U32 R26, RZ, RZ, R9 ;  /* 0x000000ffff1a7224 */ /* 0x004fc400078e0009 */
[----:B------:R-:W-:Y:S01]  /*5b8a0*/  IMAD.MOV.U32 R27, RZ, RZ, R8 ;  /* 0x000000ffff1b7224 */ /* 0x000fe200078e0008 */
[----:B---3--:R0:W-:Y:S01]  /*5b8b0*/  STL.64 [R1+0x1b50], R6 ;  /* 0x001b500601007387 */ /* 0x0081e20000100a00 */
[----:B------:R-:W-:Y:S03]  /*5b8c0*/  STL.64 [R1+0x1b48], R4 ;  /* 0x001b480401007387 */ /* 0x000fe60000100a00 */
[----:B------:R1:W-:Y:S02]  /*5b8d0*/  STL.64 [R1+0x1b58], R26 ;  /* 0x001b581a01007387 */ /* 0x0003e40000100a00 */
[----:B------:R-:W2:Y:S01]  /*5b8e0*/  LDL.LU R8, [R1+0x210] ;  /* 0x0002100001087983 */ /* 0x000ea20000300800 */
[----:B------:R-:W2:Y:S01]  /*5b8f0*/  LDL.LU R9, [R1+0x214] ;  /* 0x0002140001097983 */ /* 0x000ea20000300800 */
[----:B------:R-:W3:Y:S02]  /*5b900*/  LDL.LU R10, [R1+0x218] ;  /* 0x00021800010a7983 */ /* 0x000ee40000300800 */
[----:B------:R-:W3:Y:S02]  /*5b910*/  LDL.LU R11, [R1+0x21c] ;  /* 0x00021c00010b7983 */ /* 0x000ee40000300800 */
[----:B0-----:R-:W-:-:S02]  /*5b920*/  IMAD.MOV.U32 R6, RZ, RZ, R3 ;  /* 0x000000ffff067224 */ /* 0x001fc400078e0003 */
[----:B------:R-:W-:Y:S01]  /*5b930*/  IMAD.MOV.U32 R7, RZ, RZ, R2 ;  /* 0x000000ffff077224 */ /* 0x000fe200078e0002 */
[----:B---3--:R-:W-:Y:S01]  /*5b940*/  STL.64 [R1+0x1b68], R10 ;  /* 0x001b680a01007387 */ /* 0x008fe20000100a00 */
[----:B--2---:R-:W-:Y:S02]  /*5b950*/  STL.64 [R1+0x1b60], R8 ;  /* 0x001b600801007387 */ /* 0x004fe40000100a00 */
[----:B------:R-:W2:Y:S02]  /*5b960*/  LDL.LU R3, [R1+0x1d84] ;  /* 0x001d840001037983 */ /* 0x000ea40000300800 */
[----:B------:R-:W3:Y:S01]  /*5b970*/  LDL.LU R2, [R1+0x1d80] ;  /* 0x001d800001027983 */ /* 0x000ee20000300800 */
[----:B------:R-:W-:Y:S01]  /*5b980*/  STL.64 [R1+0x1b70], R6 ;  /* 0x001b700601007387 */ /* 0x000fe20000100a00 */
[----:B------:R-:W3:Y:S02]  /*5b990*/  LDL.LU R24, [R1+0x220] ;  /* 0x0002200001187983 */ /* 0x000ee40000300800 */
[----:B------:R-:W3:Y:S02]  /*5b9a0*/  LDL.LU R25, [R1+0x224] ;  /* 0x0002240001197983 */ /* 0x000ee40000300800 */
[----:B-1----:R-:W3:Y:S01]  /*5b9b0*/  LDL.LU R26, [R1+0x228] ;  /* 0x00022800011a7983 */ /* 0x002ee20000300800 */
[----:B------:R-:W3:Y:S01]  /*5b9c0*/  LDL.LU R27, [R1+0x22c] ;  /* 0x00022c00011b7983 */ /* 0x000ee20000300800 */
[----:B------:R-:W-:-:S02]  /*5b9d0*/  IMAD.MOV.U32 R15, RZ, RZ, R0 ;  /* 0x000000ffff0f7224 */ /* 0x000fc400078e0000 */
[----:B--2---:R-:W-:Y:S02]  /*5b9e0*/  IMAD.MOV.U32 R14, RZ, RZ, R3 ;  /* 0x000000ffff0e7224 */ /* 0x004fe400078e0003 */
[----:B------:R-:W2:Y:S01]  /*5b9f0*/  LDL.LU R3, [R1+0x1d7c] ;  /* 0x001d7c0001037983 */ /* 0x000ea20000300800 */
[----:B------:R-:W2:Y:S02]  /*5ba00*/  LDL.LU R0, [R1+0x1d78] ;  /* 0x001d780001007983 */ /* 0x000ea40000300800 */
[----:B------:R-:W-:Y:S01]  /*5ba10*/  STL.64 [R1+0x1b98], R14 ;  /* 0x001b980e01007387 */ /* 0x000fe20000100a00 */
[----:B---3--:R-:W-:Y:S01]  /*5ba20*/  STL.64 [R1+0x1b80], R26 ;  /* 0x001b801a01007387 */ /* 0x008fe20000100a00 */
[----:B------:R0:W-:Y:S03]  /*5ba30*/  STL.64 [R1+0x1b78], R24 ;  /* 0x001b781801007387 */ /* 0x0001e60000100a00 */
[----:B0-----:R-:W3:Y:S01]  /*5ba40*/  LDL.LU R24, [R1+0x240] ;  /* 0x0002400001187983 */ /* 0x001ee20000300800 */
[----:B------:R-:W3:Y:S02]  /*5ba50*/  LDL.LU R25, [R1+0x244] ;  /* 0x0002440001197983 */ /* 0x000ee40000300800 */
[----:B------:R-:W2:Y:S02]  /*5ba60*/  LDL.LU R26, [R1+0x248] ;  /* 0x00024800011a7983 */ /* 0x000ea40000300800 */
[----:B------:R-:W2:Y:S01]  /*5ba70*/  LDL.LU R27, [R1+0x24c] ;  /* 0x00024c00011b7983 */ /* 0x000ea20000300800 */
[----:B------:R-:W2:Y:S01]  /*5ba80*/  LDL.LU R14, [R1+0x68] ;  /* 0x00006800010e7983 */ /* 0x000ea20000300800 */
[----:B------:R-:W-:-:S02]  /*5ba90*/  IMAD.MOV.U32 R15, RZ, RZ, R2 ;  /* 0x000000ffff0f7224 */ /* 0x000fc400078e0002 */
[----:B------:R-:W3:Y:S03]  /*5baa0*/  LDL.LU R2, [R1+0x1d74] ;  /* 0x001d740001027983 */ /* 0x000ee60000300800 */
[----:B--2---:R0:W-:Y:S01]  /*5bab0*/  STL.64 [R1+0x1bb0], R14 ;  /* 0x001bb00e01007387 */ /* 0x0041e20000100a00 */
[----:B------:R-:W-:Y:S02]  /*5bac0*/  STL.64 [R1+0x1b90], R26 ;  /* 0x001b901a01007387 */ /* 0x000fe40000100a00 */
[----:B---3--:R1:W-:Y:S02]  /*5bad0*/  STL.64 [R1+0x1b88], R24 ;  /* 0x001b881801007387 */ /* 0x0083e40000100a00 */
[----:B0-----:R-:W-:Y:S02]  /*5bae0*/  IMAD.MOV.U32 R14, RZ, RZ, R0 ;  /* 0x000000ffff0e7224 */ /* 0x001fe400078e0000 */
[----:B------:R-:W-:Y:S01]  /*5baf0*/  IMAD.MOV.U32 R15, RZ, RZ, R3 ;  /* 0x000000ffff0f7224 */ /* 0x000fe200078e0003 */
[----:B-1----:R-:W2:Y:S01]  /*5bb00*/  LDL.LU R24, [R1+0x250] ;  /* 0x0002500001187983 */ /* 0x002ea20000300800 */
[----:B------:R-:W2:Y:S02]  /*5bb10*/  LDL.LU R25, [R1+0x254] ;  /* 0x0002540001197983 */ /* 0x000ea40000300800 */
[----:B------:R-:W3:Y:S02]  /*5bb20*/  LDL.LU R26, [R1+0x258] ;  /* 0x00025800011a7983 */ /* 0x000ee40000300800 */
[----:B------:R-:W3:Y:S01]  /*5bb30*/  LDL.LU R27, [R1+0x25c] ;  /* 0x00025c00011b7983 */ /* 0x000ee20000300800 */
[----:B------:R-:W2:Y:S01]  /*5bb40*/  LDL.LU R0, [R1+0x1d70] ;  /* 0x001d700001007983 */ /* 0x000ea20000300800 */
[----:B------:R-:W2:Y:S02]  /*5bb50*/  LDL.LU R3, [R1+0x1d6c] ;  /* 0x001d6c0001037983 */ /* 0x000ea40000300800 */
[----:B------:R0:W-:Y:S02]  /*5bb60*/  STL.64 [R1+0x1bc8], R14 ;  /* 0x001bc80e01007387 */ /* 0x0001e40000100a00 */
[----:B0-----:R-:W2:Y:S01]  /*5bb70*/  LDL.LU R14, [R1+0x88] ;  /* 0x00008800010e7983 */ /* 0x001ea20000300800 */
[----:B------:R-:W-:-:S02]  /*5bb80*/  IMAD.MOV.U32 R15, RZ, RZ, R2 ;  /* 0x000000ffff0f7224 */ /* 0x000fc400078e0002 */
[----:B------:R-:W4:Y:S03]  /*5bb90*/  LDL.LU R2, [R1+0x1d68] ;  /* 0x001d680001027983 */ /* 0x000f260000300800 */
[----:B--2---:R-:W-:Y:S01]  /*5bba0*/  STL.64 [R1+0x1be0], R14 ;  /* 0x001be00e01007387 */ /* 0x004fe20000100a00 */
[----:B---3--:R-:W-:Y:S02]  /*5bbb0*/  STL.64 [R1+0x1ba8], R26 ;  /* 0x001ba81a01007387 */ /* 0x008fe40000100a00 */
[----:B------:R0:W-:Y:S02]  /*5bbc0*/  STL.64 [R1+0x1ba0], R24 ;  /* 0x001ba01801007387 */ /* 0x0001e40000100a00 */
[----:B0-----:R-:W2:Y:S01]  /*5bbd0*/  LDL.LU R24, [R1+0x260] ;  /* 0x0002600001187983 */ /* 0x001ea20000300800 */
[----:B------:R-:W2:Y:S02]  /*5bbe0*/  LDL.LU R25, [R1+0x264] ;  /* 0x0002640001197983 */ /* 0x000ea40000300800 */
[----:B------:R-:W3:Y:S02]  /*5bbf0*/  LDL.LU R26, [R1+0x268] ;  /* 0x00026800011a7983 */ /* 0x000ee40000300800 */
[----:B------:R-:W3:Y:S02]  /*5bc00*/  LDL.LU R27, [R1+0x26c] ;  /* 0x00026c00011b7983 */ /* 0x000ee40000300800 */
[----:B------:R-:W-:-:S02]  /*5bc10*/  IMAD.MOV.U32 R14, RZ, RZ, R3 ;  /* 0x000000ffff0e7224 */ /* 0x000fc400078e0003 */
[----:B------:R-:W-:Y:S01]  /*5bc20*/  IMAD.MOV.U32 R15, RZ, RZ, R0 ;  /* 0x000000ffff0f7224 */ /* 0x000fe200078e0000 */
[----:B------:R-:W4:Y:S01]  /*5bc30*/  LDL.LU R3, [R1+0x1d64] ;  /* 0x001d640001037983 */ /* 0x000f220000300800 */
[----:B------:R-:W4:Y:S03]  /*5bc40*/  LDL.LU R0, [R1+0x1d60] ;  /* 0x001d600001007983 */ /* 0x000f260000300800 */
[----:B------:R-:W-:Y:S04]  /*5bc50*/  STL.64 [R1+0x1bf8], R14 ;  /* 0x001bf80e01007387 */ /* 0x000fe80000100a00 */
[----:B---3--:R-:W-:Y:S01]  /*5bc60*/  STL.64 [R1+0x1bc0], R26 ;  /* 0x001bc01a01007387 */ /* 0x008fe20000100a00 */
[----:B--2---:R0:W-:Y:S03]  /*5bc70*/  STL.64 [R1+0x1bb8], R24 ;  /* 0x001bb81801007387 */ /* 0x0041e60000100a00 */
[----:B0-----:R-:W2:Y:S01]  /*5bc80*/  LDL.LU R24, [R1+0x270] ;  /* 0x0002700001187983 */ /* 0x001ea20000300800 */
[----:B------:R-:W2:Y:S02]  /*5bc90*/  LDL.LU R25, [R1+0x274] ;  /* 0x0002740001197983 */ /* 0x000ea40000300800 */
[----:B------:R-:W3:Y:S02]  /*5bca0*/  LDL.LU R26, [R1+0x278] ;  /* 0x00027800011a7983 */ /* 0x000ee40000300800 */
[----:B------:R-:W3:Y:S01]  /*5bcb0*/  LDL.LU R27, [R1+0x27c] ;  /* 0x00027c00011b7983 */ /* 0x000ee20000300800 */
[----:B------:R-:W2:Y:S01]  /*5bcc0*/  LDL.LU R14, [R1+0xa8] ;  /* 0x0000a800010e7983 */ /* 0x000ea20000300800 */
[----:B----4-:R-:W-:-:S02]  /*5bcd0*/  IMAD.MOV.U32 R15, RZ, RZ, R2 ;  /* 0x000000ffff0f7224 */ /* 0x010fc400078e0002 */
        /* <DEDUP_REMOVED lines=22> */
[----:B--2---:R0:W-:Y:S01]  /*5be40*/  STL.64 [R1+0x1c40], R14 ;  /* 0x001c400e01007387 */ /* 0x0041e20000100a00 */
[----:B---3--:R-:W-:Y:S02]  /*5be50*/  STL.64 [R1+0x1c08], R26 ;  /* 0x001c081a01007387 */ /* 0x008fe40000100a00 */
[----:B------:R1:W-:Y:S02]  /*5be60*/  STL.64 [R1+0x1c00], R24 ;  /* 0x001c001801007387 */ /* 0x0003e40000100a00 */
        /* <DEDUP_REMOVED lines=110> */
[----:B------:R-:W3:Y:S01]  /*5c550*/  LDL.LU R4, [R1+0x230] ;  /* 0x0002300001047983 */ /* 0x000ee20000300800 */
[----:B------:R-:W3:Y:S02]  /*5c560*/  LDL.LU R5, [R1+0x234] ;  /* 0x0002340001057983 */ /* 0x000ee40000300800 */
[----:B------:R-:W3:Y:S02]  /*5c570*/  LDL.LU R6, [R1+0x238] ;  /* 0x0002380001067983 */ /* 0x000ee40000300800 */
[----:B------:R-:W-:Y:S01]  /*5c580*/  IMAD.MOV.U32 R11, RZ, RZ, R20 ;  /* 0x000000ffff0b7224 */ /* 0x000fe200078e0014 */
[----:B------:R-:W3:Y:S01]  /*5c590*/  LDL.LU R7, [R1+0x23c] ;  /* 0x00023c0001077983 */ /* 0x000ee20000300800 */
[----:B------:R-:W-:-:S02]  /*5c5a0*/  IMAD.MOV.U32 R10, RZ, RZ, R21 ;  /* 0x000000ffff0a7224 */ /* 0x000fc400078e0015 */
[----:B------:R-:W3:Y:S02]  /*5c5b0*/  LDL.LU R20, [R1+0x1f0] ;  /* 0x0001f00001147983 */ /* 0x000ee40000300800 */
[----:B------:R-:W3:Y:S01]  /*5c5c0*/  LDL.LU R21, [R1+0x1f4] ;  /* 0x0001f40001157983 */ /* 0x000ee20000300800 */
[----:B------:R-:W3:Y:S01]  /*5c5d0*/  LDL.LU R22, [R1+0x1f8] ;  /* 0x0001f80001167983 */ /* 0x000ee20000300800 */
[----:B------:R-:W3:Y:S01]  /*5c5e0*/  LDL.LU R23, [R1+0x1fc] ;  /* 0x0001fc0001177983 */ /* 0x000ee20000300800 */
        /* <DEDUP_REMOVED lines=116> */
[----:B------:R0:W-:Y:S01]  /*5cd30*/  STL.64 [R1+0x650], R12 ;  /* 0x0006500c01007387 */ /* 0x0001e20000100a00 */
[----:B------:R1:W-:Y:S02]  /*5cd40*/  STL.64 [R1+0x658], R14 ;  /* 0x0006580e01007387 */ /* 0x0003e40000100a00 */
[----:B0-----:R-:W-:Y:S02]  /*5cd50*/  IMAD.MOV.U32 R13, RZ, RZ, R15 ;  /* 0x000000ffff0d7224 */ /* 0x001fe400078e000f */
[----:B-1----:R-:W-:Y:S02]  /*5cd60*/  IMAD.MOV.U32 R14, RZ, RZ, R29 ;  /* 0x000000ffff0e7224 */ /* 0x002fe400078e001d */
[----:B------:R-:W-:Y:S01]  /*5cd70*/  IMAD.MOV.U32 R15, RZ, RZ, R28 ;  /* 0x000000ffff0f7224 */ /* 0x000fe200078e001c */
[----:B------:R2:W-:Y:S01]  /*5cd80*/  STL [R1+0x1afc], R13 ;  /* 0x001afc0d01007387 */ /* 0x0005e20000100800 */
[C---:B---3--:R-:W-:Y:S08]  /*5cd90*/  HMMA.16816.F32 R8, R16.reuse, R10, R4 ;  /* 0x0000000a1008723c */ /* 0x048ff00000001804 */
[----:B--2---:R-:W-:Y:S01]  /*5cda0*/  HMMA.16816.F32 R12, R16, R14, R24 ;  /* 0x0000000e100c723c */ /* 0x004fe20000001818 */
[----:B------:R-:W2:Y:S01]  /*5cdb0*/  LDL.LU.64 R26, [R1+0x1b80] ;  /* 0x001b8000011a7983 */ /* 0x000ea20000300a00 */
[----:B------:R-:W2:Y:S11]  /*5cdc0*/  LDL.LU.64 R24, [R1+0x1b78] ;  /* 0x001b780001187983 */ /* 0x000eb60000300a00 */
[----:B------:R-:W-:Y:S10]  /*5cdd0*/  @!UPT UIADD3 URZ, URZ, URZ, URZ ;  /* 0x0000003f3f3ff290 */ /* 0x000ff4000fffe03f */
[----:B------:R0:W-:Y:S01]  /*5cde0*/  STL.64 [R1+0x640], R12 ;  /* 0x0006400c01007387 */ /* 0x0001e20000100a00 */
[----:B------:R-:W-:Y:S02]  /*5cdf0*/  STL.64 [R1+0x648], R14 ;  /* 0x0006480e01007387 */ /* 0x000fe40000100a00 */
[----:B0-----:R-:W-:-:S05]  /*5ce00*/  IMAD.MOV.U32 R12, RZ, RZ, R15 ;  /* 0x000000ffff0c7224 */ /* 0x001fca00078e000f */
[----:B------:R0:W-:Y:S04]  /*5ce10*/  STL [R1+0x1b00], R12 ;  /* 0x001b000c01007387 */ /* 0x0001e80000100800 */
[----:B0-----:R-:W3:Y:S01]  /*5ce20*/  LDL.LU R12, [R1+0x1d0] ;  /* 0x0001d000010c7983 */ /* 0x001ee20000300800 */
[----:B------:R-:W3:Y:S02]  /*5ce30*/  LDL.LU R13, [R1+0x1d4] ;  /* 0x0001d400010d7983 */ /* 0x000ee40000300800 */
[----:B------:R-:W3:Y:S02]  /*5ce40*/  LDL.LU R14, [R1+0x1d8] ;  /* 0x0001d800010e7983 */ /* 0x000ee40000300800 */
[----:B------:R-:W3:Y:S01]  /*5ce50*/  LDL.LU R15, [R1+0x1dc] ;  /* 0x0001dc00010f7983 */ /* 0x000ee20000300800 */
[----:B------:R-:W2:Y:S01]  /*5ce60*/  LDL.LU.64 R6, [R1+0x1b70] ;  /* 0x001b700001067983 */ /* 0x000ea20000300a00 */
[----:B------:R-:W-:Y:S02]  /*5ce70*/  STL.64 [R1+0x630], R8 ;  /* 0x0006300801007387 */ /* 0x000fe40000100a00 */
[----:B------:R0:W-:Y:S02]  /*5ce80*/  STL.64 [R1+0x638], R10 ;  /* 0x0006380a01007387 */ /* 0x0001e40000100a00 */
[----:B0-----:R-:W3:Y:S01]  /*5ce90*/  LDL.LU.64 R10, [R1+0x1b68] ;  /* 0x001b6800010a7983 */ /* 0x001ee20000300a00 */
[----:B------:R-:W3:Y:S01]  /*5cea0*/  LDL.LU.64 R8, [R1+0x1b60] ;  /* 0x001b600001087983 */ /* 0x000ee20000300a00 */
[C---:B--2---:R-:W-:Y:S02]  /*5ceb0*/  HMMA.16816.F32 R4, R16.reuse, R6, R24 ;  /* 0x000000061004723c */ /* 0x044fe40000001818 */
[----:B------:R-:W3:Y:S11]  /*5cec0*/  LDL.LU.64 R26, [R1+0x1b58] ;  /* 0x001b5800011a7983 */ /* 0x000ef60000300a00 */
[----:B------:R-:W-:Y:S10]  /*5ced0*/  @!UPT UIADD3 URZ, URZ, URZ, URZ ;  /* 0x0000003f3f3ff290 */ /* 0x000ff4000fffe03f */
[----:B------:R-:W-:Y:S01]  /*5cee0*/  STL.64 [R1+0x620], R4 ;  /* 0x0006200401007387 */ /* 0x000fe20000100a00 */
[----:B------:R0:W-:Y:S03]  /*5cef0*/  STL.64 [R1+0x628], R6 ;  /* 0x0006280601007387 */ /* 0x0001e60000100a00 */
[----:B0-----:R-:W2:Y:S01]  /*5cf00*/  LDL.LU.64 R6, [R1+0x1b50] ;  /* 0x001b500001067983 */ /* 0x001ea20000300a00 */
[----:B------:R-:W2:Y:S01]  /*5cf10*/  LDL.LU.64 R4, [R1+0x1b48] ;  /* 0x001b480001047983 */ /* 0x000ea20000300a00 */
[C---:B---3--:R-:W-:Y:S02]  /*5cf20*/  HMMA.16816.F32 R24, R16.reuse, R26, R8 ;  /* 0x0000001a1018723c */ /* 0x048fe40000001808 */
[----:B------:R-:W2:Y:S11]  /*5cf30*/  LDL.LU.64 R10, [R1+0x1b40] ;  /* 0x001b4000010a7983 */ /* 0x000eb60000300a00 */
[----:B------:R-:W-:Y:S10]  /*5cf40*/  @!UPT UIADD3 URZ, URZ, URZ, URZ ;  /* 0x0000003f3f3ff290 */ /* 0x000ff4000fffe03f */
[----:B------:R-:W-:Y:S01]  /*5cf50*/  STL.64 [R1+0x610], R24 ;  /* 0x0006101801007387 */ /* 0x000fe20000100a00 */
[----:B------:R0:W-:Y:S03]  /*5cf60*/  STL.64 [R1+0x618], R26 ;  /* 0x0006181a01007387 */ /* 0x0001e60000100a00 */
[----:B0-----:R-:W3:Y:S01]  /*5cf70*/  LDL.LU.64 R26, [R1+0x1b38] ;  /* 0x001b3800011a7983 */ /* 0x001ee20000300a00 */
[C---:B--2---:R-:W-:Y:S03]  /*5cf80*/  HMMA.16816.F32 R8, R16.reuse, R10, R4 ;  /* 0x0000000a1008723c */ /* 0x044fe60000001804 */
[----:B------:R-:W2:Y:S05]  /*5cf90*/  LDL.LU.64 R6, [R1+0x1b30] ;  /* 0x001b300001067983 */ /* 0x000eaa0000300a00 */
[C---:B---3--:R-:W-:Y:S11]  /*5cfa0*/  HMMA.16816.F32 R24, R16.reuse, R26, R20 ;  /* 0x0000001a1018723c */ /* 0x048ff60000001814 */
[----:B------:R-:W-:Y:S04]  /*5cfb0*/  @!UPT UIADD3 URZ, URZ, URZ, URZ ;  /* 0x0000003f3f3ff290 */ /* 0x000fe8000fffe03f */
[----:B------:R-:W-:Y:S01]  /*5cfc0*/  STL.64 [R1+0x600], R8 ;  /* 0x0006000801007387 */ /* 0x000fe20000100a00 */
[----:B------:R0:W-:Y:S03]  /*5cfd0*/  STL.64 [R1+0x608], R10 ;  /* 0x0006080a01007387 */ /* 0x0001e60000100a00 */
[----:B0-----:R-:W3:Y:S01]  /*5cfe0*/  LDL.LU.64 R10, [R1+0x1b28] ;  /* 0x001b2800010a7983 */ /* 0x001ee20000300a00 */
[----:B------:R-:W2:Y:S03]  /*5cff0*/  LDL.LU.64 R22, [R1+0x1b20] ;  /* 0x001b200001167983 */ /* 0x000ea60000300a00 */
[----:B------:R0:W-:Y:S01]  /*5d000*/  STL.64 [R1+0x5f0], R24 ;  /* 0x0005f01801007387 */ /* 0x0001e20000100a00 */
[----:B------:R1:W-:Y:S03]  /*5d010*/  STL.64 [R1+0x5f8], R26 ;  /* 0x0005f81a01007387 */ /* 0x0003e60000100a00 */
[----:B0-----:R-:W2:Y:S01]  /*5d020*/  LDL.LU R24, [R1+0x1e0] ;  /* 0x0001e00001187983 */ /* 0x001ea20000300800 */
[----:B------:R-:W2:Y:S02]  /*5d030*/  LDL.LU R25, [R1+0x1e4] ;  /* 0x0001e40001197983 */ /* 0x000ea40000300800 */
[----:B-1----:R-:W2:Y:S02]  /*5d040*/  LDL.LU R26, [R1+0x1e8] ;  /* 0x0001e800011a7983 */ /* 0x002ea40000300800 */
[----:B------:R-:W2:Y:S01]  /*5d050*/  LDL.LU R27, [R1+0x1ec] ;  /* 0x0001ec00011b7983 */ /* 0x000ea20000300800 */
[----:B------:R-:W4:Y:S01]  /*5d060*/  LDL.LU R28, [R1+0xa10] ;  /* 0x000a1000011c7983 */ /* 0x000f220000300800 */
[C---:B---3--:R-:W-:Y:S08]  /*5d070*/  HMMA.16816.F32 R8, R16.reuse, R10, R12 ;  /* 0x0000000a1008723c */ /* 0x048ff0000000180c */
[----:B--2---:R-:W-:Y:S11]  /*5d080*/  HMMA.16816.F32 R20, R16, R22, R24 ;  /* 0x000000161014723c */ /* 0x004ff60000001818 */
[----:B------:R-:W-:Y:S11]  /*5d090*/  @!UPT UIADD3 URZ, URZ, URZ, URZ ;  /* 0x0000003f3f3ff290 */ /* 0x000ff6000fffe03f */
[----:B------:R-:W-:Y:S01]  /*5d0a0*/  @!UPT UIADD3 URZ, URZ, URZ, URZ ;  /* 0x0000003f3f3ff290 */ /* 0x000fe2000fffe03f */
[----:B------:R-:W-:Y:S01]  /*5d0b0*/  STL.64 [R1+0x5e0], R20 ;  /* 0x0005e01401007387 */ /* 0x000fe20000100a00 */
[----:B------:R-:W-:Y:S02]  /*5d0c0*/  STL.64 [R1+0x5e8], R22 ;  /* 0x0005e81601007387 */ /* 0x000fe40000100a00 */
[----:B------:R-:W-:Y:S02]  /*5d0d0*/  STL.64 [R1+0x5d0], R8 ;  /* 0x0005d00801007387 */ /* 0x000fe40000100a00 */
[----:B------:R0:W-:Y:S02]  /*5d0e0*/  STL.64 [R1+0x5d8], R10 ;  /* 0x0005d80a01007387 */ /* 0x0001e40000100a00 */
[----:B0-----:R-:W-:Y:S02]  /*5d0f0*/  IMAD.MOV.U32 R10, RZ, RZ, R11 ;  /* 0x000000ffff0a7224 */ /* 0x001fe400078e000b */
[----:B------:R-:W2:Y:S01]  /*5d100*/  LDL.LU R11, [R1+0x9f4] ;  /* 0x0009f400010b7983 */ /* 0x000ea20000300800 */
[----:B------:R-:W3:Y:S02]  /*5d110*/  LDL.LU R22, [R1+0x974] ;  /* 0x0009740001167983 */ /* 0x000ee40000300800 */
[----:B------:R-:W2:Y:S02]  /*5d120*/  LDL.LU R23, [R1+0x9ec] ;  /* 0x0009ec0001177983 */ /* 0x000ea40000300800 */
[----:B------:R-:W2:Y:S01]  /*5d130*/  LDL.LU R26, [R1+0x97c] ;  /* 0x00097c00011a7983 */ /* 0x000ea20000300800 */
[----:B------:R-:W2:Y:S01]  /*5d140*/  LDL.LU R27, [R1+0x9e4] ;  /* 0x0009e400011b7983 */ /* 0x000ea20000300800 */
[----:B------:R-:W3:Y:S02]  /*5d150*/  LDL.LU R12, [R1+0x978] ;  /* 0x00097800010c7983 */ /* 0x000ee40000300800 */
[----:B------:R-:W3:Y:S02]  /*5d160*/  LDL.LU R13, [R1+0x9dc] ;  /* 0x0009dc00010d7983 */ /* 0x000ee40000300800 */
[----:B------:R-:W3:Y:S01]  /*5d170*/  LDL.LU R25, [R1+0x970] ;  /* 0x0009700001197983 */ /* 0x000ee20000300800 */
[----:B------:R-:W3:Y:S01]  /*5d180*/  LDL.LU R5, [R1+0x9d4] ;  /* 0x0009d40001057983 */ /* 0x000ee20000300800 */
[----:B------:R-:W3:Y:S03]  /*5d190*/  LDL.LU R24, [R1+0x9f8] ;  /* 0x0009f80001187983 */ /* 0x000ee60000300800 */
[----:B--2---:R-:W-:Y:S04]  /*5d1a0*/  STL.64 [R1+0x1b10], R26 ;  /* 0x001b101a01007387 */ /* 0x004fe80000100a00 */
[----:B---3--:R0:W-:Y:S04]  /*5d1b0*/  STL.64 [R1+0x1b08], R24 ;  /* 0x001b081801007387 */ /* 0x0081e80000100a00 */
[----:B0-----:R-:W2:Y:S01]  /*5d1c0*/  LDL.LU R24, [R1+0x1c0] ;  /* 0x0001c00001187983 */ /* 0x001ea20000300800 */
[----:B----4-:R-:W-:-:S02]  /*5d1d0*/  IMAD.MOV.U32 R25, RZ, RZ, R0 ;  /* 0x000000ffff197224 */ /* 0x010fc400078e0000 */
[----:B------:R-:W-:Y:S02]  /*5d1e0*/  IMAD.MOV.U32 R26, RZ, RZ, R3 ;  /* 0x000000ffff1a7224 */ /* 0x000fe400078e0003 */
[----:B------:R-:W-:Y:S01]  /*5d1f0*/  IMAD.MOV.U32 R27, RZ, RZ, R2 ;  /* 0x000000ffff1b7224 */ /* 0x000fe200078e0002 */
[----:B------:R-:W3:Y:S01]  /*5d200*/  LDL.LU R0, [R1+0x1b18] ;  /* 0x001b180001007983 */ /* 0x000ee20000300800 */
[----:B------:R-:W4:Y:S02]  /*5d210*/  LDL.LU R4, [R1+0x9cc] ;  /* 0x0009cc0001047983 */ /* 0x000f240000300800 */
[----:B------:R-:W3:Y:S02]  /*5d220*/  LDL.LU R14, [R1+0x9f0] ;  /* 0x0009f000010e7983 */ /* 0x000ee40000300800 */
[----:B------:R-:W3:Y:S01]  /*5d230*/  LDL.LU R8, [R1+0x9c4] ;  /* 0x0009c40001087983 */ /* 0x000ee20000300800 */
[----:B------:R-:W3:Y:S01]  /*5d240*/  LDL.LU R20, [R1+0x9e8] ;  /* 0x0009e80001147983 */ /* 0x000ee20000300800 */
[----:B------:R0:W-:Y:S03]  /*5d250*/  STL [R1+0x1b04], R10 ;  /* 0x001b040a01007387 */ /* 0x0001e60000100800 */
[----:B0-----:R-:W3:Y:S01]  /*5d260*/  LDL.LU R10, [R1+0xa0c] ;  /* 0x000a0c00010a7983 */ /* 0x001ee20000300800 */
[----:B------:R-:W-:-:S05]  /*5d270*/  IMAD.MOV.U32 R3, RZ, RZ, 0x3f ;  /* 0x0000003fff037424 */ /* 0x000fca00078e00ff */
[----:B------:R-:W-:-:S04]  /*5d280*/  IADD3 R3, R3, c[0x0][0x180], RZ ;  /* 0x0000600003037a10 */ /* 0x000fc80007ffe0ff */
[----:B------:R-:W-:Y:S01]  /*5d290*/  SHF.R.S32.HI R2, RZ, 0x1f, R3 ;  /* 0x0000001fff027819 */ /* 0x000fe20000011403 */
[----:B------:R-:W-:-:S03]  /*5d2a0*/  UIADD3 UR4, UR4, 0x1, URZ ;  /* 0x0000000104047890 */ /* 0x000fc6000fffe03f */
[----:B------:R-:W-:-:S04]  /*5d2b0*/  LEA.HI R9, R2, R3, RZ, 0x6 ;  /* 0x0000000302097211 */ /* 0x000fc800078f30ff */
[----:B------:R-:W-:Y:S02]  /*5d2c0*/  SHF.R.S32.HI R9, RZ, 0x6, R9 ;  /* 0x00000006ff097819 */ /* 0x000fe40000011409 */
[----:B------:R-:W-:Y:S02]  /*5d2d0*/  IADD3 R28, P2, R28, UR12, RZ ;  /* 0x0000000c1c1c7c10 */ /* 0x000fe4000ff5e0ff */
[----:B------:R-:W-:Y:S01]  /*5d2e0*/  ISETP.NE.U32.AND P0, PT, R9, UR4, PT ;  /* 0x0000000409007c0c */ /* 0x000fe2000bf05070 */
[----:B--2---:R-:W-:Y:S01]  /*5d2f0*/  HMMA.16816.F32 R16, R16, R6, R24 ;  /* 0x000000061010723c */ /* 0x004fe20000001818 */
[----:B------:R-:W2:Y:S01]  /*5d300*/  LDL.LU.64 R26, [R1+0x1b10] ;  /* 0x001b1000011a7983 */ /* 0x000ea20000300a00 */
[----:B------:R-:W2:Y:S11]  /*5d310*/  LDL.LU.64 R24, [R1+0x1b08] ;  /* 0x001b080001187983 */ /* 0x000eb60000300a00 */
[----:B------:R-:W-:Y:S10]  /*5d320*/  @!UPT UIADD3 URZ, URZ, URZ, URZ ;  /* 0x0000003f3f3ff290 */ /* 0x000ff4000fffe03f */
[----:B------:R0:W-:Y:S01]  /*5d330*/  STL.64 [R1+0x5c0], R16 ;  /* 0x0005c01001007387 */ /* 0x0001e20000100a00 */
[----:B------:R1:W-:Y:S02]  /*5d340*/  STL.64 [R1+0x5c8], R18 ;  /* 0x0005c81201007387 */ /* 0x0003e40000100a00 */
[----:B------:R-:W-:Y:S01]  /*5d350*/  IMAD.MOV.U32 R6, RZ, RZ, R19 ;  /* 0x000000ffff067224 */ /* 0x000fe200078e0013 */
[----:B0-----:R-:W2:Y:S01]  /*5d360*/  LDL.LU R16, [R1+0x980] ;  /* 0x0009800001107983 */ /* 0x001ea20000300800 */
[----:B------:R-:W4:Y:S02]  /*5d370*/  LDL.LU R17, [R1+0xa08] ;  /* 0x000a080001117983 */ /* 0x000f240000300800 */
[----:B-1----:R-:W4:Y:S02]  /*5d380*/  LDL.LU R18, [R1+0xa04] ;  /* 0x000a040001127983 */ /* 0x002f240000300800 */
        /* <DEDUP_REMOVED lines=8> */
[----:B------:R0:W-:Y:S02]  /*5d410*/  STL [R1+0xa10], R28 ;  /* 0x000a101c01007387 */ /* 0x0001e40000100800 */
[----:B0-----:R-:W4:Y:S01]  /*5d420*/  LDL.LU R28, [R1+0x9a4] ;  /* 0x0009a400011c7983 */ /* 0x001f220000300800 */
[----:B---3--:R-:W-:Y:S01]  /*5d430*/  IADD3.X R10, R10, UR6, RZ, P2, !PT ;  /* 0x000000060a0a7c10 */ /* 0x008fe200097fe4ff */
[----:B------:R-:W-:-:S04]  /*5d440*/  IADD3 R11, P2, R11, UR12, RZ ;  /* 0x0000000c0b0b7c10 */ /* 0x000fc8000ff5e0ff */
[----:B------:R-:W-:Y:S01]  /*5d450*/  IADD3.X R14, R14, UR6, RZ, P2, !PT ;  /* 0x000000060e0e7c10 */ /* 0x000fe200097fe4ff */
[----:B------:R-:W-:Y:S01]  /*5d460*/  IADD3 R8, P2, R8, UR12, RZ ;  /* 0x0000000c08087c10 */ /* 0x000fe2000ff5e0ff */
[----:B--2---:R-:W-:Y:S02]  /*5d470*/  IADD3 R16, P3, R16, UR12, RZ ;  /* 0x0000000c10107c10 */ /* 0x004fe4000ff7e0ff */
[----:B----4-:R-:W-:Y:S02]  /*5d480*/  IADD3 R17, P4, R17, UR12, RZ ;  /* 0x0000000c11117c10 */ /* 0x010fe4000ff9e0ff */
[----:B------:R-:W-:Y:S02]  /*5d490*/  IADD3 R18, P5, R18, UR12, RZ ;  /* 0x0000000c12127c10 */ /* 0x000fe4000ffbe0ff */
[----:B------:R-:W-:Y:S02]  /*5d4a0*/  IADD3 R19, P6, R19, UR12, RZ ;  /* 0x0000000c13137c10 */ /* 0x000fe4000ffde0ff */
[----:B------:R-:W-:Y:S01]  /*5d4b0*/  IADD3 R7, P1, R7, UR12, RZ ;  /* 0x0000000c07077c10 */ /* 0x000fe2000ff3e0ff */
[----:B------:R-:W-:Y:S01]  /*5d4c0*/  STL [R1+0x980], R16 ;  /* 0x0009801001007387 */ /* 0x000fe20000100800 */
[----:B------:R-:W-:Y:S02]  /*5d4d0*/  STL [R1+0xa08], R17 ;  /* 0x000a081101007387 */ /* 0x000fe40000100800 */
[----:B------:R-:W-:Y:S01]  /*5d4e0*/  STL [R1+0xa04], R18 ;  /* 0x000a041201007387 */ /* 0x000fe20000100800 */
[----:B------:R-:W-:Y:S01]  /*5d4f0*/  IADD3.X R22, R22, UR6, RZ, P3, !PT ;  /* 0x0000000616167c10 */ /* 0x000fe20009ffe4ff */
[----:B------:R-:W-:Y:S01]  /*5d500*/  STL [R1+0xa00], R19 ;  /* 0x000a001301007387 */ /* 0x000fe20000100800 */
[----:B------:R-:W-:Y:S01]  /*5d510*/  IADD3 R23, P3, R23, UR12, RZ ;  /* 0x0000000c17177c10 */ /* 0x000fe2000ff7e0ff */
        /* <DEDUP_REMOVED lines=16> */
[----:B------:R-:W-:Y:S02]  /*5d620*/  STL [R1+0x9dc], R13 ;  /* 0x0009dc0d01007387 */ /* 0x000fe40000100800 */
[----:B------:R-:W-:Y:S01]  /*5d630*/  STL [R1+0x970], R25 ;  /* 0x0009701901007387 */ /* 0x000fe20000100800 */
[----:B------:R-:W-:Y:S01]  /*5d640*/  STL [R1+0x9d4], R5 ;  /* 0x0009d40501007387 */ /* 0x000fe20000100800 */
[----:B------:R-:W-:Y:S01]  /*5d650*/  STL [R1+0x9f8], R24 ;  /* 0x0009f81801007387 */ /* 0x000fe20000100800 */
[----:B------:R-:W-:Y:S01]  /*5d660*/  IADD3.X R20, R20, UR6, RZ, P3, !PT ;  /* 0x0000000614147c10 */ /* 0x000fe20009ffe4ff */
[----:B------:R-:W-:Y:S01]  /*5d670*/  STL [R1+0x9cc], R4 ;  /* 0x0009cc0401007387 */ /* 0x000fe20000100800 */
[----:B------:R0:W-:Y:S01]  /*5d680*/  STL [R1+0x9c4], R8 ;  /* 0x0009c40801007387 */ /* 0x0001e20000100800 */
[----:B------:R-:W-:Y:S01]  /*5d690*/  STL [R1+0x9f0], R14 ;  /* 0x0009f00e01007387 */ /* 0x000fe20000100800 */
[----:B------:R-:W-:-:S02]  /*5d6a0*/  IADD3 R15, P3, R15, UR12, RZ ;  /* 0x0000000c0f0f7c10 */ /* 0x000fc4000ff7e0ff */
[----:B------:R-:W-:Y:S01]  /*5d6b0*/  IADD3.X R29, R29, UR6, RZ, P4, !PT ;  /* 0x000000061d1d7c10 */ /* 0x000fe2000a7fe4ff */
[----:B------:R-:W-:Y:S01]  /*5d6c0*/  IADD3 R3, P4, R3, UR12, RZ ;  /* 0x0000000c03037c10 */ /* 0x000fe2000ff9e0ff */
[----:B------:R-:W-:Y:S01]  /*5d6d0*/  IADD3.X R2, R2, UR6, RZ, P5, !PT ;  /* 0x0000000602027c10 */ /* 0x000fe2000affe4ff */
[----:B0-----:R-:W2:Y:S01]  /*5d6e0*/  LDL.LU R8, [R1+0x9c8] ;  /* 0x0009c80001087983 */ /* 0x001ea20000300800 */
[----:B------:R0:W-:Y:S01]  /*5d6f0*/  STL [R1+0x9e8], R20 ;  /* 0x0009e81401007387 */ /* 0x0001e20000100800 */
[----:B------:R-:W-:Y:S02]  /*5d700*/  IADD3 R9, P5, R9, UR12, RZ ;  /* 0x0000000c09097c10 */ /* 0x000fe4000ffbe0ff */
[----:B------:R-:W-:Y:S01]  /*5d710*/  IADD3.X R21, R21, UR6, RZ, P6, !PT ;  /* 0x0000000615157c10 */ /* 0x000fe2000b7fe4ff */
[----:B0-----:R-:W3:Y:S01]  /*5d720*/  LDL.LU R20, [R1+0x99c] ;  /* 0x00099c0001147983 */ /* 0x001ee20000300800 */
[----:B------:R-:W-:Y:S02]  /*5d730*/  STL [R1+0x9bc], R15 ;  /* 0x0009bc0f01007387 */ /* 0x000fe40000100800 */
[----:B------:R0:W-:Y:S02]  /*5d740*/  STL [R1+0x9b4], R3 ;  /* 0x0009b40301007387 */ /* 0x0001e40000100800 */
[----:B------:R-:W-:Y:S01]  /*5d750*/  STL [R1+0x9e0], R29 ;  /* 0x0009e01d01007387 */ /* 0x000fe20000100800 */
[----:B------:R-:W-:Y:S01]  /*5d760*/  IADD3 R28, P6, R28, UR12, RZ ;  /* 0x0000000c1c1c7c10 */ /* 0x000fe2000ffde0ff */
[----:B0-----:R-:W4:Y:S01]  /*5d770*/  LDL.LU R3, [R1+0x9c0] ;  /* 0x0009c00001037983 */ /* 0x001f220000300800 */
[----:B------:R0:W-:Y:S03]  /*5d780*/  STL [R1+0x9d8], R2 ;  /* 0x0009d80201007387 */ /* 0x0001e60000100800 */
[----:B0-----:R-:W4:Y:S01]  /*5d790*/  LDL.LU R2, [R1+0x994] ;  /* 0x0009940001027983 */ /* 0x001f220000300800 */
[----:B------:R-:W4:Y:S02]  /*5d7a0*/  LDL.LU R16, [R1+0x9b8] ;  /* 0x0009b80001107983 */ /* 0x000f240000300800 */
[----:B------:R-:W-:Y:S02]  /*5d7b0*/  STL [R1+0x9ac], R9 ;  /* 0x0009ac0901007387 */ /* 0x000fe40000100800 */
[----:B------:R-:W4:Y:S01]  /*5d7c0*/  LDL.LU R17, [R1+0x98c] ;  /* 0x00098c0001117983 */ /* 0x000f220000300800 */
[----:B------:R0:W-:Y:S01]  /*5d7d0*/  STL [R1+0x9d0], R21 ;  /* 0x0009d01501007387 */ /* 0x0001e20000100800 */
[----:B------:R-:W4:Y:S02]  /*5d7e0*/  LDL.LU R18, [R1+0x9b0] ;  /* 0x0009b00001127983 */ /* 0x000f240000300800 */
[----:B------:R1:W-:Y:S02]  /*5d7f0*/  STL [R1+0x9a4], R28 ;  /* 0x0009a41c01007387 */ /* 0x0003e40000100800 */
        /* <DEDUP_REMOVED lines=15> */
[----:B0-----:R-:W4:Y:S02]  /*5d8f0*/  LDL.LU R21, [R1+0x95c] ;  /* 0x00095c0001157983 */ /* 0x001f240000300800 */
[----:B-1----:R-:W4:Y:S01]  /*5d900*/  LDL.LU R28, [R1+0x930] ;  /* 0x00093000011c7983 */ /* 0x002f220000300800 */
[----:B------:R-:W4:Y:S01]  /*5d910*/  LDL.LU R15, [R1+0x954] ;  /* 0x00095400010f7983 */ /* 0x000f220000300800 */
[----:B------:R-:W4:Y:S01]  /*5d920*/  LDL.LU R29, [R1+0x928] ;  /* 0x00092800011d7983 */ /* 0x000f220000300800 */
[----:B--2---:R-:W-:-:S05]  /*5d930*/  IADD3.X R8, R8, UR6, RZ, P1, !PT ;  /* 0x0000000608087c10 */ /* 0x004fca0008ffe4ff */
[----:B------:R0:W-:Y:S01]  /*5d940*/  STL [R1+0x9c8], R8 ;  /* 0x0009c80801007387 */ /* 0x0001e20000100800 */
[----:B---3--:R-:W-:-:S03]  /*5d950*/  IADD3 R20, P1, R20, UR12, RZ ;  /* 0x0000000c14147c10 */ /* 0x008fc6000ff3e0ff */
[----:B0-----:R-:W2:Y:S02]  /*5d960*/  LDL.LU R8, [R1+0x94c] ;  /* 0x00094c0001087983 */ /* 0x001ea40000300800 */
[----:B------:R0:W-:Y:S01]  /*5d970*/  STL [R1+0x99c], R20 ;  /* 0x00099c1401007387 */ /* 0x0001e20000100800 */
[----:B----4-:R-:W-:Y:S01]  /*5d980*/  IADD3.X R3, R3, UR6, RZ, P2, !PT ;  /* 0x0000000603037c10 */ /* 0x010fe200097fe4ff */
[----:B0-----:R-:W3:Y:S01]  /*5d990*/  LDL.LU R20, [R1+0x920] ;  /* 0x0009200001147983 */ /* 0x001ee20000300800 */
[----:B------:R-:W4:Y:S03]  /*5d9a0*/  LDL.LU R9, [R1+0x944] ;  /* 0x0009440001097983 */ /* 0x000f260000300800 */
[----:B------:R0:W-:Y:S01]  /*5d9b0*/  STL [R1+0x9c0], R3 ;  /* 0x0009c00301007387 */ /* 0x0001e20000100800 */
[----:B------:R-:W-:Y:S02]  /*5d9c0*/  IADD3 R2, P2, R2, UR12, RZ ;  /* 0x0000000c02027c10 */ /* 0x000fe4000ff5e0ff */
[----:B------:R-:W-:Y:S01]  /*5d9d0*/  IADD3.X R16, R16, UR6, RZ, P3, !PT ;  /* 0x0000000610107c10 */ /* 0x000fe20009ffe4ff */
[----:B0-----:R-:W4:Y:S02]  /*5d9e0*/  LDL.LU R3, [R1+0x918] ;  /* 0x0009180001037983 */ /* 0x001f240000300800 */
[----:B------:R0:W-:Y:S01]  /*5d9f0*/  STL [R1+0x994], R2 ;  /* 0x0009940201007387 */ /* 0x0001e20000100800 */
[----:B------:R-:W-:-:S02]  /*5da00*/  IADD3 R17, P3, R17, UR12, RZ ;  /* 0x0000000c11117c10 */ /* 0x000fc4000ff7e0ff */
[----:B------:R-:W-:Y:S01]  /*5da10*/  IADD3.X R18, R18, UR6, RZ, P4, !PT ;  /* 0x0000000612127c10 */ /* 0x000fe2000a7fe4ff */
[----:B------:R-:W-:Y:S01]  /*5da20*/  IADD3 R19, P4, R19, UR12, RZ ;  /* 0x0000000c13137c10 */ /* 0x000fe2000ff9e0ff */
[----:B------:R-:W-:Y:S01]  /*5da30*/  IADD3.X R7, R7, UR6, RZ, P5, !PT ;  /* 0x0000000607077c10 */ /* 0x000fe2000affe4ff */
[----:B------:R-:W-:Y:S01]  /*5da40*/  IADD3 R10, P5, R10, UR12, RZ ;  /* 0x0000000c0a0a7c10 */ /* 0x000fe2000ffbe0ff */
[----:B0-----:R-:W4:Y:S01]  /*5da50*/  LDL.LU R2, [R1+0x93c] ;  /* 0x00093c0001027983 */ /* 0x001f220000300800 */
        /* <DEDUP_REMOVED lines=24> */
[----:B------:R-:W-:Y:S01]  /*5dbe0*/  IADD3.X R21, R21, UR6, RZ, P6, !PT ;  /* 0x0000000615157c10 */ /* 0x000fe2000b7fe4ff */
[----:B------:R-:W-:Y:S01]  /*5dbf0*/  STL [R1+0x948], R25 ;  /* 0x0009481901007387 */ /* 0x000fe20000100800 */
[----:B------:R-:W-:Y:S01]  /*5dc00*/  IADD3 R14, P5, R14, UR12, RZ ;  /* 0x0000000c0e0e7c10 */ /* 0x000fe2000ffbe0ff */
[----:B------:R-:W-:Y:S01]  /*5dc10*/  STL [R1+0x96c], R5 ;  /* 0x00096c0501007387 */ /* 0x000fe20000100800 */
[----:B------:R-:W-:Y:S01]  /*5dc20*/  STL [R1+0x940], R24 ;  /* 0x0009401801007387 */ /* 0x000fe20000100800 */
[----:B------:R-:W-:Y:S01]  /*5dc30*/  IADD3 R28, P6, R28, UR12, RZ ;  /* 0x0000000c1c1c7c10 */ /* 0x000fe2000ffde0ff */
[----:B------:R-:W-:Y:S01]  /*5dc40*/  STL [R1+0x964], R4 ;  /* 0x0009640401007387 */ /* 0x000fe20000100800 */
[----:B------:R0:W-:Y:S01]  /*5dc50*/  STL [R1+0x95c], R21 ;  /* 0x00095c1501007387 */ /* 0x0001e20000100800 */
[----:B------:R-:W-:Y:S03]  /*5dc60*/  STL [R1+0x938], R14 ;  /* 0x0009380e01007387 */ /* 0x000fe60000100800 */
[----:B0-----:R-:W4:Y:S01]  /*5dc70*/  LDL.LU R21, [R1+0x1a0c] ;  /* 0x001a0c0001157983 */ /* 0x001f220000300800 */
[----:B------:R0:W-:Y:S03]  /*5dc80*/  STL [R1+0x930], R28 ;  /* 0x0009301c01007387 */ /* 0x0001e60000100800 */
[----:B0-----:R-:W4:Y:S01]  /*5dc90*/  LDL.LU R28, [R1+0x934] ;  /* 0x00093400011c7983 */ /* 0x001f220000300800 */
[----:B------:R-:W-:Y:S01]  /*5dca0*/  IADD3.X R15, R15, UR6, RZ, P1, !PT ;  /* 0x000000060f0f7c10 */ /* 0x000fe20008ffe4ff */
[----:B------:R-:W-:-:S04]  /*5dcb0*/  IADD3 R29, P1, R29, UR12, RZ ;  /* 0x0000000c1d1d7c10 */ /* 0x000fc8000ff3e0ff */
[----:B------:R-:W-:Y:S01]  /*5dcc0*/  STL [R1+0x954], R15 ;  /* 0x0009540f01007387 */ /* 0x000fe20000100800 */
[----:B--2---:R-:W-:-:S05]  /*5dcd0*/  IADD3.X R8, R8, UR6, RZ, P2, !PT ;  /* 0x0000000608087c10 */ /* 0x004fca00097fe4ff */
[----:B------:R0:W-:Y:S01]  /*5dce0*/  STL [R1+0x94c], R8 ;  /* 0x00094c0801007387 */ /* 0x0001e20000100800 */
[----:B------:R-:W-:Y:S01]  /*5dcf0*/  STL [R1+0x928], R29 ;  /* 0x0009281d01007387 */ /* 0x000fe20000100800 */
[----:B---3--:R-:W-:Y:S02]  /*5dd00*/  IADD3 R20, P2, R20, UR12, RZ ;  /* 0x0000000c14147c10 */ /* 0x008fe4000ff5e0ff */
[----:B----4-:R-:W-:Y:S01]  /*5dd10*/  IADD3.X R9, R9, UR6, RZ, P3, !PT ;  /* 0x0000000609097c10 */ /* 0x010fe20009ffe4ff */
[----:B0-----:R-:W2:Y:S02]  /*5dd20*/  LDL.LU R8, [R1+0xa2c] ;  /* 0x000a2c0001087983 */ /* 0x001ea40000300800 */
[----:B------:R0:W-:Y:S01]  /*5dd30*/  STL [R1+0x920], R20 ;  /* 0x0009201401007387 */ /* 0x0001e20000100800 */
[----:B------:R-:W-:Y:S01]  /*5dd40*/  IADD3 R3, P3, R3, UR12, RZ ;  /* 0x0000000c03037c10 */ /* 0x000fe2000ff7e0ff */
[----:B0-----:R-:W3:Y:S01]  /*5dd50*/  LDL.LU R20, [R1+0x92c] ;  /* 0x00092c0001147983 */ /* 0x001ee20000300800 */
[----:B------:R-:W4:Y:S02]  /*5dd60*/  LDL.LU R16, [R1+0x1a04] ;  /* 0x001a040001107983 */ /* 0x000f240000300800 */
[----:B------:R-:W-:Y:S02]  /*5dd70*/  STL [R1+0x944], R9 ;  /* 0x0009440901007387 */ /* 0x000fe40000100800 */
[----:B------:R-:W4:Y:S01]  /*5dd80*/  LDL.LU R17, [R1+0x924] ;  /* 0x0009240001117983 */ /* 0x000f220000300800 */
[----:B------:R0:W-:Y:S01]  /*5dd90*/  STL [R1+0x918], R3 ;  /* 0x0009180301007387 */ /* 0x0001e20000100800 */
[----:B------:R-:W4:Y:S01]  /*5dda0*/  LDL.LU R18, [R1+0x1a00] ;  /* 0x001a000001127983 */ /* 0x000f220000300800 */
[----:B------:R-:W-:-:S05]  /*5ddb0*/  IADD3.X R2, R2, UR6, RZ, P4, !PT ;  /* 0x0000000602027c10 */ /* 0x000fca000a7fe4ff */
[----:B------:R1:W-:Y:S01]  /*5ddc0*/  STL [R1+0x93c], R2 ;  /* 0x00093c0201007387 */ /* 0x0003e20000100800 */
        /* <DEDUP_REMOVED lines=15> */
[----:B0-----:R-:W4:Y:S01]  /*5dec0*/  LDL.LU R3, [R1+0x19d4] ;  /* 0x0019d40001037983 */ /* 0x001f220000300800 */
[----:B-1----:R-:W4:Y:S02]  /*5ded0*/  LDL.LU R2, [R1+0xa18] ;  /* 0x000a180001027983 */ /* 0x002f240000300800 */
[----:B------:R-:W4:Y:S02]  /*5dee0*/  LDL.LU R15, [R1+0x19cc] ;  /* 0x0019cc00010f7983 */ /* 0x000f240000300800 */
[----:B------:R-:W4:Y:S01]  /*5def0*/  LDL.LU R29, [R1+0xa14] ;  /* 0x000a1400011d7983 */ /* 0x000f220000300800 */
[----:B------:R-:W-:-:S05]  /*5df00*/  IADD3 R21, P4, R21, UR9, RZ ;  /* 0x0000000915157c10 */ /* 0x000fca000ff9e0ff */
[----:B------:R0:W-:Y:S01]  /*5df10*/  STL [R1+0x1a0c], R21 ;  /* 0x001a0c1501007387 */ /* 0x0001e20000100800 */
[----:B------:R-:W-:-:S03]  /*5df20*/  IADD3.X R28, R28, UR6, RZ, P5, !PT ;  /* 0x000000061c1c7c10 */ /* 0x000fc6000affe4ff */
[----:B0-----:R-:W4:Y:S02]  /*5df30*/  LDL.LU R21, [R1+0x19c4] ;  /* 0x0019c40001157983 */ /* 0x001f240000300800 */
[----:B------:R0:W-:Y:S02]  /*5df40*/  STL [R1+0x934], R28 ;  /* 0x0009341c01007387 */ /* 0x0001e40000100800 */
[----:B0-----:R-:W4:Y:S01]  /*5df50*/  LDL.LU R28, [R1+0x19e8] ;  /* 0x0019e800011c7983 */ /* 0x001f220000300800 */
[----:B------:R-:W4:Y:S01]  /*5df60*/  LDL.LU R9, [R1+0x19bc] ;  /* 0x0019bc0001097983 */ /* 0x000f220000300800 */
[----:B--2---:R-:W-:-:S05]  /*5df70*/  IADD3 R8, P5, R8, UR9, RZ ;  /* 0x0000000908087c10 */ /* 0x004fca000ffbe0ff */
[----:B------:R0:W-:Y:S01]  /*5df80*/  STL [R1+0xa2c], R8 ;  /* 0x000a2c0801007387 */ /* 0x0001e20000100800 */
[----:B---3--:R-:W-:Y:S01]  /*5df90*/  IADD3.X R20, R20, UR6, RZ, P6, !PT ;  /* 0x0000000614147c10 */ /* 0x008fe2000b7fe4ff */
[----:B----4-:R-:W-:Y:S02]  /*5dfa0*/  IADD3 R16, P6, R16, UR9, RZ ;  /* 0x0000000910107c10 */ /* 0x010fe4000ffde0ff */
[----:B0-----:R-:W2:Y:S02]  /*5dfb0*/  LDL.LU R8, [R1+0x19e0] ;  /* 0x0019e00001087983 */ /* 0x001ea40000300800 */
[----:B------:R0:W-:Y:S01]  /*5dfc0*/  STL [R1+0x92c], R20 ;  /* 0x00092c1401007387 */ /* 0x0001e20000100800 */
[----:B------:R-:W-:Y:S01]  /*5dfd0*/  IADD3.X R17, R17, UR6, RZ, P1, !PT ;  /* 0x0000000611117c10 */ /* 0x000fe20008ffe4ff */
[----:B------:R-:W-:Y:S01]  /*5dfe0*/  IADD3 R18, P1, R18, UR9, RZ ;  /* 0x0000000912127c10 */ /* 0x000fe2000ff3e0ff */
[----:B0-----:R-:W3:Y:S01]  /*5dff0*/  LDL.LU R20, [R1+0x19b4] ;  /* 0x0019b40001147983 */ /* 0x001ee20000300800 */
[----:B------:R-:W-:Y:S01]  /*5e000*/  IADD3.X R19, R19, UR6, RZ, P2, !PT ;  /* 0x0000000613137c10 */ /* 0x000fe200097fe4ff */
[----:B------:R-:W-:-:S02]  /*5e010*/  IADD3 R7, P2, R7, UR9, RZ ;  /* 0x0000000907077c10 */ /* 0x000fc4000ff5e0ff */
        /* <DEDUP_REMOVED lines=23> */
[----:B------:R-:W-:-:S02]  /*5e190*/  IADD3 R4, P2, R4, UR9, RZ ;  /* 0x0000000904047c10 */ /* 0x000fc4000ff5e0ff */
[----:B------:R-:W-:Y:S01]  /*5e1a0*/  IADD3.X R14, R14, UR7, RZ, P3, !PT ;  /* 0x000000070e0e7c10 */ /* 0x000fe20009ffe4ff */
[----:B------:R-:W-:Y:S01]  /*5e1b0*/  STL [R1+0x19ec], R13 ;  /* 0x0019ec0d01007387 */ /* 0x000fe20000100800 */
[----:B------:R-:W-:Y:S01]  /*5e1c0*/  IADD3 R3, P3, R3, UR9, RZ ;  /* 0x0000000903037c10 */ /* 0x000fe2000ff7e0ff */
[----:B------:R-:W-:Y:S01]  /*5e1d0*/  STL [R1+0xa24], R25 ;  /* 0x000a241901007387 */ /* 0x000fe20000100800 */
[----:B------:R-:W-:Y:S02]  /*5e1e0*/  STL [R1+0x19e4], R5 ;  /* 0x0019e40501007387 */ /* 0x000fe40000100800 */
[----:B------:R-:W-:Y:S01]  /*5e1f0*/  STL [R1+0xa20], R24 ;  /* 0x000a201801007387 */ /* 0x000fe20000100800 */
[----:B------:R-:W-:Y:S01]  /*5e200*/  IADD3.X R2, R2, UR7, RZ, P4, !PT ;  /* 0x0000000702027c10 */ /* 0x000fe2000a7fe4ff */
[----:B------:R-:W-:Y:S01]  /*5e210*/  STL [R1+0x19dc], R4 ;  /* 0x0019dc0401007387 */ /* 0x000fe20000100800 */
[----:B------:R0:W-:Y:S02]  /*5e220*/  STL [R1+0x19d4], R3 ;  /* 0x0019d40301007387 */ /* 0x0001e40000100800 */
[----:B------:R-:W-:Y:S01]  /*5e230*/  STL [R1+0xa1c], R14 ;  /* 0x000a1c0e01007387 */ /* 0x000fe20000100800 */
[----:B------:R-:W-:-:S02]  /*5e240*/  IADD3 R15, P4, R15, UR9, RZ ;  /* 0x000000090f0f7c10 */ /* 0x000fc4000ff9e0ff */
[----:B------:R-:W-:Y:S01]  /*5e250*/  IADD3.X R29, R29, UR7, RZ, P5, !PT ;  /* 0x000000071d1d7c10 */ /* 0x000fe2000affe4ff */
[----:B0-----:R-:W4:Y:S01]  /*5e260*/  LDL.LU R3, [R1+0x19d8] ;  /* 0x0019d80001037983 */ /* 0x001f220000300800 */
[----:B------:R0:W-:Y:S01]  /*5e270*/  STL [R1+0xa18], R2 ;  /* 0x000a180201007387 */ /* 0x0001e20000100800 */
[----:B------:R-:W-:Y:S02]  /*5e280*/  IADD3 R21, P5, R21, UR9, RZ ;  /* 0x0000000915157c10 */ /* 0x000fe4000ffbe0ff */
[----:B0-----:R-:W4:Y:S01]  /*5e290*/  LDL.LU R2, [R1+0x19ac] ;  /* 0x0019ac0001027983 */ /* 0x001f220000300800 */
[----:B------:R-:W-:Y:S02]  /*5e2a0*/  STL [R1+0x19cc], R15 ;  /* 0x0019cc0f01007387 */ /* 0x000fe40000100800 */
[----:B------:R0:W-:Y:S01]  /*5e2b0*/  STL [R1+0x19c4], R21 ;  /* 0x0019c41501007387 */ /* 0x0001e20000100800 */
[----:B------:R-:W-:Y:S01]  /*5e2c0*/  IADD3.X R28, R28, UR7, RZ, P6, !PT ;  /* 0x000000071c1c7c10 */ /* 0x000fe2000b7fe4ff */
[----:B------:R-:W-:Y:S04]  /*5e2d0*/  STL [R1+0xa14], R29 ;  /* 0x000a141d01007387 */ /* 0x000fe80000100800 */
[----:B0-----:R-:W4:Y:S01]  /*5e2e0*/  LDL.LU R21, [R1+0x19d0] ;  /* 0x0019d00001157983 */ /* 0x001f220000300800 */
[----:B------:R0:W-:Y:S03]  /*5e2f0*/  STL [R1+0x19e8], R28 ;  /* 0x0019e81c01007387 */ /* 0x0001e60000100800 */
[----:B0-----:R-:W4:Y:S01]  /*5e300*/  LDL.LU R28, [R1+0x19a4] ;  /* 0x0019a400011c7983 */ /* 0x001f220000300800 */
[----:B------:R-:W-:Y:S01]  /*5e310*/  IADD3 R9, P6, R9, UR9, RZ ;  /* 0x0000000909097c10 */ /* 0x000fe2000ffde0ff */
[----:B------:R-:W4:Y:S04]  /*5e320*/  LDL.LU R16, [R1+0x19c8] ;  /* 0x0019c80001107983 */ /* 0x000f280000300800 */
[----:B------:R-:W-:Y:S01]  /*5e330*/  STL [R1+0x19bc], R9 ;  /* 0x0019bc0901007387 */ /* 0x000fe20000100800 */
[----:B------:R-:W4:Y:S01]  /*5e340*/  LDL.LU R17, [R1+0x199c] ;  /* 0x00199c0001117983 */ /* 0x000f220000300800 */
[----:B--2---:R-:W-:-:S05]  /*5e350*/  IADD3.X R8, R8, UR7, RZ, P1, !PT ;  /* 0x0000000708087c10 */ /* 0x004fca0008ffe4ff */
[----:B------:R0:W-:Y:S01]  /*5e360*/  STL [R1+0x19e0], R8 ;  /* 0x0019e00801007387 */ /* 0x0001e20000100800 */
[----:B------:R-:W2:Y:S01]  /*5e370*/  LDL.LU R18, [R1+0x19c0] ;  /* 0x0019c00001127983 */ /* 0x000ea20000300800 */
[----:B---3--:R-:W-:-:S05]  /*5e380*/  IADD3 R20, P1, R20, UR9, RZ ;  /* 0x0000000914147c10 */ /* 0x008fca000ff3e0ff */
[----:B------:R1:W-:Y:S01]  /*5e390*/  STL [R1+0x19b4], R20 ;  /* 0x0019b41401007387 */ /* 0x0003e20000100800 */
        /* <DEDUP_REMOVED lines=15> */
[----:B0-----:R-:W3:Y:S01]  /*5e490*/  LDL.LU R8, [R1+0x1980] ;  /* 0x0019800001087983 */ /* 0x001ee20000300800 */
[----:B-1----:R-:W3:Y:S02]  /*5e4a0*/  LDL.LU R20, [R1+0x1954] ;  /* 0x0019540001147983 */ /* 0x002ee40000300800 */
[----:B------:R-:W3:Y:S02]  /*5e4b0*/  LDL.LU R15, [R1+0x1978] ;  /* 0x00197800010f7983 */ /* 0x000ee40000300800 */
[----:B------:R-:W3:Y:S01]  /*5e4c0*/  LDL.LU R29, [R1+0x194c] ;  /* 0x00194c00011d7983 */ /* 0x000ee20000300800 */
[----:B----4-:R-:W-:-:S05]  /*5e4d0*/  IADD3.X R3, R3, UR7, RZ, P2, !PT ;  /* 0x0000000703037c10 */ /* 0x010fca00097fe4ff */
[----:B------:R0:W-:Y:S01]  /*5e4e0*/  STL [R1+0x19d8], R3 ;  /* 0x0019d80301007387 */ /* 0x0001e20000100800 */
[----:B------:R-:W-:-:S03]  /*5e4f0*/  IADD3 R2, P2, R2, UR9, RZ ;  /* 0x0000000902027c10 */ /* 0x000fc6000ff5e0ff */
[----:B0-----:R-:W4:Y:S02]  /*5e500*/  LDL.LU R3, [R1+0x1970] ;  /* 0x0019700001037983 */ /* 0x001f240000300800 */
[----:B------:R0:W-:Y:S01]  /*5e510*/  STL [R1+0x19ac], R2 ;  /* 0x0019ac0201007387 */ /* 0x0001e20000100800 */
[----:B------:R-:W-:Y:S01]  /*5e520*/  IADD3.X R21, R21, UR7, RZ, P3, !PT ;  /* 0x0000000715157c10 */ /* 0x000fe20009ffe4ff */
[----:B0-----:R-:W4:Y:S01]  /*5e530*/  LDL.LU R2, [R1+0x1944] ;  /* 0x0019440001027983 */ /* 0x001f220000300800 */
[----:B------:R-:W4:Y:S03]  /*5e540*/  LDL.LU R9, [R1+0x1968] ;  /* 0x0019680001097983 */ /* 0x000f260000300800 */
[----:B------:R0:W-:Y:S01]  /*5e550*/  STL [R1+0x19d0], R21 ;  /* 0x0019d01501007387 */ /* 0x0001e20000100800 */
[----:B------:R-:W-:Y:S01]  /*5e560*/  IADD3 R28, P3, R28, UR9, RZ ;  /* 0x000000091c1c7c10 */ /* 0x000fe2000ff7e0ff */
[----:B0-----:R-:W4:Y:S04]  /*5e570*/  LDL.LU R21, [R1+0x193c] ;  /* 0x00193c0001157983 */ /* 0x001f280000300800 */
[----:B------:R0:W-:Y:S02]  /*5e580*/  STL [R1+0x19a4], R28 ;  /* 0x0019a41c01007387 */ /* 0x0001e40000100800 */
[----:B0-----:R-:W4:Y:S01]  /*5e590*/  LDL.LU R28, [R1+0x1960] ;  /* 0x00196000011c7983 */ /* 0x001f220000300800 */
[----:B------:R-:W-:Y:S01]  /*5e5a0*/  IADD3.X R16, R16, UR7, RZ, P4, !PT ;  /* 0x0000000710107c10 */ /* 0x000fe2000a7fe4ff */
[----:B------:R-:W-:-:S04]  /*5e5b0*/  IADD3 R17, P4, R17, UR9, RZ ;  /* 0x0000000911117c10 */ /* 0x000fc8000ff9e0ff */
[----:B------:R-:W-:Y:S01]  /*5e5c0*/  STL [R1+0x19c8], R16 ;  /* 0x0019c81001007387 */ /* 0x000fe20000100800 */
[----:B------:R-:W-:Y:S01]  /*5e5d0*/  STL [R1+0x199c], R17 ;  /* 0x00199c1101007387 */ /* 0x000fe20000100800 */
[----:B--2---:R-:W-:-:S05]  /*5e5e0*/  IADD3.X R18, R18, UR7, RZ, P5, !PT ;  /* 0x0000000712127c10 */ /* 0x004fca000affe4ff */
[----:B------:R-:W-:Y:S01]  /*5e5f0*/  STL [R1+0x19c0], R18 ;  /* 0x0019c01201007387 */ /* 0x000fe20000100800 */
[----:B---3--:R-:W-:Y:S02]  /*5e600*/  IADD3 R19, P5, R19, UR9, RZ ;  /* 0x0000000913137c10 */ /* 0x008fe4000ffbe0ff */
[----:B------:R-:W-:Y:S01]  /*5e610*/  IADD3.X R7, R7, UR7, RZ, P6, !PT ;  /* 0x0000000707077c10 */ /* 0x000fe2000b7fe4ff */
[----:B------:R-:W-:Y:S01]  /*5e620*/  IADD3 R10, P6, R10, UR9, RZ ;  /* 0x000000090a0a7c10 */ /* 0x000fe2000ffde0ff */
[----:B------:R-:W-:Y:S01]  /*5e630*/  IADD3.X R11, R11, UR7, RZ, P1, !PT ;  /* 0x000000070b0b7c10 */ /* 0x000fe20008ffe4ff */
        /* <DEDUP_REMOVED lines=23> */
[----:B------:R-:W-:Y:S02]  /*5e7b0*/  STL [R1+0x1990], R5 ;  /* 0x0019900501007387 */ /* 0x000fe40000100800 */
[----:B------:R-:W-:Y:S01]  /*5e7c0*/  STL [R1+0x1964], R24 ;  /* 0x0019641801007387 */ /* 0x000fe20000100800 */
[----:B------:R-:W-:Y:S01]  /*5e7d0*/  IADD3 R20, P1, R20, UR9, RZ ;  /* 0x0000000914147c10 */ /* 0x000fe2000ff3e0ff */
[----:B------:R-:W-:Y:S01]  /*5e7e0*/  STL [R1+0x1988], R4 ;  /* 0x0019880401007387 */ /* 0x000fe20000100800 */
[----:B------:R0:W-:Y:S02]  /*5e7f0*/  STL [R1+0x1980], R8 ;  /* 0x0019800801007387 */ /* 0x0001e40000100800 */
[----:B------:R-:W-:Y:S01]  /*5e800*/  STL [R1+0x195c], R14 ;  /* 0x00195c0e01007387 */ /* 0x000fe20000100800 */
[----:B------:R-:W-:Y:S01]  /*5e810*/  IADD3.X R15, R15, UR7, RZ, P2, !PT ;  /* 0x000000070f0f7c10 */ /* 0x000fe200097fe4ff */
[----:B------:R-:W-:Y:S01]  /*5e820*/  IADD3 R29, P2, R29, UR9, RZ ;  /* 0x000000091d1d7c10 */ /* 0x000fe2000ff5e0ff */
[----:B0-----:R-:W2:Y:S01]  /*5e830*/  LDL.LU R8, [R1+0x1934] ;  /* 0x0019340001087983 */ /* 0x001ea20000300800 */
[----:B------:R0:W-:Y:S03]  /*5e840*/  STL [R1+0x1954], R20 ;  /* 0x0019541401007387 */ /* 0x0001e60000100800 */
[----:B0-----:R-:W3:Y:S01]  /*5e850*/  LDL.LU R20, [R1+0x1958] ;  /* 0x0019580001147983 */ /* 0x001ee20000300800 */
[----:B----4-:R-:W-:-:S03]  /*5e860*/  IADD3.X R3, R3, UR7, RZ, P3, !PT ;  /* 0x0000000703037c10 */ /* 0x010fc60009ffe4ff */
[----:B------:R-:W-:Y:S04]  /*5e870*/  STL [R1+0x1978], R15 ;  /* 0x0019780f01007387 */ /* 0x000fe80000100800 */
[----:B------:R0:W-:Y:S01]  /*5e880*/  STL [R1+0x1970], R3 ;  /* 0x0019700301007387 */ /* 0x0001e20000100800 */
[----:B------:R-:W-:Y:S01]  /*5e890*/  STL [R1+0x194c], R29 ;  /* 0x00194c1d01007387 */ /* 0x000fe20000100800 */
[----:B------:R-:W-:Y:S02]  /*5e8a0*/  IADD3 R2, P3, R2, UR9, RZ ;  /* 0x0000000902027c10 */ /* 0x000fe4000ff7e0ff */
[----:B------:R-:W-:Y:S01]  /*5e8b0*/  IADD3.X R9, R9, UR7, RZ, P4, !PT ;  /* 0x0000000709097c10 */ /* 0x000fe2000a7fe4ff */
[----:B0-----:R-:W4:Y:S02]  /*5e8c0*/  LDL.LU R3, [R1+0x192c] ;  /* 0x00192c0001037983 */ /* 0x001f240000300800 */
[----:B------:R0:W-:Y:S01]  /*5e8d0*/  STL [R1+0x1944], R2 ;  /* 0x0019440201007387 */ /* 0x0001e20000100800 */
[----:B------:R-:W-:Y:S01]  /*5e8e0*/  IADD3 R21, P4, R21, UR9, RZ ;  /* 0x0000000915157c10 */ /* 0x000fe2000ff9e0ff */
[----:B0-----:R-:W4:Y:S01]  /*5e8f0*/  LDL.LU R2, [R1+0x1950] ;  /* 0x0019500001027983 */ /* 0x001f220000300800 */
        /* <DEDUP_REMOVED lines=26> */
[----:B--2---:R-:W-:-:S05]  /*5eaa0*/  IADD3 R8, P5, R8, UR9, RZ ;  /* 0x0000000908087c10 */ /* 0x004fca000ffbe0ff */
[----:B------:R0:W-:Y:S01]  /*5eab0*/  STL [R1+0x1934], R8 ;  /* 0x0019340801007387 */ /* 0x0001e20000100800 */
[----:B---3--:R-:W-:-:S03]  /*5eac0*/  IADD3.X R20, R20, UR7, RZ, P6, !PT ;  /* 0x0000000714147c10 */ /* 0x008fc6000b7fe4ff */
[----:B0-----:R-:W2:Y:S02]  /*5ead0*/  LDL.LU R8, [R1+0x18cc] ;  /* 0x0018cc0001087983 */ /* 0x001ea40000300800 */
[----:B------:R0:W-:Y:S02]  /*5eae0*/  STL [R1+0x1958], R20 ;  /* 0x0019581401007387 */ /* 0x0001e40000100800 */
[----:B0-----:R-:W3:Y:S01]  /*5eaf0*/  LDL.LU R20, [R1+0x18f0] ;  /* 0x0018f00001147983 */ /* 0x001ee20000300800 */
[----:B------:R-:W3:Y:S01]  /*5eb00*/  LDL.LU R9, [R1+0x18c4] ;  /* 0x0018c40001097983 */ /* 0x000ee20000300800 */
[----:B----4-:R-:W-:-:S05]  /*5eb10*/  IADD3 R3, P6, R3, UR9, RZ ;  /* 0x0000000903037c10 */ /* 0x010fca000ffde0ff */
[----:B------:R0:W-:Y:S01]  /*5eb20*/  STL [R1+0x192c], R3 ;  /* 0x00192c0301007387 */ /* 0x0001e20000100800 */
[----:B------:R-:W-:Y:S01]  /*5eb30*/  IADD3.X R2, R2, UR7, RZ, P1, !PT ;  /* 0x0000000702027c10 */ /* 0x000fe20008ffe4ff */
[----:B------:R-:W-:Y:S02]  /*5eb40*/  IADD3 R16, P1, R16, UR9, RZ ;  /* 0x0000000910107c10 */ /* 0x000fe4000ff3e0ff */
[----:B0-----:R-:W4:Y:S02]  /*5eb50*/  LDL.LU R3, [R1+0x18e8] ;  /* 0x0018e80001037983 */ /* 0x001f240000300800 */
[----:B------:R0:W-:Y:S01]  /*5eb60*/  STL [R1+0x1950], R2 ;  /* 0x0019500201007387 */ /* 0x0001e20000100800 */
[----:B------:R-:W-:Y:S01]  /*5eb70*/  IADD3.X R17, R17, UR7, RZ, P2, !PT ;  /* 0x0000000711117c10 */ /* 0x000fe200097fe4ff */
[----:B------:R-:W-:Y:S01]  /*5eb80*/  IADD3 R18, P2, R18, UR9, RZ ;  /* 0x0000000912127c10 */ /* 0x000fe2000ff5e0ff */
[----:B0-----:R-:W4:Y:S01]  /*5eb90*/  LDL.LU R2, [R1+0x18bc] ;  /* 0x0018bc0001027983 */ /* 0x001f220000300800 */
        /* <DEDUP_REMOVED lines=36> */
[----:B0-----:R-:W4:Y:S01]  /*5ede0*/  LDL.LU R21, [R1+0x18e0] ;  /* 0x0018e00001157983 */ /* 0x001f220000300800 */
[----:B------:R0:W-:Y:S03]  /*5edf0*/  STL [R1+0x1900], R28 ;  /* 0x0019001c01007387 */ /* 0x0001e60000100800 */
[----:B0-----:R-:W4:Y:S01]  /*5ee00*/  LDL.LU R28, [R1+0x18b4] ;  /* 0x0018b400011c7983 */ /* 0x001f220000300800 */
[----:B------:R-:W-:-:S02]  /*5ee10*/  IADD3 R15, P5, R15, UR9, RZ ;  /* 0x000000090f0f7c10 */ /* 0x000fc4000ffbe0ff */
[----:B------:R-:W-:-:S03]  /*5ee20*/  IADD3.X R29, R29, UR7, RZ, P6, !PT ;  /* 0x000000071d1d7c10 */ /* 0x000fc6000b7fe4ff */
[----:B------:R-:W-:Y:S01]  /*5ee30*/  STL [R1+0x18d4], R15 ;  /* 0x0018d40f01007387 */ /* 0x000fe20000100800 */
[----:B--2---:R-:W-:-:S05]  /*5ee40*/  IADD3 R8, P6, R8, UR9, RZ ;  /* 0x0000000908087c10 */ /* 0x004fca000ffde0ff */
[----:B------:R0:W-:Y:S01]  /*5ee50*/  STL [R1+0x18cc], R8 ;  /* 0x0018cc0801007387 */ /* 0x0001e20000100800 */
[----:B------:R-:W-:Y:S01]  /*5ee60*/  STL [R1+0x18f8], R29 ;  /* 0x0018f81d01007387 */ /* 0x000fe20000100800 */
[----:B---3--:R-:W-:Y:S01]  /*5ee70*/  IADD3.X R20, R20, UR7, RZ, P1, !PT ;  /* 0x0000000714147c10 */ /* 0x008fe20008ffe4ff */
[----:B------:R-:W-:Y:S01]  /*5ee80*/  IADD3 R9, P1, R9, UR9, RZ ;  /* 0x0000000909097c10 */ /* 0x000fe2000ff3e0ff */
[----:B0-----:R-:W2:Y:S03]  /*5ee90*/  LDL.LU R8, [R1+0x18d8] ;  /* 0x0018d80001087983 */ /* 0x001ea60000300800 */
[----:B------:R0:W-:Y:S02]  /*5eea0*/  STL [R1+0x18f0], R20 ;  /* 0x0018f01401007387 */ /* 0x0001e40000100800 */
[----:B0-----:R-:W3:Y:S01]  /*5eeb0*/  LDL.LU R20, [R1+0x18ac] ;  /* 0x0018ac0001147983 */ /* 0x001ee20000300800 */
[----:B------:R-:W3:Y:S01]  /*5eec0*/  LDL.LU R16, [R1+0x18d0] ;  /* 0x0018d00001107983 */ /* 0x000ee20000300800 */
[----:B----4-:R-:W-:-:S02]  /*5eed0*/  IADD3.X R3, R3, UR7, RZ, P2, !PT ;  /* 0x0000000703037c10 */ /* 0x010fc400097fe4ff */
[----:B------:R-:W-:Y:S04]  /*5eee0*/  STL [R1+0x18c4], R9 ;  /* 0x0018c40901007387 */ /* 0x000fe80000100800 */
[----:B------:R-:W4:Y:S01]  /*5eef0*/  LDL.LU R17, [R1+0x18a4] ;  /* 0x0018a40001117983 */ /* 0x000f220000300800 */
[----:B------:R0:W-:Y:S02]  /*5ef00*/  STL [R1+0x18e8], R3 ;  /* 0x0018e80301007387 */ /* 0x0001e40000100800 */
[----:B------:R-:W4:Y:S01]  /*5ef10*/  LDL.LU R18, [R1+0x18c8] ;  /* 0x0018c80001127983 */ /* 0x000f220000300800 */
[----:B------:R-:W-:-:S05]  /*5ef20*/  IADD3 R2, P2, R2, UR9, RZ ;  /* 0x0000000902027c10 */ /* 0x000fca000ff5e0ff */
        /* <DEDUP_REMOVED lines=20> */
[----:B------:R-:W-:-:S05]  /*5f070*/  IADD3.X R21, R21, UR7, RZ, P3, !PT ;  /* 0x0000000715157c10 */ /* 0x000fca0009ffe4ff */
[----:B------:R0:W-:Y:S01]  /*5f080*/  STL [R1+0x18e0], R21 ;  /* 0x0018e01501007387 */ /* 0x0001e20000100800 */
[----:B------:R-:W-:-:S03]  /*5f090*/  IADD3 R28, P3, R28, UR9, RZ ;  /* 0x000000091c1c7c10 */ /* 0x000fc6000ff7e0ff */
[----:B0-----:R-:W4:Y:S02]  /*5f0a0*/  LDL.LU R21, [R1+0x1878] ;  /* 0x0018780001157983 */ /* 0x001f240000300800 */
[----:B------:R0:W-:Y:S02]  /*5f0b0*/  STL [R1+0x18b4], R28 ;  /* 0x0018b41c01007387 */ /* 0x0001e40000100800 */
[----:B0-----:R-:W4:Y:S01]  /*5f0c0*/  LDL.LU R28, [R1+0x184c] ;  /* 0x00184c00011c7983 */ /* 0x001f220000300800 */
[----:B------:R-:W4:Y:S01]  /*5f0d0*/  LDL.LU R9, [R1+0x1870] ;  /* 0x0018700001097983 */ /* 0x000f220000300800 */
[----:B--2---:R-:W-:-:S05]  /*5f0e0*/  IADD3.X R8, R8, UR7, RZ, P4, !PT ;  /* 0x0000000708087c10 */ /* 0x004fca000a7fe4ff */
[----:B------:R0:W-:Y:S01]  /*5f0f0*/  STL [R1+0x18d8], R8 ;  /* 0x0018d80801007387 */ /* 0x0001e20000100800 */
[----:B---3--:R-:W-:Y:S02]  /*5f100*/  IADD3 R20, P4, R20, UR9, RZ ;  /* 0x0000000914147c10 */ /* 0x008fe4000ff9e0ff */
[----:B------:R-:W-:Y:S01]  /*5f110*/  IADD3.X R16, R16, UR7, RZ, P5, !PT ;  /* 0x0000000710107c10 */ /* 0x000fe2000affe4ff */
[----:B0-----:R-:W2:Y:S02]  /*5f120*/  LDL.LU R8, [R1+0x1844] ;  /* 0x0018440001087983 */ /* 0x001ea40000300800 */
[----:B------:R0:W-:Y:S01]  /*5f130*/  STL [R1+0x18ac], R20 ;  /* 0x0018ac1401007387 */ /* 0x0001e20000100800 */
[----:B----4-:R-:W-:Y:S02]  /*5f140*/  IADD3 R17, P5, R17, UR9, RZ ;  /* 0x0000000911117c10 */ /* 0x010fe4000ffbe0ff */
[----:B------:R-:W-:Y:S01]  /*5f150*/  IADD3.X R18, R18, UR7, RZ, P6, !PT ;  /* 0x0000000712127c10 */ /* 0x000fe2000b7fe4ff */
[----:B0-----:R-:W3:Y:S01]  /*5f160*/  LDL.LU R20, [R1+0x1868] ;  /* 0x0018680001147983 */ /* 0x001ee20000300800 */
[----:B------:R-:W-:Y:S01]  /*5f170*/  STL [R1+0x18d0], R16 ;  /* 0x0018d01001007387 */ /* 0x000fe20000100800 */
[----:B------:R-:W-:-:S02]  /*5f180*/  IADD3 R19, P6, R19, UR9, RZ ;  /* 0x0000000913137c10 */ /* 0x000fc4000ffde0ff */
        /* <DEDUP_REMOVED lines=36> */
[----:B0-----:R-:W4:Y:S01]  /*5f3d0*/  LDL.LU R3, [R1+0x183c] ;  /* 0x00183c0001037983 */ /* 0x001f220000300800 */
[----:B------:R0:W-:Y:S01]  /*5f3e0*/  STL [R1+0x185c], R2 ;  /* 0x00185c0201007387 */ /* 0x0001e20000100800 */
[----:B------:R-:W-:-:S02]  /*5f3f0*/  IADD3.X R21, R21, UR7, RZ, P4, !PT ;  /* 0x0000000715157c10 */ /* 0x000fc4000a7fe4ff */
[----:B0-----:R-:W4:Y:S01]  /*5f400*/  LDL.LU R2, [R1+0x1860] ;  /* 0x0018600001027983 */ /* 0x001f220000300800 */
[----:B------:R-:W-:Y:S03]  /*5f410*/  STL [R1+0x1880], R15 ;  /* 0x0018800f01007387 */ /* 0x000fe60000100800 */
[----:B------:R0:W-:Y:S01]  /*5f420*/  STL [R1+0x1878], R21 ;  /* 0x0018781501007387 */ /* 0x0001e20000100800 */
[----:B------:R-:W-:Y:S01]  /*5f430*/  STL [R1+0x1854], R29 ;  /* 0x0018541d01007387 */ /* 0x000fe20000100800 */
[----:B------:R-:W-:Y:S02]  /*5f440*/  IADD3 R28, P4, R28, UR9, RZ ;  /* 0x000000091c1c7c10 */ /* 0x000fe4000ff9e0ff */
[----:B0-----:R-:W4:Y:S03]  /*5f450*/  LDL.LU R21, [R1+0x1834] ;  /* 0x0018340001157983 */ /* 0x001f260000300800 */
[----:B------:R0:W-:Y:S02]  /*5f460*/  STL [R1+0x184c], R28 ;  /* 0x00184c1c01007387 */ /* 0x0001e40000100800 */
[----:B0-----:R-:W4:Y:S01]  /*5f470*/  LDL.LU R28, [R1+0x1858] ;  /* 0x00185800011c7983 */ /* 0x001f220000300800 */
[----:B------:R-:W-:Y:S01]  /*5f480*/  IADD3.X R9, R9, UR7, RZ, P5, !PT ;  /* 0x0000000709097c10 */ /* 0x000fe2000affe4ff */
[----:B------:R-:W4:Y:S04]  /*5f490*/  LDL.LU R16, [R1+0x182c] ;  /* 0x00182c0001107983 */ /* 0x000f280000300800 */
[----:B------:R-:W-:Y:S01]  /*5f4a0*/  STL [R1+0x1870], R9 ;  /* 0x0018700901007387 */ /* 0x000fe20000100800 */
[----:B------:R-:W4:Y:S01]  /*5f4b0*/  LDL.LU R17, [R1+0x1850] ;  /* 0x0018500001117983 */ /* 0x000f220000300800 */
[----:B--2---:R-:W-:-:S05]  /*5f4c0*/  IADD3 R8, P5, R8, UR9, RZ ;  /* 0x0000000908087c10 */ /* 0x004fca000ffbe0ff */
[----:B------:R0:W-:Y:S01]  /*5f4d0*/  STL [R1+0x1844], R8 ;  /* 0x0018440801007387 */ /* 0x0001e20000100800 */
[----:B------:R-:W2:Y:S01]  /*5f4e0*/  LDL.LU R18, [R1+0x1824] ;  /* 0x0018240001127983 */ /* 0x000ea20000300800 */
[----:B---3--:R-:W-:-:S05]  /*5f4f0*/  IADD3.X R20, R20, UR7, RZ, P6, !PT ;  /* 0x0000000714147c10 */ /* 0x008fca000b7fe4ff */
        /* <DEDUP_REMOVED lines=20> */
[----:B----4-:R-:W-:-:S05]  /*5f640*/  IADD3 R3, P6, R3, UR9, RZ ;  /* 0x0000000903037c10 */ /* 0x010fca000ffde0ff */
[----:B------:R0:W-:Y:S01]  /*5f650*/  STL [R1+0x183c], R3 ;  /* 0x00183c0301007387 */ /* 0x0001e20000100800 */
[----:B------:R-:W-:-:S03]  /*5f660*/  IADD3.X R2, R2, UR7, RZ, P1, !PT ;  /* 0x0000000702027c10 */ /* 0x000fc60008ffe4ff */
[----:B0-----:R-:W4:Y:S02]  /*5f670*/  LDL.LU R3, [R1+0x17d4] ;  /* 0x0017d40001037983 */ /* 0x001f240000300800 */
[----:B------:R0:W-:Y:S01]  /*5f680*/  STL [R1+0x1860], R2 ;  /* 0x0018600201007387 */ /* 0x0001e20000100800 */
[----:B------:R-:W-:Y:S01]  /*5f690*/  IADD3 R21, P1, R21, UR9, RZ ;  /* 0x0000000915157c10 */ /* 0x000fe2000ff3e0ff */
[----:B0-----:R-:W4:Y:S01]  /*5f6a0*/  LDL.LU R2, [R1+0x17f8] ;  /* 0x0017f80001027983 */ /* 0x001f220000300800 */
[----:B------:R-:W4:Y:S03]  /*5f6b0*/  LDL.LU R9, [R1+0x17cc] ;  /* 0x0017cc0001097983 */ /* 0x000f260000300800 */
[----:B------:R0:W-:Y:S01]  /*5f6c0*/  STL [R1+0x1834], R21 ;  /* 0x0018341501007387 */ /* 0x0001e20000100800 */
[----:B------:R-:W-:-:S03]  /*5f6d0*/  IADD3.X R28, R28, UR7, RZ, P2, !PT ;  /* 0x000000071c1c7c10 */ /* 0x000fc600097fe4ff */
[----:B0-----:R-:W4:Y:S02]  /*5f6e0*/  LDL.LU R21, [R1+0x17f0] ;  /* 0x0017f00001157983 */ /* 0x001f240000300800 */
[----:B------:R0:W-:Y:S02]  /*5f6f0*/  STL [R1+0x1858], R28 ;  /* 0x0018581c01007387 */ /* 0x0001e40000100800 */
[----:B0-----:R-:W4:Y:S01]  /*5f700*/  LDL.LU R28, [R1+0x17c4] ;  /* 0x0017c400011c7983 */ /* 0x001f220000300800 */
[----:B------:R-:W-:Y:S02]  /*5f710*/  IADD3 R16, P2, R16, UR9, RZ ;  /* 0x0000000910107c10 */ /* 0x000fe4000ff5e0ff */
[----:B------:R-:W-:-:S03]  /*5f720*/  IADD3.X R17, R17, UR7, RZ, P3, !PT ;  /* 0x0000000711117c10 */ /* 0x000fc60009ffe4ff */
[----:B------:R-:W-:Y:S02]  /*5f730*/  STL [R1+0x182c], R16 ;  /* 0x00182c1001007387 */ /* 0x000fe40000100800 */
[----:B------:R-:W-:Y:S01]  /*5f740*/  STL [R1+0x1850], R17 ;  /* 0x0018501101007387 */ /* 0x000fe20000100800 */
[----:B--2---:R-:W-:-:S05]  /*5f750*/  IADD3 R18, P3, R18, UR9, RZ ;  /* 0x0000000912127c10 */ /* 0x004fca000ff7e0ff */
[----:B------:R-:W-:Y:S01]  /*5f760*/  STL [R1+0x1824], R18 ;  /* 0x0018241201007387 */ /* 0x000fe20000100800 */
[----:B---3--:R-:W-:Y:S01]  /*5f770*/  IADD3.X R19, R19, UR7, RZ, P4, !PT ;  /* 0x0000000713137c10 */ /* 0x008fe2000a7fe4ff */
[----:B------:R-:W-:Y:S01]  /*5f780*/  IADD3 R7, P4, R7, UR9, RZ ;  /* 0x0000000907077c10 */ /* 0x000fe2000ff9e0ff */
[----:B------:R-:W-:Y:S01]  /*5f790*/  IADD3.X R10, R10, UR7, RZ, P5, !PT ;  /* 0x000000070a0a7c10 */ /* 0x000fe2000affe4ff */
[----:B------:R-:W-:Y:S01]  /*5f7a0*/  IADD3 R11, P5, R11, UR9, RZ ;  /* 0x000000090b0b7c10 */ /* 0x000fe2000ffbe0ff */
        /* <DEDUP_REMOVED lines=31> */
[----:B0-----:R-:W2:Y:S01]  /*5f9a0*/  LDL.LU R8, [R1+0x17e8] ;  /* 0x0017e80001087983 */ /* 0x001ea20000300800 */
[----:B------:R0:W-:Y:S03]  /*5f9b0*/  STL [R1+0x1808], R20 ;  /* 0x0018081401007387 */ /* 0x0001e60000100800 */
[----:B0-----:R-:W3:Y:S01]  /*5f9c0*/  LDL.LU R20, [R1+0x17bc] ;  /* 0x0017bc0001147983 */ /* 0x001ee20000300800 */
[----:B----4-:R-:W-:-:S03]  /*5f9d0*/  IADD3 R3, P1, R3, UR9, RZ ;  /* 0x0000000903037c10 */ /* 0x010fc6000ff3e0ff */
[----:B------:R-:W-:Y:S04]  /*5f9e0*/  STL [R1+0x17dc], R15 ;  /* 0x0017dc0f01007387 */ /* 0x000fe80000100800 */
[----:B------:R0:W-:Y:S01]  /*5f9f0*/  STL [R1+0x17d4], R3 ;  /* 0x0017d40301007387 */ /* 0x0001e20000100800 */
[----:B------:R-:W-:Y:S01]  /*5fa00*/  STL [R1+0x1800], R29 ;  /* 0x0018001d01007387 */ /* 0x000fe20000100800 */
[----:B------:R-:W-:Y:S01]  /*5fa10*/  IADD3.X R2, R2, UR7, RZ, P2, !PT ;  /* 0x0000000702027c10 */ /* 0x000fe200097fe4ff */
[----:B------:R-:W-:Y:S01]  /*5fa20*/  IADD3 R9, P2, R9, UR9, RZ ;  /* 0x0000000909097c10 */ /* 0x000fe2000ff5e0ff */
[----:B0-----:R-:W4:Y:S03]  /*5fa30*/  LDL.LU R3, [R1+0x17e0] ;  /* 0x0017e00001037983 */ /* 0x001f260000300800 */
[----:B------:R0:W-:Y:S01]  /*5fa40*/  STL [R1+0x17f8], R2 ;  /* 0x0017f80201007387 */ /* 0x0001e20000100800 */
[----:B------:R-:W-:Y:S01]  /*5fa50*/  IADD3.X R21, R21, UR7, RZ, P3, !PT ;  /* 0x0000000715157c10 */ /* 0x000fe20009ffe4ff */
[----:B0-----:R-:W4:Y:S01]  /*5fa60*/  LDL.LU R2, [R1+0x17b4] ;  /* 0x0017b40001027983 */ /* 0x001f220000300800 */
[----:B------:R-:W4:Y:S02]  /*5fa70*/  LDL.LU R16, [R1+0x17d8] ;  /* 0x0017d80001107983 */ /* 0x000f240000300800 */
[----:B------:R-:W-:Y:S02]  /*5fa80*/  STL [R1+0x17cc], R9 ;  /* 0x0017cc0901007387 */ /* 0x000fe40000100800 */
[----:B------:R-:W4:Y:S01]  /*5fa90*/  LDL.LU R17, [R1+0x17ac] ;  /* 0x0017ac0001117983 */ /* 0x000f220000300800 */
[----:B------:R0:W-:Y:S01]  /*5faa0*/  STL [R1+0x17f0], R21 ;  /* 0x0017f01501007387 */ /* 0x0001e20000100800 */
        /* <DEDUP_REMOVED lines=22> */
[----:B--2---:R-:W-:-:S05]  /*5fc10*/  IADD3.X R8, R8, UR7, RZ, P4, !PT ;  /* 0x0000000708087c10 */ /* 0x004fca000a7fe4ff */
[----:B------:R0:W-:Y:S01]  /*5fc20*/  STL [R1+0x17e8], R8 ;  /* 0x0017e80801007387 */ /* 0x0001e20000100800 */
[----:B---3--:R-:W-:-:S03]  /*5fc30*/  IADD3 R20, P4, R20, UR9, RZ ;  /* 0x0000000914147c10 */ /* 0x008fc6000ff9e0ff */
[----:B0-----:R-:W2:Y:S02]  /*5fc40*/  LDL.LU R8, [R1+0x1780] ;  /* 0x0017800001087983 */ /* 0x001ea40000300800 */
[----:B------:R0:W-:Y:S02]  /*5fc50*/  STL [R1+0x17bc], R20 ;  /* 0x0017bc1401007387 */ /* 0x0001e40000100800 */
[----:B0-----:R-:W3:Y:S01]  /*5fc60*/  LDL.LU R20, [R1+0x1754] ;  /* 0x0017540001147983 */ /* 0x001ee20000300800 */
[----:B------:R-:W3:Y:S01]  /*5fc70*/  LDL.LU R9, [R1+0x1778] ;  /* 0x0017780001097983 */ /* 0x000ee20000300800 */
[----:B----4-:R-:W-:-:S05]  /*5fc80*/  IADD3.X R3, R3, UR7, RZ, P5, !PT ;  /* 0x0000000703037c10 */ /* 0x010fca000affe4ff */
[----:B------:R0:W-:Y:S01]  /*5fc90*/  STL [R1+0x17e0], R3 ;  /* 0x0017e00301007387 */ /* 0x0001e20000100800 */
[----:B------:R-:W-:Y:S02]  /*5fca0*/  IADD3 R2, P5, R2, UR9, RZ ;  /* 0x0000000902027c10 */ /* 0x000fe4000ffbe0ff */
[----:B------:R-:W-:Y:S01]  /*5fcb0*/  IADD3.X R16, R16, UR7, RZ, P6, !PT ;  /* 0x0000000710107c10 */ /* 0x000fe2000b7fe4ff */
[----:B0-----:R-:W4:Y:S02]  /*5fcc0*/  LDL.LU R3, [R1+0x174c] ;  /* 0x00174c0001037983 */ /* 0x001f240000300800 */
[----:B------:R0:W-:Y:S01]  /*5fcd0*/  STL [R1+0x17b4], R2 ;  /* 0x0017b40201007387 */ /* 0x0001e20000100800 */
[----:B------:R-:W-:Y:S02]  /*5fce0*/  IADD3 R17, P6, R17, UR9, RZ ;  /* 0x0000000911117c10 */ /* 0x000fe4000ffde0ff */
[----:B------:R-:W-:Y:S01]  /*5fcf0*/  IADD3.X R18, R18, UR7, RZ, P1, !PT ;  /* 0x0000000712127c10 */ /* 0x000fe20008ffe4ff */
[----:B0-----:R-:W4:Y:S01]  /*5fd00*/  LDL.LU R2, [R1+0x1770] ;  /* 0x0017700001027983 */ /* 0x001f220000300800 */
[----:B------:R-:W-:-:S02]  /*5fd10*/  IADD3 R19, P1, R19, UR9, RZ ;  /* 0x0000000913137c10 */ /* 0x000fc4000ff3e0ff */
        /* <DEDUP_REMOVED lines=45> */
[----:B------:R-:W-:Y:S01]  /*5fff0*/  IADD3.X R9, R9, UR7, RZ, P6, !PT ;  /* 0x0000000709097c10 */ /* 0x000fe2000b7fe4ff */
[----:B0-----:R-:W2:Y:S02]  /*60000*/  LDL.LU R8, [R1+0x173c] ;  /* 0x00173c0001087983 */ /* 0x001ea40000300800 */
[----:B------:R0:W-:Y:S02]  /*60010*/  STL [R1+0x1754], R20 ;  /* 0x0017541401007387 */ /* 0x0001e40000100800 */
[----:B0-----:R-:W3:Y:S01]  /*60020*/  LDL.LU R20, [R1+0x1760] ;  /* 0x0017600001147983 */ /* 0x001ee20000300800 */
[----:B------:R-:W3:Y:S01]  /*60030*/  LDL.LU R16, [R1+0x1734] ;  /* 0x0017340001107983 */ /* 0x000ee20000300800 */
[----:B----4-:R-:W-:-:S02]  /*60040*/  IADD3 R3, P6, R3, UR9, RZ ;  /* 0x0000000903037c10 */ /* 0x010fc4000ffde0ff */
[----:B------:R-:W-:Y:S01]  /*60050*/  STL [R1+0x1778], R9 ;  /* 0x0017780901007387 */ /* 0x000fe20000100800 */
[----:B------:R-:W4:Y:S03]  /*60060*/  LDL.LU R17, [R1+0x1758] ;  /* 0x0017580001117983 */ /* 0x000f260000300800 */
        /* <DEDUP_REMOVED lines=33> */
[----:B------:R-:W-:Y:S02]  /*60280*/  IADD3 R16, P3, R16, UR9, RZ ;  /* 0x0000000910107c10 */ /* 0x000fe4000ff7e0ff */
[----:B0-----:R-:W2:Y:S02]  /*60290*/  LDL.LU R8, [R1+0x16f8] ;  /* 0x0016f80001087983 */ /* 0x001ea40000300800 */
[----:B------:R0:W-:Y:S01]  /*602a0*/  STL [R1+0x1760], R20 ;  /* 0x0017601401007387 */ /* 0x0001e20000100800 */
[----:B----4-:R-:W-:Y:S02]  /*602b0*/  IADD3.X R17, R17, UR7, RZ, P4, !PT ;  /* 0x0000000711117c10 */ /* 0x010fe4000a7fe4ff */
[----:B------:R-:W-:Y:S01]  /*602c0*/  IADD3 R18, P4, R18, UR9, RZ ;  /* 0x0000000912127c10 */ /* 0x000fe2000ff9e0ff */
[----:B0-----:R-:W3:Y:S01]  /*602d0*/  LDL.LU R20, [R1+0x16cc] ;  /* 0x0016cc0001147983 */ /* 0x001ee20000300800 */
[----:B------:R-:W-:Y:S02]  /*602e0*/  STL [R1+0x1734], R16 ;  /* 0x0017341001007387 */ /* 0x000fe40000100800 */
[----:B------:R-:W-:Y:S01]  /*602f0*/  STL [R1+0x1758], R17 ;  /* 0x0017581101007387 */ /* 0x000fe20000100800 */
        /* <DEDUP_REMOVED lines=27> */
[----:B------:R-:W-:Y:S02]  /*604b0*/  STL [R1+0x1728], R25 ;  /* 0x0017281901007387 */ /* 0x000fe40000100800 */
[----:B------:R-:W-:Y:S01]  /*604c0*/  STL [R1+0x16fc], R5 ;  /* 0x0016fc0501007387 */ /* 0x000fe20000100800 */
[----:B------:R-:W-:Y:S01]  /*604d0*/  STL [R1+0x1720], R24 ;  /* 0x0017201801007387 */ /* 0x000fe20000100800 */
[----:B------:R-:W-:Y:S01]  /*604e0*/  IADD3.X R2, R2, UR7, RZ, P1, !PT ;  /* 0x0000000702027c10 */ /* 0x000fe20008ffe4ff */
[----:B------:R-:W-:Y:S02]  /*604f0*/  STL [R1+0x16f4], R4 ;  /* 0x0016f40401007387 */ /* 0x000fe40000100800 */
[----:B------:R0:W-:Y:S01]  /*60500*/  STL [R1+0x16ec], R3 ;  /* 0x0016ec0301007387 */ /* 0x0001e20000100800 */
[----:B------:R-:W-:Y:S01]  /*60510*/  STL [R1+0x1718], R14 ;  /* 0x0017180e01007387 */ /* 0x000fe20000100800 */
[----:B------:R-:W-:-:S02]  /*60520*/  IADD3 R15, P1, R15, UR9, RZ ;  /* 0x000000090f0f7c10 */ /* 0x000fc4000ff3e0ff */
[----:B------:R-:W-:Y:S01]  /*60530*/  IADD3.X R29, R29, UR7, RZ, P2, !PT ;  /* 0x000000071d1d7c10 */ /* 0x000fe200097fe4ff */
[----:B0-----:R-:W4:Y:S01]  /*60540*/  LDL.LU R3, [R1+0x16f0] ;  /* 0x0016f00001037983 */ /* 0x001f220000300800 */
[----:B------:R0:W-:Y:S03]  /*60550*/  STL [R1+0x1710], R2 ;  /* 0x0017100201007387 */ /* 0x0001e60000100800 */
[----:B0-----:R-:W4:Y:S01]  /*60560*/  LDL.LU R2, [R1+0x16c4] ;  /* 0x0016c40001027983 */ /* 0x001f220000300800 */
[----:B------:R-:W-:Y:S01]  /*60570*/  IADD3 R21, P2, R21, UR9, RZ ;  /* 0x0000000915157c10 */ /* 0x000fe2000ff5e0ff */
[----:B------:R-:W-:Y:S04]  /*60580*/  STL [R1+0x16e4], R15 ;  /* 0x0016e40f01007387 */ /* 0x000fe80000100800 */
[----:B------:R0:W-:Y:S01]  /*60590*/  STL [R1+0x16dc], R21 ;  /* 0x0016dc1501007387 */ /* 0x0001e20000100800 */
[----:B------:R-:W-:Y:S01]  /*605a0*/  STL [R1+0x1708], R29 ;  /* 0x0017081d01007387 */ /* 0x000fe20000100800 */
[----:B------:R-:W-:-:S02]  /*605b0*/  IADD3.X R28, R28, UR7, RZ, P3, !PT ;  /* 0x000000071c1c7c10 */ /* 0x000fc40009ffe4ff */
[----:B0-----:R-:W4:Y:S03]  /*605c0*/  LDL.LU R21, [R1+0x16e8] ;  /* 0x0016e80001157983 */ /* 0x001f260000300800 */
[----:B------:R0:W-:Y:S02]  /*605d0*/  STL [R1+0x1700], R28 ;  /* 0x0017001c01007387 */ /* 0x0001e40000100800 */
        /* <DEDUP_REMOVED lines=33> */
[----:B------:R0:W-:Y:S02]  /*607f0*/  STL [R1+0x16c4], R2 ;  /* 0x0016c40201007387 */ /* 0x0001e40000100800 */
[----:B0-----:R-:W4:Y:S01]  /*60800*/  LDL.LU R2, [R1+0x165c] ;  /* 0x00165c0001027983 */ /* 0x001f220000300800 */
[----:B------:R-:W4:Y:S01]  /*60810*/  LDL.LU R9, [R1+0x1680] ;  /* 0x0016800001097983 */ /* 0x000f220000300800 */
[----:B------:R-:W-:-:S05]  /*60820*/  IADD3.X R21, R21, UR7, RZ, P6, !PT ;  /* 0x0000000715157c10 */ /* 0x000fca000b7fe4ff */
[----:B------:R0:W-:Y:S01]  /*60830*/  STL [R1+0x16e8], R21 ;  /* 0x0016e81501007387 */ /* 0x0001e20000100800 */
[----:B------:R-:W-:-:S03]  /*60840*/  IADD3 R28, P6, R28, UR9, RZ ;  /* 0x000000091c1c7c10 */ /* 0x000fc6000ffde0ff */
[----:B0-----:R-:W4:Y:S02]  /*60850*/  LDL.LU R21, [R1+0x1654] ;  /* 0x0016540001157983 */ /* 0x001f240000300800 */
        /* <DEDUP_REMOVED lines=46> */
[----:B------:R-:W-:Y:S01]  /*60b40*/  STL [R1+0x1690], R15 ;  /* 0x0016900f01007387 */ /* 0x000fe20000100800 */
[----:B----4-:R-:W-:-:S05]  /*60b50*/  IADD3.X R3, R3, UR7, RZ, P6, !PT ;  /* 0x0000000703037c10 */ /* 0x010fca000b7fe4ff */
[----:B------:R0:W-:Y:S01]  /*60b60*/  STL [R1+0x1688], R3 ;  /* 0x0016880301007387 */ /* 0x0001e20000100800 */
[----:B------:R-:W-:Y:S01]  /*60b70*/  STL [R1+0x1664], R29 ;  /* 0x0016641d01007387 */ /* 0x000fe20000100800 */
[----:B------:R-:W-:Y:S02]  /*60b80*/  IADD3 R2, P6, R2, UR9, RZ ;  /* 0x0000000902027c10 */ /* 0x000fe4000ffde0ff */
[----:B------:R-:W-:Y:S01]  /*60b90*/  IADD3.X R9, R9, UR7, RZ, P1, !PT ;  /* 0x0000000709097c10 */ /* 0x000fe20008ffe4ff */
[----:B0-----:R-:W4:Y:S02]  /*60ba0*/  LDL.LU R3, [R1+0x1644] ;  /* 0x0016440001037983 */ /* 0x001f240000300800 */
[----:B------:R0:W-:Y:S02]  /*60bb0*/  STL [R1+0x165c], R2 ;  /* 0x00165c0201007387 */ /* 0x0001e40000100800 */
[----:B0-----:R-:W4:Y:S01]  /*60bc0*/  LDL.LU R2, [R1+0x1668] ;  /* 0x0016680001027983 */ /* 0x001f220000300800 */
[----:B------:R-:W4:Y:S01]  /*60bd0*/  LDL.LU R16, [R1+0x163c] ;  /* 0x00163c0001107983 */ /* 0x000f220000300800 */
[----:B------:R-:W-:Y:S01]  /*60be0*/  IADD3 R21, P1, R21, UR9, RZ ;  /* 0x0000000915157c10 */ /* 0x000fe2000ff3e0ff */
[----:B------:R-:W-:Y:S01]  /*60bf0*/  STL [R1+0x1680], R9 ;  /* 0x0016800901007387 */ /* 0x000fe20000100800 */
[----:B------:R-:W4:Y:S03]  /*60c00*/  LDL.LU R17, [R1+0x1660] ;  /* 0x0016600001117983 */ /* 0x000f260000300800 */
[----:B------:R0:W-:Y:S02]  /*60c10*/  STL [R1+0x1654], R21 ;  /* 0x0016541501007387 */ /* 0x0001e40000100800 */
        /* <DEDUP_REMOVED lines=38> */
[----:B------:R-:W-:Y:S01]  /*60e80*/  STL [R1+0x163c], R16 ;  /* 0x00163c1001007387 */ /* 0x000fe20000100800 */
        /* <DEDUP_REMOVED lines=49> */
[----:B------:R-:W3:Y:S02]  /*611a0*/  LDL.LU R16, [R1+0x15e8] ;  /* 0x0015e80001107983 */ /* 0x000ee40000300800 */
[----:B------:R-:W-:Y:S02]  /*611b0*/  STL [R1+0x15dc], R9 ;  /* 0x0015dc0901007387 */ /* 0x000fe40000100800 */
[----:B------:R-:W3:Y:S01]  /*611c0*/  LDL.LU R17, [R1+0x15bc] ;  /* 0x0015bc0001117983 */ /* 0x000ee20000300800 */
[----:B----4-:R-:W-:-:S05]  /*611d0*/  IADD3.X R3, R3, UR7, RZ, P5, !PT ;  /* 0x0000000703037c10 */ /* 0x010fca000affe4ff */
        /* <DEDUP_REMOVED lines=36> */
[----:B------:R-:W-:Y:S02]  /*61420*/  IADD3 R17, P2, R17, UR9, RZ ;  /* 0x0000000911117c10 */ /* 0x000fe4000ff5e0ff */
[----:B----4-:R-:W-:Y:S01]  /*61430*/  IADD3.X R18, R18, UR7, RZ, P3, !PT ;  /* 0x0000000712127c10 */ /* 0x010fe20009ffe4ff */
[----:B0-----:R-:W3:Y:S01]  /*61440*/  LDL.LU R20, [R1+0x1580] ;  /* 0x0015800001147983 */ /* 0x001ee20000300800 */
[----:B------:R-:W-:Y:S02]  /*61450*/  STL [R1+0x15e8], R16 ;  /* 0x0015e81001007387 */ /* 0x000fe40000100800 */
[----:B------:R-:W-:Y:S01]  /*61460*/  STL [R1+0x15bc], R17 ;  /* 0x0015bc1101007387 */ /* 0x000fe20000100800 */
[----:B------:R-:W-:Y:S01]  /*61470*/  STL [R1+0x15e0], R18 ;  /* 0x0015e01201007387 */ /* 0x000fe20000100800 */
[----:B------:R-:W-:-:S02]  /*61480*/  IADD3 R19, P3, R19, UR9, RZ ;  /* 0x0000000913137c10 */ /* 0x000fc4000ff7e0ff */
        /* <DEDUP_REMOVED lines=35> */
[----:B------:R0:W-:Y:S03]  /*616c0*/  STL [R1+0x1574], R2 ;  /* 0x0015740201007387 */ /* 0x0001e60000100800 */
[----:B0-----:R-:W4:Y:S01]  /*616d0*/  LDL.LU R2, [R1+0x1578] ;  /* 0x0015780001027983 */ /* 0x001f220000300800 */
[----:B------:R-:W-:-:S03]  /*616e0*/  IADD3.X R21, R21, UR7, RZ, P1, !PT ;  /* 0x0000000715157c10 */ /* 0x000fc60008ffe4ff */
[----:B------:R-:W-:Y:S04]  /*616f0*/  STL [R1+0x1598], R15 ;  /* 0x0015980f01007387 */ /* 0x000fe80000100800 */
        /* <DEDUP_REMOVED lines=38> */
[----:B------:R0:W-:Y:S02]  /*61960*/  STL [R1+0x1578], R2 ;  /* 0x0015780201007387 */ /* 0x0001e40000100800 */
[----:B0-----:R-:W4:Y:S01]  /*61970*/  LDL.LU R2, [R1+0x1510] ;  /* 0x0015100001027983 */ /* 0x001f220000300800 */
[----:B------:R-:W4:Y:S01]  /*61980*/  LDL.LU R9, [R1+0x14e4] ;  /* 0x0014e40001097983 */ /* 0x000f220000300800 */
[----:B------:R-:W-:-:S05]  /*61990*/  IADD3 R21, P4, R21, UR9, RZ ;  /* 0x0000000915157c10 */ /* 0x000fca000ff9e0ff */
        /* <DEDUP_REMOVED lines=49> */
[----:B------:R-:W-:Y:S01]  /*61cb0*/  STL [R1+0x14f4], R15 ;  /* 0x0014f40f01007387 */ /* 0x000fe20000100800 */
[----:B----4-:R-:W-:-:S05]  /*61cc0*/  IADD3 R3, P4, R3, UR9, RZ ;  /* 0x0000000903037c10 */ /* 0x010fca000ff9e0ff */
[----:B------:R0:W-:Y:S01]  /*61cd0*/  STL [R1+0x14ec], R3 ;  /* 0x0014ec0301007387 */ /* 0x0001e20000100800 */
[----:B------:R-:W-:Y:S01]  /*61ce0*/  STL [R1+0x1518], R29 ;  /* 0x0015181d01007387 */ /* 0x000fe20000100800 */
[----:B------:R-:W-:Y:S01]  /*61cf0*/  IADD3.X R2, R2, UR7, RZ, P5, !PT ;  /* 0x0000000702027c10 */ /* 0x000fe2000affe4ff */
[----:B------:R-:W-:Y:S01]  /*61d00*/  IADD3 R9, P5, R9, UR9, RZ ;  /* 0x0000000909097c10 */ /* 0x000fe2000ffbe0ff */
[----:B0-----:R-:W4:Y:S03]  /*61d10*/  LDL.LU R3, [R1+0x14f8] ;  /* 0x0014f80001037983 */ /* 0x001f260000300800 */
[----:B------:R0:W-:Y:S02]  /*61d20*/  STL [R1+0x1510], R2 ;  /* 0x0015100201007387 */ /* 0x0001e40000100800 */
[----:B0-----:R-:W4:Y:S01]  /*61d30*/  LDL.LU R2, [R1+0x14cc] ;  /* 0x0014cc0001027983 */ /* 0x001f220000300800 */
[----:B------:R-:W4:Y:S01]  /*61d40*/  LDL.LU R16, [R1+0x14f0] ;  /* 0x0014f00001107983 */ /* 0x000f220000300800 */
[----:B------:R-:W-:-:S02]  /*61d50*/  IADD3.X R21, R21, UR7, RZ, P6, !PT ;  /* 0x0000000715157c10 */ /* 0x000fc4000b7fe4ff */
[----:B------:R-:W-:Y:S01]  /*61d60*/  STL [R1+0x14e4], R9 ;  /* 0x0014e40901007387 */ /* 0x000fe20000100800 */
[----:B------:R-:W4:Y:S03]  /*61d70*/  LDL.LU R17, [R1+0x14c4] ;  /* 0x0014c40001117983 */ /* 0x000f260000300800 */
        /* <DEDUP_REMOVED lines=39> */
[----:B------:R-:W-:Y:S02]  /*61ff0*/  STL [R1+0x14f0], R16 ;  /* 0x0014f01001007387 */ /* 0x000fe40000100800 */
[----:B------:R-:W-:Y:S01]  /*62000*/  STL [R1+0x14c4], R17 ;  /* 0x0014c41101007387 */ /* 0x000fe20000100800 */
[----:B------:R-:W-:-:S02]  /*62010*/  IADD3 R19, P4, R19, UR9, RZ ;  /* 0x0000000913137c10 */ /* 0x000fc4000ff9e0ff */
        /* <DEDUP_REMOVED lines=47> */
[----:B------:R-:W3:Y:S02]  /*62310*/  LDL.LU R16, [R1+0x144c] ;  /* 0x00144c0001107983 */ /* 0x000ee40000300800 */
[----:B------:R-:W-:Y:S02]  /*62320*/  STL [R1+0x1490], R9 ;  /* 0x0014900901007387 */ /* 0x000fe40000100800 */
[----:B------:R-:W3:Y:S01]  /*62330*/  LDL.LU R17, [R1+0x1470] ;  /* 0x0014700001117983 */ /* 0x000ee20000300800 */
[----:B----4-:R-:W-:-:S05]  /*62340*/  IADD3 R3, P3, R3, UR9, RZ ;  /* 0x0000000903037c10 */ /* 0x010fca000ff7e0ff */
        /* <DEDUP_REMOVED lines=36> */
[----:B------:R-:W-:Y:S02]  /*62590*/  IADD3.X R17, R17, UR7, RZ, P1, !PT ;  /* 0x0000000711117c10 */ /* 0x000fe40008ffe4ff */
[----:B----4-:R-:W-:Y:S01]  /*625a0*/  IADD3 R18, P1, R18, UR9, RZ ;  /* 0x0000000912127c10 */ /* 0x010fe2000ff3e0ff */
[----:B0-----:R-:W3:Y:S01]  /*625b0*/  LDL.LU R20, [R1+0x13e4] ;  /* 0x0013e40001147983 */ /* 0x001ee20000300800 */
[----:B------:R-:W-:Y:S02]  /*625c0*/  STL [R1+0x144c], R16 ;  /* 0x00144c1001007387 */ /* 0x000fe40000100800 */
[----:B------:R-:W-:Y:S01]  /*625d0*/  STL [R1+0x1470], R17 ;  /* 0x0014701101007387 */ /* 0x000fe20000100800 */
[----:B------:R-:W-:Y:S01]  /*625e0*/  STL [R1+0x1444], R18 ;  /* 0x0014441201007387 */ /* 0x000fe20000100800 */
[----:B------:R-:W-:Y:S01]  /*625f0*/  IADD3.X R19, R19, UR7, RZ, P2, !PT ;  /* 0x0000000713137c10 */ /* 0x000fe200097fe4ff */
        /* <DEDUP_REMOVED lines=35> */
[----:B------:R0:W-:Y:S03]  /*62830*/  STL [R1+0x1428], R2 ;  /* 0x0014280201007387 */ /* 0x0001e60000100800 */
[----:B0-----:R-:W4:Y:S01]  /*62840*/  LDL.LU R2, [R1+0x13dc] ;  /* 0x0013dc0001027983 */ /* 0x001f220000300800 */
[----:B------:R-:W-:Y:S01]  /*62850*/  STL [R1+0x13fc], R15 ;  /* 0x0013fc0f01007387 */ /* 0x000fe20000100800 */
[----:B------:R-:W-:-:S05]  /*62860*/  IADD3 R21, P5, R21, UR9, RZ ;  /* 0x0000000915157c10 */ /* 0x000fca000ffbe0ff */
[----:B------:R0:W-:Y:S01]  /*62870*/  STL [R1+0x13f4], R21 ;  /* 0x0013f41501007387 */ /* 0x0001e20000100800 */
[----:B------:R-:W-:Y:S01]  /*62880*/  STL [R1+0x1420], R29 ;  /* 0x0014201d01007387 */ /* 0x000fe20000100800 */
[----:B------:R-:W-:Y:S02]  /*62890*/  IADD3.X R28, R28, UR7, RZ, P6, !PT ;  /* 0x000000071c1c7c10 */ /* 0x000fe4000b7fe4ff */
        /* <DEDUP_REMOVED lines=97> */
[----:B------:R-:W4:Y:S02]  /*62eb0*/  LDL.LU R16, [R1+0x1354] ;  /* 0x0013540001107983 */ /* 0x000f240000300800 */
[----:B------:R-:W-:Y:S02]  /*62ec0*/  STL [R1+0x1398], R9 ;  /* 0x0013980901007387 */ /* 0x000fe40000100800 */
[----:B------:R-:W4:Y:S01]  /*62ed0*/  LDL.LU R17, [R1+0x1378] ;  /* 0x0013780001117983 */ /* 0x000f220000300800 */
[----:B------:R-:W-:-:S05]  /*62ee0*/  IADD3 R21, P4, R21, UR9, RZ ;  /* 0x0000000915157c10 */ /* 0x000fca000ff9e0ff */
        /* <DEDUP_REMOVED lines=36> */
[----:B------:R-:W-:Y:S02]  /*63130*/  IADD3.X R17, R17, UR7, RZ, P2, !PT ;  /* 0x0000000711117c10 */ /* 0x000fe400097fe4ff */
[----:B------:R-:W-:Y:S01]  /*63140*/  IADD3 R18, P2, R18, UR9, RZ ;  /* 0x0000000912127c10 */ /* 0x000fe2000ff5e0ff */
[----:B0-----:R-:W4:Y:S01]  /*63150*/  LDL.LU R2, [R1+0x12ec] ;  /* 0x0012ec0001027983 */ /* 0x001f220000300800 */
[----:B------:R-:W-:Y:S02]  /*63160*/  STL [R1+0x1354], R16 ;  /* 0x0013541001007387 */ /* 0x000fe40000100800 */
[----:B------:R-:W-:Y:S02]  /*63170*/  STL [R1+0x1378], R17 ;  /* 0x0013781101007387 */ /* 0x000fe40000100800 */
        /* <DEDUP_REMOVED lines=132> */
[----:B------:R-:W-:Y:S01]  /*639c0*/  STL [R1+0x12b0], R15 ;  /* 0x0012b00f01007387 */ /* 0x000fe20000100800 */
[----:B------:R-:W-:-:S05]  /*639d0*/  IADD3.X R21, R21, UR7, RZ, P4, !PT ;  /* 0x0000000715157c10 */ /* 0x000fca000a7fe4ff */
        /* <DEDUP_REMOVED lines=100> */
[----:B------:R-:W4:Y:S02]  /*64020*/  LDL.LU R16, [R1+0x1208] ;  /* 0x0012080001107983 */ /* 0x000f240000300800 */
[----:B------:R-:W-:Y:S02]  /*64030*/  STL [R1+0x11fc], R9 ;  /* 0x0011fc0901007387 */ /* 0x000fe40000100800 */
[----:B------:R-:W4:Y:S01]  /*64040*/  LDL.LU R17, [R1+0x11dc] ;  /* 0x0011dc0001117983 */ /* 0x000f220000300800 */
[----:B------:R-:W-:-:S05]  /*64050*/  IADD3.X R21, R21, UR7, RZ, P3, !PT ;  /* 0x0000000715157c10 */ /* 0x000fca0009ffe4ff */
        /* <DEDUP_REMOVED lines=40> */
[----:B------:R-:W-:Y:S02]  /*642e0*/  STL [R1+0x11dc], R17 ;  /* 0x0011dc1101007387 */ /* 0x000fe40000100800 */
        /* <DEDUP_REMOVED lines=922> */
[----:B------:R-:W-:Y:S02]  /*67c90*/  IADD3.X R16, R16, UR7, RZ, P5, !PT ;  /* 0x0000000710107c10 */ /* 0x000fe4000affe4ff */
[----:B------:R-:W-:Y:S01]  /*67ca0*/  IADD3 R17, P5, R17, UR9, RZ ;  /* 0x0000000911117c10 */ /* 0x000fe2000ffbe0ff */
[----:B0-----:R-:W2:Y:S01]  /*67cb0*/  LDL.LU R8, [R1+0xca4] ;  /* 0x000ca40001087983 */ /* 0x001ea20000300800 */
[----:B------:R0:W-:Y:S01]  /*67cc0*/  STL [R1+0xd0c], R20 ;  /* 0x000d0c1401007387 */ /* 0x0001e20000100800 */
[----:B----4-:R-:W-:Y:S02]  /*67cd0*/  IADD3.X R18, R18, UR7, RZ, P6, !PT ;  /* 0x0000000712127c10 */ /* 0x010fe4000b7fe4ff */
        /* <DEDUP_REMOVED lines=128> */
[----:B------:R0:W-:Y:S01]  /*684e0*/  STL [R1+0xc44], R8 ;  /* 0x000c440801007387 */ /* 0x0001e20000100800 */
[----:B------:R-:W-:-:S02]  /*684f0*/  IADD3 R15, P6, R15, UR9, RZ ;  /* 0x000000090f0f7c10 */ /* 0x000fc4000ffde0ff */
[----:B------:R-:W-:Y:S01]  /*68500*/  IADD3.X R29, R29, UR7, RZ, P1, !PT ;  /* 0x000000071d1d7c10 */ /* 0x000fe20008ffe4ff */
[----:B------:R-:W-:Y:S04]  /*68510*/  STL [R1+0xc70], R14 ;  /* 0x000c700e01007387 */ /* 0x000fe80000100800 */
        /* <DEDUP_REMOVED lines=49> */
[----:B------:R-:W-:Y:S02]  /*68830*/  IADD3.X R16, R16, UR7, RZ, P6, !PT ;  /* 0x0000000710107c10 */ /* 0x000fe4000b7fe4ff */
[----:B------:R-:W-:Y:S01]  /*68840*/  IADD3 R17, P6, R17, UR9, RZ ;  /* 0x0000000911117c10 */ /* 0x000fe2000ffde0ff */
[----:B0-----:R-:W4:Y:S01]  /*68850*/  LDL.LU R3, [R1+0xbac] ;  /* 0x000bac0001037983 */ /* 0x001f220000300800 */
[----:B------:R0:W-:Y:S01]  /*68860*/  STL [R1+0xc14], R2 ;  /* 0x000c140201007387 */ /* 0x0001e20000100800 */
[----:B------:R-:W-:Y:S02]  /*68870*/  IADD3.X R18, R18, UR7, RZ, P1, !PT ;  /* 0x0000000712127c10 */ /* 0x000fe40008ffe4ff */
        /* <DEDUP_REMOVED lines=80> */
[----:B------:R-:W4:Y:S01]  /*68d80*/  LDL.LU R9, [R1+0xb3c] ;  /* 0x000b3c0001097983 */ /* 0x000f220000300800 */
[----:B------:R-:W-:-:S05]  /*68d90*/  IADD3.X R28, R28, UR7, RZ, P2, !PT ;  /* 0x000000071c1c7c10 */ /* 0x000fca00097fe4ff */
[----:B------:R1:W-:Y:S01]  /*68da0*/  STL [R1+0xbc8], R28 ;  /* 0x000bc81c01007387 */ /* 0x0003e20000100800 */
[----:B0-----:R-:W4:Y:S03]  /*68db0*/  LDL.LU R21, [R1+0xb60] ;  /* 0x000b600001157983 */ /* 0x001f260000300800 */
[----:B-1----:R-:W4:Y:S01]  /*68dc0*/  LDL.LU R28, [R1+0xb58] ;  /* 0x000b5800011c7983 */ /* 0x002f220000300800 */
[----:B--2---:R-:W-:-:S05]  /*68dd0*/  IADD3 R8, P2, R8, UR9, RZ ;  /* 0x0000000908087c10 */ /* 0x004fca000ff5e0ff */
[----:B------:R0:W-:Y:S01]  /*68de0*/  STL [R1+0xb9c], R8 ;  /* 0x000b9c0801007387 */ /* 0x0001e20000100800 */
[----:B---3--:R-:W-:Y:S01]  /*68df0*/  IADD3.X R20, R20, UR7, RZ, P3, !PT ;  /* 0x0000000714147c10 */ /* 0x008fe20009ffe4ff */
[----:B------:R-:W-:Y:S01]  /*68e00*/  IADD3 R16, P3, R16, UR9, RZ ;  /* 0x0000000910107c10 */ /* 0x000fe2000ff7e0ff */
[----:B------:R-:W-:Y:S01]  /*68e10*/  IADD3.X R17, R17, UR7, RZ, P4, !PT ;  /* 0x0000000711117c10 */ /* 0x000fe2000a7fe4ff */
[----:B0-----:R-:W2:Y:S02]  /*68e20*/  LDL.LU R8, [R1+0xb2c] ;  /* 0x000b2c0001087983 */ /* 0x001ea40000300800 */
[----:B------:R0:W-:Y:S01]  /*68e30*/  STL [R1+0xbc0], R20 ;  /* 0x000bc01401007387 */ /* 0x0001e20000100800 */
        /* <DEDUP_REMOVED lines=41> */
[----:B------:R0:W-:Y:S01]  /*690d0*/  STL [R1+0xb70], R2 ;  /* 0x000b700201007387 */ /* 0x0001e20000100800 */
[----:B------:R-:W-:Y:S02]  /*690e0*/  IADD3 R9, P2, R9, UR9, RZ ;  /* 0x0000000909097c10 */ /* 0x000fe4000ff5e0ff */
[----:B0-----:R-:W2:Y:S01]  /*690f0*/  LDL.LU R2, [R1+0xb48] ;  /* 0x000b480001027983 */ /* 0x001ea20000300800 */
[----:B------:R-:W-:Y:S02]  /*69100*/  STL [R1+0xb44], R15 ;  /* 0x000b440f01007387 */ /* 0x000fe40000100800 */
[----:B------:R-:W-:Y:S01]  /*69110*/  STL [R1+0xb68], R29 ;  /* 0x000b681d01007387 */ /* 0x000fe20000100800 */
[----:B------:R-:W-:Y:S01]  /*69120*/  IADD3.X R21, R21, UR7, RZ, P3, !PT ;  /* 0x0000000715157c10 */ /* 0x000fe20009ffe4ff */
[----:B------:R-:W-:-:S05]  /*69130*/  IADD3 R0, P3, R0, UR9, RZ ;  /* 0x0000000900007c10 */ /* 0x000fca000ff7e0ff */
[----:B------:R0:W-:Y:S01]  /*69140*/  STL [R1+0xb34], R0 ;  /* 0x000b340001007387 */ /* 0x0001e20000100800 */
[----:B------:R1:W-:Y:S03]  /*69150*/  STL [R1+0xb3c], R9 ;  /* 0x000b3c0901007387 */ /* 0x0003e60000100800 */
[----:B0-----:R-:W2:Y:S01]  /*69160*/  LDL.LU R0, [R1+0xb1c] ;  /* 0x000b1c0001007983 */ /* 0x001ea20000300800 */
[----:B------:R-:W-:Y:S01]  /*69170*/  IADD3.X R28, R28, UR7, RZ, P4, !PT ;  /* 0x000000071c1c7c10 */ /* 0x000fe2000a7fe4ff */
[----:B------:R0:W-:Y:S02]  /*69180*/  STL [R1+0xb60], R21 ;  /* 0x000b601501007387 */ /* 0x0001e40000100800 */
[----:B------:R-:W2:Y:S02]  /*69190*/  LDL.LU R16, [R1+0xb40] ;  /* 0x000b400001107983 */ /* 0x000ea40000300800 */
[----:B------:R0:W-:Y:S01]  /*691a0*/  STL [R1+0xb58], R28 ;  /* 0x000b581c01007387 */ /* 0x0001e20000100800 */
[----:B------:R-:W2:Y:S02]  /*691b0*/  LDL.LU R17, [R1+0xb14] ;  /* 0x000b140001117983 */ /* 0x000ea40000300800 */
[----:B--2---:R-:W-:-:S05]  /*691c0*/  IADD3 R8, P4, R8, UR9, RZ ;  /* 0x0000000908087c10 */ /* 0x004fca000ff9e0ff */
[----:B------:R2:W-:Y:S01]  /*691d0*/  STL [R1+0xb2c], R8 ;  /* 0x000b2c0801007387 */ /* 0x0005e20000100800 */
[----:B------:R-:W4:Y:S01]  /*691e0*/  LDL.LU R18, [R1+0xb38] ;  /* 0x000b380001127983 */ /* 0x000f220000300800 */
[----:B---3--:R-:W-:-:S05]  /*691f0*/  IADD3.X R20, R20, UR7, RZ, P5, !PT ;  /* 0x0000000714147c10 */ /* 0x008fca000affe4ff */
        /* <DEDUP_REMOVED lines=18> */
[----:B-1----:R-:W4:Y:S02]  /*69320*/  LDL.LU R9, [R1+0xaf0] ;  /* 0x000af00001097983 */ /* 0x002f240000300800 */
[----:B0-----:R-:W4:Y:S01]  /*69330*/  LDL.LU R21, [R1+0xac4] ;  /* 0x000ac40001157983 */ /* 0x001f220000300800 */
[----:B--2---:R-:W-:-:S05]  /*69340*/  IADD3 R3, P5, R3, UR9, RZ ;  /* 0x0000000903037c10 */ /* 0x004fca000ffbe0ff */
[----:B------:R0:W-:Y:S01]  /*69350*/  STL [R1+0xb24], R3 ;  /* 0x000b240301007387 */ /* 0x0001e20000100800 */
[----:B------:R-:W2:Y:S01]  /*69360*/  LDL.LU R28, [R1+0xae8] ;  /* 0x000ae800011c7983 */ /* 0x000ea20000300800 */
[----:B------:R-:W-:-:S05]  /*69370*/  IADD3.X R2, R2, UR7, RZ, P6, !PT ;  /* 0x0000000702027c10 */ /* 0x000fca000b7fe4ff */
[----:B------:R1:W-:Y:S01]  /*69380*/  STL [R1+0xb48], R2 ;  /* 0x000b480201007387 */ /* 0x0003e20000100800 */
[----:B------:R-:W2:Y:S02]  /*69390*/  LDL.LU R8, [R1+0xabc] ;  /* 0x000abc0001087983 */ /* 0x000ea40000300800 */
[----:B---3--:R-:W3:Y:S02]  /*693a0*/  LDL.LU R20, [R1+0xae0] ;  /* 0x000ae00001147983 */ /* 0x008ee40000300800 */
[----:B0-----:R-:W3:Y:S01]  /*693b0*/  LDL.LU R3, [R1+0xab4] ;  /* 0x000ab40001037983 */ /* 0x001ee20000300800 */
[----:B-1----:R-:W3:Y:S01]  /*693c0*/  LDL.LU R2, [R1+0xad8] ;  /* 0x000ad80001027983 */ /* 0x002ee20000300800 */
[----:B------:R-:W-:-:S05]  /*693d0*/  IADD3 R0, P6, R0, UR9, RZ ;  /* 0x0000000900007c10 */ /* 0x000fca000ffde0ff */
[----:B------:R0:W-:Y:S04]  /*693e0*/  STL [R1+0xb1c], R0 ;  /* 0x000b1c0001007387 */ /* 0x0001e80000100800 */
[----:B0-----:R-:W3:Y:S01]  /*693f0*/  LDL.LU R0, [R1+0xaac] ;  /* 0x000aac0001007983 */ /* 0x001ee20000300800 */
[----:B------:R-:W-:Y:S01]  /*69400*/  IADD3.X R16, R16, UR7, RZ, P1, !PT ;  /* 0x0000000710107c10 */ /* 0x000fe20008ffe4ff */
[----:B------:R-:W-:-:S04]  /*69410*/  IADD3 R17, P1, R17, UR9, RZ ;  /* 0x0000000911117c10 */ /* 0x000fc8000ff3e0ff */
[----:B------:R-:W-:Y:S01]  /*69420*/  STL [R1+0xb40], R16 ;  /* 0x000b401001007387 */ /* 0x000fe20000100800 */
[----:B------:R-:W-:Y:S01]  /*69430*/  STL [R1+0xb14], R17 ;  /* 0x000b141101007387 */ /* 0x000fe20000100800 */
[----:B----4-:R-:W-:-:S05]  /*69440*/  IADD3.X R18, R18, UR7, RZ, P2, !PT ;  /* 0x0000000712127c10 */ /* 0x010fca00097fe4ff */
[----:B------:R-:W-:Y:S01]  /*69450*/  STL [R1+0xb38], R18 ;  /* 0x000b381201007387 */ /* 0x000fe20000100800 */
[----:B------:R-:W-:Y:S02]  /*69460*/  IADD3 R19, P2, R19, UR9, RZ ;  /* 0x0000000913137c10 */ /* 0x000fe4000ff5e0ff */
        /* <DEDUP_REMOVED lines=18> */
[----:B------:R0:W-:Y:S01]  /*69590*/  STL [R1+0xb18], R27 ;  /* 0x000b181b01007387 */ /* 0x0001e20000100800 */
[----:B------:R-:W-:Y:S01]  /*695a0*/  IADD3 R24, P2, R24, UR9, RZ ;  /* 0x0000000918187c10 */ /* 0x000fe2000ff5e0ff */
[----:B------:R-:W-:Y:S01]  /*695b0*/  STL [R1+0xaec], R12 ;  /* 0x000aec0c01007387 */ /* 0x000fe20000100800 */
[----:B------:R-:W-:Y:S01]  /*695c0*/  IADD3.X R4, R4, UR7, RZ, P3, !PT ;  /* 0x0000000704047c10 */ /* 0x000fe20009ffe4ff */
[----:B------:R-:W-:Y:S02]  /*695d0*/  STL [R1+0xb10], R13 ;  /* 0x000b100d01007387 */ /* 0x000fe40000100800 */
[----:B------:R-:W-:Y:S01]  /*695e0*/  STL [R1+0xae4], R25 ;  /* 0x000ae41901007387 */ /* 0x000fe20000100800 */
[----:B------:R-:W-:Y:S01]  /*695f0*/  IADD3 R14, P3, R14, UR9, RZ ;  /* 0x000000090e0e7c10 */ /* 0x000fe2000ff7e0ff */
[----:B------:R-:W-:Y:S01]  /*69600*/  STL [R1+0xb08], R5 ;  /* 0x000b080501007387 */ /* 0x000fe20000100800 */
[----:B------:R-:W-:Y:S01]  /*69610*/  IADD3.X R15, R15, UR7, RZ, P4, !PT ;  /* 0x000000070f0f7c10 */ /* 0x000fe2000a7fe4ff */
[----:B------:R-:W-:Y:S01]  /*69620*/  STL [R1+0xadc], R24 ;  /* 0x000adc1801007387 */ /* 0x000fe20000100800 */
[----:B------:R-:W-:Y:S01]  /*69630*/  IADD3 R29, P4, R29, UR9, RZ ;  /* 0x000000091d1d7c10 */ /* 0x000fe2000ff9e0ff */
[----:B------:R-:W-:Y:S01]  /*69640*/  STL [R1+0xb00], R4 ;  /* 0x000b000401007387 */ /* 0x000fe20000100800 */
[----:B0-----:R-:W4:Y:S01]  /*69650*/  LDL.LU R27, [R1+0xad0] ;  /* 0x000ad000011b7983 */ /* 0x001f220000300800 */
[----:B------:R-:W-:Y:S01]  /*69660*/  IADD3.X R9, R9, UR7, RZ, P5, !PT ;  /* 0x0000000709097c10 */ /* 0x000fe2000affe4ff */
[----:B------:R0:W-:Y:S01]  /*69670*/  STL [R1+0xad4], R14 ;  /* 0x000ad40e01007387 */ /* 0x0001e20000100800 */
[----:B------:R-:W-:Y:S01]  /*69680*/  IADD3 R21, P5, R21, UR9, RZ ;  /* 0x0000000915157c10 */ /* 0x000fe2000ffbe0ff */
[----:B0-----:R-:W4:Y:S01]  /*69690*/  LDL.LU R14, [R1+0xaa4] ;  /* 0x000aa400010e7983 */ /* 0x001f220000300800 */
[----:B------:R0:W-:Y:S02]  /*696a0*/  STL [R1+0xaf8], R15 ;  /* 0x000af80f01007387 */ /* 0x0001e40000100800 */
[----:B------:R1:W-:Y:S02]  /*696b0*/  STL [R1+0xacc], R29 ;  /* 0x000acc1d01007387 */ /* 0x0003e40000100800 */
[----:B------:R-:W-:Y:S01]  /*696c0*/  STL [R1+0xaf0], R9 ;  /* 0x000af00901007387 */ /* 0x000fe20000100800 */
[----:B--2---:R-:W-:Y:S01]  /*696d0*/  IADD3.X R28, R28, UR7, RZ, P6, !PT ;  /* 0x000000071c1c7c10 */ /* 0x004fe2000b7fe4ff */
[----:B------:R2:W-:Y:S04]  /*696e0*/  STL [R1+0xac4], R21 ;  /* 0x000ac41501007387 */ /* 0x0005e80000100800 */
[----:B0-----:R-:W4:Y:S01]  /*696f0*/  LDL.LU R15, [R1+0xac8] ;  /* 0x000ac800010f7983 */ /* 0x001f220000300800 */
[----:B------:R0:W-:Y:S01]  /*69700*/  STL [R1+0xae8], R28 ;  /* 0x000ae81c01007387 */ /* 0x0001e20000100800 */
[----:B------:R-:W-:-:S02]  /*69710*/  IADD3 R8, P6, R8, UR9, RZ ;  /* 0x0000000908087c10 */ /* 0x000fc4000ffde0ff */
[----:B---3--:R-:W-:Y:S01]  /*69720*/  IADD3.X R20, R20, UR7, RZ, P1, !PT ;  /* 0x0000000714147c10 */ /* 0x008fe20008ffe4ff */
[----:B------:R-:W-:Y:S02]  /*69730*/  IADD3 R3, P1, R3, UR9, RZ ;  /* 0x0000000903037c10 */ /* 0x000fe4000ff3e0ff */
[----:B------:R-:W-:Y:S02]  /*69740*/  STL [R1+0xabc], R8 ;  /* 0x000abc0801007387 */ /* 0x000fe40000100800 */
[----:B------:R3:W-:Y:S02]  /*69750*/  STL [R1+0xae0], R20 ;  /* 0x000ae01401007387 */ /* 0x0007e40000100800 */
[----:B------:R-:W4:Y:S01]  /*69760*/  LDL.LU R10, [R1+0xa9c] ;  /* 0x000a9c00010a7983 */ /* 0x000f220000300800 */
[----:B------:R-:W-:Y:S01]  /*69770*/  IADD3.X R2, R2, UR7, RZ, P2, !PT ;  /* 0x0000000702027c10 */ /* 0x000fe200097fe4ff */
[----:B------:R0:W-:Y:S01]  /*69780*/  STL [R1+0xab4], R3 ;  /* 0x000ab40301007387 */ /* 0x0001e20000100800 */
        /* <DEDUP_REMOVED lines=9> */
[----:B-1----:R-:W4:Y:S02]  /*69820*/  LDL.LU R29, [R1+0xaa8] ;  /* 0x000aa800011d7983 */ /* 0x002f240000300800 */
[----:B--2---:R-:W2:Y:S02]  /*69830*/  LDL.LU R21, [R1+0xa7c] ;  /* 0x000a7c0001157983 */ /* 0x004ea40000300800 */
[----:B------:R-:W2:Y:S01]  /*69840*/  LDL.LU R9, [R1+0xaa0] ;  /* 0x000aa00001097983 */ /* 0x000ea20000300800 */
[----:B0-----:R-:W2:Y:S01]  /*69850*/  LDL.LU R28, [R1+0xa74] ;  /* 0x000a7400011c7983 */ /* 0x001ea20000300800 */
[----:B---3--:R-:W3:Y:S02]  /*69860*/  LDL.LU R20, [R1+0xa98] ;  /* 0x000a980001147983 */ /* 0x008ee40000300800 */
[----:B------:R-:W2:Y:S01]  /*69870*/  LDL.LU R8, [R1+0xa6c] ;  /* 0x000a6c0001087983 */ /* 0x000ea20000300800 */
[----:B------:R-:W3:Y:S04]  /*69880*/  LDL.LU R3, [R1+0xa90] ;  /* 0x000a900001037983 */ /* 0x000ee80000300800 */
        /* <DEDUP_REMOVED lines=15> */
[----:B0-----:R-:W4:Y:S01]  /*69980*/  LDL.LU R27, [R1+0xa50] ;  /* 0x000a5000011b7983 */ /* 0x001f220000300800 */
[----:B------:R-:W-:Y:S01]  /*69990*/  IADD3.X R15, R15, UR7, RZ, P4, !PT ;  /* 0x000000070f0f7c10 */ /* 0x000fe2000a7fe4ff */
[----:B-1----:R-:W4:Y:S04]  /*699a0*/  LDL.LU R14, [R1+0xa48] ;  /* 0x000a4800010e7983 */ /* 0x002f280000300800 */
[----:B------:R0:W-:Y:S01]  /*699b0*/  STL [R1+0xac8], R15 ;  /* 0x000ac80f01007387 */ /* 0x0001e20000100800 */
[----:B------:R-:W-:Y:S01]  /*699c0*/  IADD3 R10, P4, R10, UR9, RZ ;  /* 0x000000090a0a7c10 */ /* 0x000fe2000ff9e0ff */
[----:B0-----:R-:W4:Y:S01]  /*699d0*/  LDL.LU R15, [R1+0xa40] ;  /* 0x000a4000010f7983 */ /* 0x001f220000300800 */
[----:B------:R-:W-:-:S03]  /*699e0*/  IADD3.X R12, R12, UR7, RZ, P5, !PT ;  /* 0x000000070c0c7c10 */ /* 0x000fc6000affe4ff */
[----:B------:R0:W-:Y:S01]  /*699f0*/  STL [R1+0xa9c], R10 ;  /* 0x000a9c0a01007387 */ /* 0x0001e20000100800 */
[----:B------:R-:W-:Y:S01]  /*69a00*/  IADD3 R13, P5, R13, UR9, RZ ;  /* 0x000000090d0d7c10 */ /* 0x000fe2000ffbe0ff */
[----:B0-----:R0:W5:Y:S01]  /*69a10*/  LDL.LU R10, [R1+0x1b04] ;  /* 0x001b0400010a7983 */ /* 0x0011620000300800 */
[----:B------:R1:W-:Y:S03]  /*69a20*/  STL [R1+0xac0], R12 ;  /* 0x000ac00c01007387 */ /* 0x0003e60000100800 */
[----:B-1----:R0:W5:Y:S01]  /*69a30*/  LDL.LU R12, [R1+0x1b00] ;  /* 0x001b0000010c7983 */ /* 0x0021620000300800 */
[----:B------:R1:W-:Y:S01]  /*69a40*/  STL [R1+0xa94], R13 ;  /* 0x000a940d01007387 */ /* 0x0003e20000100800 */
[----:B------:R-:W-:Y:S01]  /*69a50*/  IADD3.X R5, R5, UR7, RZ, P6, !PT ;  /* 0x0000000705057c10 */ /* 0x000fe2000b7fe4ff */
[----:B------:R-:W-:Y:S01]  /*69a60*/  IADD3 R25, P6, R25, UR9, RZ ;  /* 0x0000000919197c10 */ /* 0x000fe2000ffde0ff */
[----:B------:R-:W-:Y:S01]  /*69a70*/  IADD3.X R4, R4, UR7, RZ, P1, !PT ;  /* 0x0000000704047c10 */ /* 0x000fe20008ffe4ff */
[----:B------:R-:W-:Y:S01]  /*69a80*/  IADD3 R24, P1, R24, UR9, RZ ;  /* 0x0000000918187c10 */ /* 0x000fe2000ff3e0ff */
[----:B-1----:R0:W5:Y:S01]  /*69a90*/  LDL.LU R13, [R1+0x1afc] ;  /* 0x001afc00010d7983 */ /* 0x0021620000300800 */
[----:B------:R1:W-:Y:S01]  /*69aa0*/  STL [R1+0xab8], R5 ;  /* 0x000ab80501007387 */ /* 0x0003e20000100800 */
[----:B------:R-:W-:Y:S01]  /*69ab0*/  IADD3.X R29, R29, UR7, RZ, P2, !PT ;  /* 0x000000071d1d7c10 */ /* 0x000fe200097fe4ff */
[----:B--2---:R-:W-:Y:S01]  /*69ac0*/  IADD3 R21, P2, R21, UR9, RZ ;  /* 0x0000000915157c10 */ /* 0x004fe2000ff5e0ff */
[----:B------:R-:W-:Y:S01]  /*69ad0*/  IADD3.X R9, R9, UR7, RZ, P3, !PT ;  /* 0x0000000709097c10 */ /* 0x000fe20009ffe4ff */
[----:B-1----:R0:W5:Y:S01]  /*69ae0*/  LDL.LU R5, [R1+0x1af8] ;  /* 0x001af80001057983 */ /* 0x0021620000300800 */
[----:B------:R1:W-:Y:S01]  /*69af0*/  STL [R1+0xa8c], R25 ;  /* 0x000a8c1901007387 */ /* 0x0003e20000100800 */
[----:B------:R-:W-:-:S02]  /*69b00*/  IADD3 R28, P3, R28, UR9, RZ ;  /* 0x000000091c1c7c10 */ /* 0x000fc4000ff7e0ff */
[----:B---3--:R-:W-:Y:S01]  /*69b10*/  IADD3.X R20, R20, UR7, RZ, P4, !PT ;  /* 0x0000000714147c10 */ /* 0x008fe2000a7fe4ff */
[----:B-1----:R0:W5:Y:S01]  /*69b20*/  LDL.LU R25, [R1+0x1af4] ;  /* 0x001af40001197983 */ /* 0x0021620000300800 */
[----:B------:R1:W-:Y:S01]  /*69b30*/  STL [R1+0xab0], R4 ;  /* 0x000ab00401007387 */ /* 0x0003e20000100800 */
[----:B------:R-:W-:Y:S02]  /*69b40*/  IADD3 R8, P4, R8, UR9, RZ ;  /* 0x0000000908087c10 */ /* 0x000fe4000ff9e0ff */
[----:B-1----:R0:W5:Y:S01]  /*69b50*/  LDL.LU R4, [R1+0x1af0] ;  /* 0x001af00001047983 */ /* 0x0021620000300800 */
[----:B------:R1:W-:Y:S01]  /*69b60*/  STL [R1+0xa84], R24 ;  /* 0x000a841801007387 */ /* 0x0003e20000100800 */
[----:B------:R-:W-:Y:S02]  /*69b70*/  IADD3.X R3, R3, UR7, RZ, P5, !PT ;  /* 0x0000000703037c10 */ /* 0x000fe4000affe4ff */
[----:B-1----:R0:W5:Y:S01]  /*69b80*/  LDL.LU R24, [R1+0x1aec] ;  /* 0x001aec0001187983 */ /* 0x0021620000300800 */
[----:B------:R1:W-:Y:S01]  /*69b90*/  STL [R1+0xaa8], R29 ;  /* 0x000aa81d01007387 */ /* 0x0003e20000100800 */
[----:B------:R-:W-:-:S02]  /*69ba0*/  IADD3 R2, P5, R2, UR9, RZ ;  /* 0x0000000902027c10 */ /* 0x000fc4000ffbe0ff */
[----:B-1----:R0:W5:Y:S01]  /*69bb0*/  LDL.LU R29, [R1+0x1ae8] ;  /* 0x001ae800011d7983 */ /* 0x0021620000300800 */
[----:B------:R1:W-:Y:S01]  /*69bc0*/  STL [R1+0xa7c], R21 ;  /* 0x000a7c1501007387 */ /* 0x0003e20000100800 */
[----:B------:R-:W-:Y:S02]  /*69bd0*/  IADD3.X R0, R0, UR7, RZ, P6, !PT ;  /* 0x0000000700007c10 */ /* 0x000fe4000b7fe4ff */
[----:B-1----:R0:W5:Y:S01]  /*69be0*/  LDL.LU R21, [R1+0x1ae4] ;  /* 0x001ae40001157983 */ /* 0x0021620000300800 */
[----:B------:R1:W-:Y:S03]  /*69bf0*/  STL [R1+0xaa0], R9 ;  /* 0x000aa00901007387 */ /* 0x0003e60000100800 */
        /* <DEDUP_REMOVED lines=10> */
[----:B-1----:R-:W2:Y:S01]  /*69ca0*/  LDL.LU R2, [R1+0x1acc] ;  /* 0x001acc0001027983 */ /* 0x002ea20000300800 */
[----:B------:R1:W-:Y:S03]  /*69cb0*/  STL [R1+0xa88], R0 ;  /* 0x000a880001007387 */ /* 0x0003e60000100800 */
[----:B-1----:R-:W3:Y:S01]  /*69cc0*/  LDL.LU R0, [R1+0x1ac8] ;  /* 0x001ac80001007983 */ /* 0x002ee20000300800 */
[----:B------:R-:W-:-:S02]  /*69cd0*/  IADD3 R16, P6, R16, UR9, RZ ;  /* 0x0000000910107c10 */ /* 0x000fc4000ffde0ff */
[----:B------:R-:W-:Y:S02]  /*69ce0*/  IADD3.X R17, R17, UR7, RZ, P1, !PT ;  /* 0x0000000711117c10 */ /* 0x000fe40008ffe4ff */
[----:B------:R-:W-:Y:S01]  /*69cf0*/  IADD3.X R19, R19, UR7, RZ, P2, !PT ;  /* 0x0000000713137c10 */ /* 0x000fe200097fe4ff */
[----:B------:R-:W-:Y:S01]  /*69d00*/  IADD3 R18, P1, R18, UR9, RZ ;  /* 0x0000000912127c10 */ /* 0x000fe2000ff3e0ff */
[----:B------:R-:W-:Y:S01]  /*69d10*/  STL [R1+0xa5c], R16 ;  /* 0x000a5c1001007387 */ /* 0x000fe20000100800 */
[----:B------:R-:W-:Y:S01]  /*69d20*/  STL [R1+0xa80], R17 ;  /* 0x000a801101007387 */ /* 0x000fe20000100800 */
[----:B---3--:R-:W-:-:S05]  /*69d30*/  IADD3 R0, P2, R0, UR9, RZ ;  /* 0x0000000900007c10 */ /* 0x008fca000ff5e0ff */
[----:B------:R1:W-:Y:S01]  /*69d40*/  STL [R1+0xa4c], R0 ;  /* 0x000a4c0001007387 */ /* 0x0003e20000100800 */
[----:B------:R-:W-:Y:S03]  /*69d50*/  STL [R1+0xa54], R18 ;  /* 0x000a541201007387 */ /* 0x000fe60000100800 */
[----:B-1----:R-:W3:Y:S01]  /*69d60*/  LDL.LU R0, [R1+0x1ac4] ;  /* 0x001ac40001007983 */ /* 0x002ee20000300800 */
[----:B--2---:R-:W-:Y:S01]  /*69d70*/  IADD3.X R2, R2, UR7, RZ, P3, !PT ;  /* 0x0000000702027c10 */ /* 0x004fe20009ffe4ff */
[----:B------:R-:W-:Y:S01]  /*69d80*/  IADD3 R7, P3, R7, UR9, RZ ;  /* 0x0000000907077c10 */ /* 0x000fe2000ff7e0ff */
[----:B------:R-:W-:Y:S01]  /*69d90*/  IADD3.X R11, R11, UR7, RZ, P4, !PT ;  /* 0x000000070b0b7c10 */ /* 0x000fe2000a7fe4ff */
[----:B------:R-:W-:Y:S01]  /*69da0*/  STL [R1+0xa78], R19 ;  /* 0x000a781301007387 */ /* 0x000fe20000100800 */
[----:B----4-:R-:W-:Y:S01]  /*69db0*/  IADD3 R22, P4, R22, UR9, RZ ;  /* 0x0000000916167c10 */ /* 0x010fe2000ff9e0ff */
[----:B------:R1:W-:Y:S01]  /*69dc0*/  STL [R1+0xa70], R2 ;  /* 0x000a700201007387 */ /* 0x0003e20000100800 */
[----:B------:R-:W-:Y:S01]  /*69dd0*/  IADD3.X R23, R23, UR7, RZ, P5, !PT ;  /* 0x0000000717177c10 */ /* 0x000fe2000affe4ff */
[----:B-1----:R-:W2:Y:S01]  /*69de0*/  LDL.LU R2, [R1+0x1ac0] ;  /* 0x001ac00001027983 */ /* 0x002ea20000300800 */
[----:B------:R-:W-:Y:S02]  /*69df0*/  STL [R1+0xa44], R7 ;  /* 0x000a440701007387 */ /* 0x000fe40000100800 */
[----:B------:R-:W-:Y:S02]  /*69e00*/  STL [R1+0xa68], R11 ;  /* 0x000a680b01007387 */ /* 0x000fe40000100800 */
[----:B------:R-:W-:Y:S01]  /*69e10*/  STL [R1+0xa3c], R22 ;  /* 0x000a3c1601007387 */ /* 0x000fe20000100800 */
[----:B---3--:R-:W-:-:S05]  /*69e20*/  IADD3.X R0, R0, UR7, RZ, P6, !PT ;  /* 0x0000000700007c10 */ /* 0x008fca000b7fe4ff */
[----:B------:R1:W-:Y:S01]  /*69e30*/  STL [R1+0xa58], R0 ;  /* 0x000a580001007387 */ /* 0x0003e20000100800 */
[----:B------:R-:W-:Y:S03]  /*69e40*/  STL [R1+0xa60], R23 ;  /* 0x000a601701007387 */ /* 0x000fe60000100800 */
[----:B-1----:R-:W3:Y:S01]  /*69e50*/  LDL.LU R0, [R1+0x1abc] ;  /* 0x001abc0001007983 */ /* 0x002ee20000300800 */
[----:B------:R-:W-:Y:S02]  /*69e60*/  IADD3 R26, P5, R26, UR9, RZ ;  /* 0x000000091a1a7c10 */ /* 0x000fe4000ffbe0ff */
[----:B------:R-:W-:Y:S02]  /*69e70*/  IADD3.X R27, R27, UR7, RZ, P1, !PT ;  /* 0x000000071b1b7c10 */ /* 0x000fe40008ffe4ff */
[----:B--2---:R-:W-:Y:S02]  /*69e80*/  IADD3.X R2, R2, UR7, RZ, P4, !PT ;  /* 0x0000000702027c10 */ /* 0x004fe4000a7fe4ff */
[----:B------:R-:W-:-:S02]  /*69e90*/  IADD3.X R14, R14, UR7, RZ, P2, !PT ;  /* 0x000000070e0e7c10 */ /* 0x000fc400097fe4ff */
[----:B------:R-:W-:Y:S01]  /*69ea0*/  IADD3.X R15, R15, UR7, RZ, P3, !PT ;  /* 0x000000070f0f7c10 */ /* 0x000fe20009ffe4ff */
[----:B------:R-:W-:Y:S01]  /*69eb0*/  STL [R1+0xa34], R26 ;  /* 0x000a341a01007387 */ /* 0x000fe20000100800 */
[----:B------:R-:W-:Y:S02]  /*69ec0*/  STL [R1+0xa50], R27 ;  /* 0x000a501b01007387 */ /* 0x000fe40000100800 */
[----:B------:R1:W-:Y:S02]  /*69ed0*/  STL [R1+0xa38], R2 ;  /* 0x000a380201007387 */ /* 0x0003e40000100800 */
[----:B------:R-:W-:Y:S01]  /*69ee0*/  STL [R1+0xa48], R14 ;  /* 0x000a480e01007387 */ /* 0x000fe20000100800 */
[----:B------:R-:W-:Y:S04]  /*69ef0*/  STL [R1+0xa40], R15 ;  /* 0x000a400f01007387 */ /* 0x000fe80000100800 */
[----:B-1----:R-:W1:Y:S01]  /*69f00*/  S2R R2, SR_TID.X ;  /* 0x0000000000027919 */ /* 0x002e620000002100 */
[----:B---3--:R-:W-:-:S05]  /*69f10*/  IADD3.X R0, R0, UR7, RZ, P5, !PT ;  /* 0x0000000700007c10 */ /* 0x008fca000affe4ff */
[----:B------:R2:W-:Y:S04]  /*69f20*/  STL [R1+0xa30], R0 ;  /* 0x000a300001007387 */ /* 0x0005e80000100800 */
[----:B--2---:R0:W5:Y:S01]  /*69f30*/  LDL.LU R0, [R1+0x1ab8] ;  /* 0x001ab80001007983 */ /* 0x0041620000300800 */
[----:B-1----:R-:W-:-:S05]  /*69f40*/  LOP3.LUT R2, R2, 0x3f, RZ, 0xc0, !PT ;  /* 0x0000003f02027812 */ /* 0x002fca00078ec0ff */
[----:B------:R-:W-:Y:S01]  /*69f50*/  IMAD.SHL.U32 R2, R2, 0x2, RZ ;  /* 0x0000000202027824 */ /* 0x000fe200078e00ff */
[----:B------:R-:W-:Y:S01]  /*69f60*/  @!P0 CALL.REL.NOINC `(.L_x_2) ;  /* 0x0000001000008944 */ /* 0x000fe20003c00000 */
[----:B------:R-:W-:Y:S05]  /*69f70*/  BRA `(.L_x_3) ;  /* 0xfffc924000007947 */ /* 0x000fea000383ffff */
.L_x_2:
[----:B-----5:R1:W-:Y:S04]  /*69f80*/  STL [R1+0x1c64], R13 ;  /* 0x001c640d01007387 */ /* 0x0203e80000100800 */
[----:B-1----:R-:W2:Y:S04]  /*69f90*/  LDL.LU R13, [R1+0x3fc] ;  /* 0x0003fc00010d7983 */ /* 0x002ea80000300800 */
[----:B--2---:R1:W-:Y:S04]  /*69fa0*/  STL [R1+0x1c6c], R13 ;  /* 0x001c6c0d01007387 */ /* 0x0043e80000100800 */
        /* <DEDUP_REMOVED lines=32> */
[----:B------:R2:W-:Y:S01]  /*6a1b0*/  STL [R1+0x1c60], R12 ;  /* 0x001c600c01007387 */ /* 0x0005e20000100800 */
[----:B-1----:R-:W-:-:S03]  /*6a1c0*/  IMAD.MOV.U32 R13, RZ, RZ, R10 ;  /* 0x000000ffff0d7224 */ /* 0x002fc600078e000a */
[----:B--2---:R-:W2:Y:S04]  /*6a1d0*/  LDL.LU R12, [R1+0x40c] ;  /* 0x00040c00010c7983 */ /* 0x004ea80000300800 */
        /* <DEDUP_REMOVED lines=35> */
[----:B------:R-:W2:Y:S04]  /*6a410*/  LDL.LU R3, [R1+0x3c4] ;  /* 0x0003c40001037983 */ /* 0x000ea80000300800 */
[----:B------:R-:W2:Y:S01]  /*6a420*/  LDL.LU R2, [R1+0x3d4] ;  /* 0x0003d40001027983 */ /* 0x000ea20000300800 */
[----:B-1----:R-:W-:-:S03]  /*6a430*/  IMAD.MOV.U32 R12, RZ, RZ, R6 ;  /* 0x000000ffff0c7224 */ /* 0x002fc600078e0006 */
[----:B------:R-:W3:Y:S04]  /*6a440*/  LDL.LU R16, [R1+0x3e4] ;  /* 0x0003e40001107983 */ /* 0x000ee80000300800 */
[----:B------:R-:W3:Y:S04]  /*6a450*/  LDL.LU R17, [R1+0x3f4] ;  /* 0x0003f40001117983 */ /* 0x000ee80000300800 */
[----:B------:R-:W4:Y:S04]  /*6a460*/  LDL.LU R18, [R1+0x404] ;  /* 0x0004040001127983 */ /* 0x000f280000300800 */
[----:B------:R-:W4:Y:S04]  /*6a470*/  LDL.LU R19, [R1+0x414] ;  /* 0x0004140001137983 */ /* 0x000f280000300800 */
        /* <DEDUP_REMOVED lines=10> */
[----:B------:R1:W-:Y:S04]  /*6a520*/  STL [R1+0x1b00], R25 ;  /* 0x001b001901007387 */ /* 0x0003e80000100800 */
[----:B-1----:R-:W2:Y:S04]  /*6a530*/  LDL.LU R25, [R1+0x438] ;  /* 0x0004380001197983 */ /* 0x002ea80000300800 */
[----:B------:R1:W-:Y:S04]  /*6a540*/  STL [R1+0x1afc], R24 ;  /* 0x001afc1801007387 */ /* 0x0003e80000100800 */
[----:B-1----:R-:W2:Y:S04]  /*6a550*/  LDL.LU R24, [R1+0x428] ;  /* 0x0004280001187983 */ /* 0x002ea80000300800 */
[----:B------:R1:W-:Y:S04]  /*6a560*/  STL [R1+0x1af0], R5 ;  /* 0x001af00501007387 */ /* 0x0003e80000100800 */
[----:B-1----:R-:W2:Y:S04]  /*6a570*/  LDL.LU R5, [R1+0x418] ;  /* 0x0004180001057983 */ /* 0x002ea80000300800 */
[----:B------:R1:W-:Y:S04]  /*6a580*/  STL [R1+0x1aec], R4 ;  /* 0x001aec0401007387 */ /* 0x0003e80000100800 */
[----:B-1----:R-:W2:Y:S04]  /*6a590*/  LDL.LU R4, [R1+0x408] ;  /* 0x0004080001047983 */ /* 0x002ea80000300800 */
[----:B------:R1:W-:Y:S01]  /*6a5a0*/  STL [R1+0x1ae0], R9 ;  /* 0x001ae00901007387 */ /* 0x0003e20000100800 */
[----:B------:R-:W-:-:S03]  /*6a5b0*/  F2FP.PACK_AB R13, R12, R13 ;  /* 0x0000000d0c0d723e */ /* 0x000fc600000000ff */
[----:B-1----:R-:W2:Y:S04]  /*6a5c0*/  LDL.LU R9, [R1+0x3f8] ;  /* 0x0003f80001097983 */ /* 0x002ea80000300800 */
        /* <DEDUP_REMOVED lines=12> */
[----:B------:R-:W2:Y:S04]  /*6a690*/  LDL.LU R12, [R1+0x1cf0] ;  /* 0x001cf000010c7983 */ /* 0x000ea80000300800 */
[----:B------:R1:W-:Y:S04]  /*6a6a0*/  STL [R1+0x19c], R13 ;  /* 0x00019c0d01007387 */ /* 0x0003e80000100800 */
[----:B-1----:R-:W2:Y:S02]  /*6a6b0*/  LDL.LU R13, [R1+0x1cec] ;  /* 0x001cec00010d7983 */ /* 0x002ea40000300800 */
[----:B--2---:R-:W-:-:S02]  /*6a6c0*/  F2FP.PACK_AB R13, R12, R13 ;  /* 0x0000000d0c0d723e */ /* 0x004fc400000000ff */
        /* <DEDUP_REMOVED lines=64> */
[----:B------:R-:W2:Y:S01]  /*6aad0*/  LDL.LU R12, [R1+0x1c68] ;  /* 0x001c6800010c7983 */ /* 0x000ea20000300800 */
[----:B------:R-:W-:-:S03]  /*6aae0*/  F2FP.PACK_AB R20, R28, R20 ;  /* 0x000000141c14723e */ /* 0x000fc600000000ff */
[----:B------:R1:W-:Y:S01]  /*6aaf0*/  STL [R1+0x158], R13 ;  /* 0x0001580d01007387 */ /* 0x0003e20000100800 */
[----:B------:R-:W-:-:S03]  /*6ab00*/  F2FP.PACK_AB R8, R8, R9 ;  /* 0x000000090808723e */ /* 0x000fc600000000ff */
[----:B-1----:R-:W4:Y:S01]  /*6ab10*/  LDL.LU R13, [R1+0x1c64] ;  /* 0x001c6400010d7983 */ /* 0x002f220000300800 */
[----:B------:R-:W-:Y:S02]  /*6ab20*/  F2FP.PACK_AB R4, R4, R5 ;  /* 0x000000050404723e */ /* 0x000fe400000000ff */
[----:B------:R-:W-:Y:S02]  /*6ab30*/  F2FP.PACK_AB R3, R3, R2 ;  /* 0x000000020303723e */ /* 0x000fe400000000ff */
[----:B---3--:R-:W-:Y:S02]  /*6ab40*/  F2FP.PACK_AB R2, R16, R17 ;  /* 0x000000111002723e */ /* 0x008fe400000000ff */
[----:B--2---:R-:W-:Y:S02]  /*6ab50*/  F2FP.PACK_AB R0, R12, R0 ;  /* 0x000000000c00723e */ /* 0x004fe400000000ff */
[----:B------:R-:W2:Y:S04]  /*6ab60*/  LDL.LU R12, [R1+0x1c60] ;  /* 0x001c6000010c7983 */ /* 0x000ea80000300800 */
[----:B------:R1:W-:Y:S04]  /*6ab70*/  STL [R1+0x154], R0 ;  /* 0x0001540001007387 */ /* 0x0003e80000100800 */
[----:B------:R-:W-:Y:S01]  /*6ab80*/  STL [R1+0x150], R20 ;  /* 0x0001501401007387 */ /* 0x000fe20000100800 */
[----:B-1----:R-:W-:-:S05]  /*6ab90*/  F2FP.PACK_AB R0, R29, R21 ;  /* 0x000000151d00723e */ /* 0x002fca00000000ff */
[----:B------:R1:W-:Y:S04]  /*6aba0*/  STL [R1+0x14c], R0 ;  /* 0x00014c0001007387 */ /* 0x0003e80000100800 */
[----:B------:R-:W-:Y:S01]  /*6abb0*/  STL [R1+0x148], R8 ;  /* 0x0001480801007387 */ /* 0x000fe20000100800 */
[----:B-1----:R-:W-:-:S03]  /*6abc0*/  F2FP.PACK_AB R0, R24, R25 ;  /* 0x000000191800723e */ /* 0x002fc600000000ff */
[----:B------:R-:W-:Y:S04]  /*6abd0*/  STL [R1+0x144], R4 ;  /* 0x0001440401007387 */ /* 0x000fe80000100800 */
[----:B------:R4:W-:Y:S04]  /*6abe0*/  STL [R1+0x140], R0 ;  /* 0x0001400001007387 */ /* 0x0009e80000100800 */
[----:B------:R1:W-:Y:S01]  /*6abf0*/  STL [R1+0x13c], R3 ;  /* 0x00013c0301007387 */ /* 0x0003e20000100800 */
[----:B----4-:R-:W-:-:S03]  /*6ac00*/  F2FP.PACK_AB R0, R18, R19 ;  /* 0x000000131200723e */ /* 0x010fc600000000ff */
[----:B------:R3:W-:Y:S01]  /*6ac10*/  STL [R1+0x138], R2 ;  /* 0x0001380201007387 */ /* 0x0007e20000100800 */
[----:B-1----:R-:W-:-:S03]  /*6ac20*/  F2FP.PACK_AB R3, R6, R7 ;  /* 0x000000070603723e */ /* 0x002fc600000000ff */
[----:B------:R1:W-:Y:S01]  /*6ac30*/  STL [R1+0x134], R0 ;  /* 0x0001340001007387 */ /* 0x0003e20000100800 */
[----:B---3--:R-:W-:-:S03]  /*6ac40*/  F2FP.PACK_AB R2, R10, R11 ;  /* 0x0000000b0a02723e */ /* 0x008fc600000000ff */
[----:B------:R-:W-:Y:S01]  /*6ac50*/  STL [R1+0x130], R3 ;  /* 0x0001300301007387 */ /* 0x000fe20000100800 */
[----:B-1----:R-:W-:-:S03]  /*6ac60*/  F2FP.PACK_AB R0, R22, R23 ;  /* 0x000000171600723e */ /* 0x002fc600000000ff */
[----:B------:R-:W-:Y:S04]  /*6ac70*/  STL [R1+0x12c], R2 ;  /* 0x00012c0201007387 */ /* 0x000fe80000100800 */
[----:B------:R1:W-:Y:S04]  /*6ac80*/  STL [R1+0x128], R0 ;  /* 0x0001280001007387 */ /* 0x0003e80000100800 */
[----:B-1----:R-:W3:Y:S01]  /*6ac90*/  LDL.LU R0, [R1+0x47c] ;  /* 0x00047c0001007983 */ /* 0x002ee20000300800 */
[----:B------:R-:W-:Y:S02]  /*6aca0*/  F2FP.PACK_AB R3, R26, R27 ;  /* 0x0000001b1a03723e */ /* 0x000fe400000000ff */
[----:B------:R-:W-:-:S03]  /*6acb0*/  F2FP.PACK_AB R2, R14, R15 ;  /* 0x0000000f0e02723e */ /* 0x000fc600000000ff */
[----:B------:R-:W-:Y:S04]  /*6acc0*/  STL [R1+0x124], R3 ;  /* 0x0001240301007387 */ /* 0x000fe80000100800 */
[----:B---3--:R1:W-:Y:S04]  /*6acd0*/  STL [R1+0x1bd8], R0 ;  /* 0x001bd80001007387 */ /* 0x0083e80000100800 */
[----:B------:R-:W-:Y:S04]  /*6ace0*/  STL [R1+0x120], R2 ;  /* 0x0001200201007387 */ /* 0x000fe80000100800 */
[----:B-1----:R-:W3:Y:S04]  /*6acf0*/  LDL.LU R0, [R1+0x45c] ;  /* 0x00045c0001007983 */ /* 0x002ee80000300800 */
[----:B---3--:R1:W-:Y:S04]  /*6ad00*/  STL [R1+0x1be0], R0 ;  /* 0x001be00001007387 */ /* 0x0083e80000100800 */
        /* <DEDUP_REMOVED lines=29> */
[----:B---3--:R-:W-:Y:S04]  /*6aee0*/  STL [R1+0x1c58], R0 ;  /* 0x001c580001007387 */ /* 0x008fe80000100800 */
[----:B------:R-:W3:Y:S04]  /*6aef0*/  LDL.LU R28, [R1+0x48c] ;  /* 0x00048c00011c7983 */ /* 0x000ee80000300800 */
        /* <DEDUP_REMOVED lines=33> */
[----:B-1----:R-:W3:Y:S01]  /*6b110*/  LDL.LU R28, [R1+0x66c] ;  /* 0x00066c00011c7983 */ /* 0x002ee20000300800 */
[----:B------:R-:W-:-:S03]  /*6b120*/  IMAD.MOV.U32 R0, RZ, RZ, R13 ;  /* 0x000000ffff007224 */ /* 0x000fc600078e000d */
[----:B---3--:R2:W-:Y:S04]  /*6b130*/  STL [R1+0x1c5c], R28 ;  /* 0x001c5c1c01007387 */ /* 0x0085e80000100800 */
[----:B------:R-:W3:Y:S04]  /*6b140*/  LDL.LU R20, [R1+0x49c] ;  /* 0x00049c0001147983 */ /* 0x000ee80000300800 */
[----:B------:R-:W4:Y:S04]  /*6b150*/  LDL.LU R29, [R1+0x4ac] ;  /* 0x0004ac00011d7983 */ /* 0x000f280000300800 */
[----:B------:R-:W4:Y:S04]  /*6b160*/  LDL.LU R21, [R1+0x4bc] ;  /* 0x0004bc0001157983 */ /* 0x000f280000300800 */
        /* <DEDUP_REMOVED lines=12> */
[----:B--2---:R-:W-:-:S03]  /*6b230*/  IMAD.MOV.U32 R28, RZ, RZ, R12 ;  /* 0x000000ffff1c7224 */ /* 0x004fc600078e000c */
[----:B------:R-:W2:Y:S04]  /*6b240*/  LDL.LU R6, [R1+0x484] ;  /* 0x0004840001067983 */ /* 0x000ea80000300800 */
[----:B------:R-:W2:Y:S04]  /*6b250*/  LDL.LU R7, [R1+0x494] ;  /* 0x0004940001077983 */ /* 0x000ea80000300800 */
[----:B------:R-:W2:Y:S04]  /*6b260*/  LDL.LU R10, [R1+0x4a4] ;  /* 0x0004a400010a7983 */ /* 0x000ea80000300800 */
[----:B------:R-:W2:Y:S04]  /*6b270*/  LDL.LU R11, [R1+0x4b4] ;  /* 0x0004b400010b7983 */ /* 0x000ea80000300800 */
[----:B------:R-:W2:Y:S01]  /*6b280*/  LDL.LU R22, [R1+0x440] ;  /* 0x0004400001167983 */ /* 0x000ea20000300800 */
[----:B------:R-:W-:-:S03]  /*6b290*/  F2FP.PACK_AB R0, R28, R0 ;  /* 0x000000001c00723e */ /* 0x000fc600000000ff */
        /* <DEDUP_REMOVED lines=76> */
[----:B------:R1:W-:Y:S01]  /*6b760*/  STL [R1+0xd8], R0 ;  /* 0x0000d80001007387 */ /* 0x0003e20000100800 */
[----:B---3--:R-:W-:Y:S02]  /*6b770*/  F2FP.PACK_AB R5, R4, R5 ;  /* 0x000000050405723e */ /* 0x008fe400000000ff */
[----:B------:R-:W-:Y:S02]  /*6b780*/  F2FP.PACK_AB R4, R24, R25 ;  /* 0x000000191804723e */ /* 0x000fe400000000ff */
[----:B-1----:R-:W-:Y:S02]  /*6b790*/  F2FP.PACK_AB R0, R8, R9 ;  /* 0x000000090800723e */ /* 0x002fe400000000ff */
[----:B--2---:R-:W-:-:S02]  /*6b7a0*/  F2FP.PACK_AB R28, R28, R20 ;  /* 0x000000141c1c723e */ /* 0x004fc400000000ff */
[----:B----4-:R-:W-:-:S03]  /*6b7b0*/  F2FP.PACK_AB R20, R29, R21 ;  /* 0x000000151d14723e */ /* 0x010fc600000000ff */
[----:B------:R-:W-:Y:S04]  /*6b7c0*/  STL [R1+0xd4], R28 ;  /* 0x0000d41c01007387 */ /* 0x000fe80000100800 */
[----:B------:R-:W-:Y:S04]  /*6b7d0*/  STL [R1+0xd0], R20 ;  /* 0x0000d01401007387 */ /* 0x000fe80000100800 */
[----:B------:R1:W-:Y:S04]  /*6b7e0*/  STL [R1+0xcc], R0 ;  /* 0x0000cc0001007387 */ /* 0x0003e80000100800 */
[----:B------:R-:W-:Y:S01]  /*6b7f0*/  STL [R1+0xc8], R5 ;  /* 0x0000c80501007387 */ /* 0x000fe20000100800 */
[----:B-1----:R-:W-:-:S03]  /*6b800*/  F2FP.PACK_AB R0, R3, R2 ;  /* 0x000000020300723e */ /* 0x002fc600000000ff */
[----:B------:R-:W-:Y:S01]  /*6b810*/  STL [R1+0xc4], R4 ;  /* 0x0000c40401007387 */ /* 0x000fe20000100800 */
[----:B------:R-:W-:Y:S02]  /*6b820*/  F2FP.PACK_AB R3, R16, R17 ;  /* 0x000000111003723e */ /* 0x000fe400000000ff */
[----:B------:R-:W-:Y:S01]  /*6b830*/  F2FP.PACK_AB R2, R18, R19 ;  /* 0x000000131202723e */ /* 0x000fe200000000ff */
[----:B------:R1:W-:Y:S04]  /*6b840*/  STL [R1+0xc0], R0 ;  /* 0x0000c00001007387 */ /* 0x0003e80000100800 */
[----:B------:R2:W-:Y:S01]  /*6b850*/  STL [R1+0xbc], R3 ;  /* 0x0000bc0301007387 */ /* 0x0005e20000100800 */
[----:B-1----:R-:W-:-:S03]  /*6b860*/  F2FP.PACK_AB R0, R6, R7 ;  /* 0x000000070600723e */ /* 0x002fc600000000ff */
[----:B------:R1:W-:Y:S01]  /*6b870*/  STL [R1+0xb8], R2 ;  /* 0x0000b80201007387 */ /* 0x0003e20000100800 */
[----:B--2---:R-:W-:-:S03]  /*6b880*/  F2FP.PACK_AB R3, R10, R11 ;  /* 0x0000000b0a03723e */ /* 0x004fc600000000ff */
[----:B------:R2:W-:Y:S01]  /*6b890*/  STL [R1+0xb4], R0 ;  /* 0x0000b40001007387 */ /* 0x0005e20000100800 */
[----:B-1----:R-:W-:-:S03]  /*6b8a0*/  F2FP.PACK_AB R2, R22, R23 ;  /* 0x000000171602723e */ /* 0x002fc600000000ff */
[----:B------:R-:W-:Y:S01]  /*6b8b0*/  STL [R1+0xb0], R3 ;  /* 0x0000b00301007387 */ /* 0x000fe20000100800 */
[----:B--2---:R-:W-:-:S03]  /*6b8c0*/  F2FP.PACK_AB R0, R26, R27 ;  /* 0x0000001b1a00723e */ /* 0x004fc600000000ff */
[----:B------:R-:W-:Y:S04]  /*6b8d0*/  STL [R1+0xac], R2 ;  /* 0x0000ac0201007387 */ /* 0x000fe80000100800 */
[----:B------:R1:W-:Y:S04]  /*6b8e0*/  STL [R1+0xa8], R0 ;  /* 0x0000a80001007387 */ /* 0x0003e80000100800 */
[----:B-1----:R-:W2:Y:S01]  /*6b8f0*/  LDL.LU R0, [R1+0x4dc] ;  /* 0x0004dc0001007983 */ /* 0x002ea20000300800 */
[----:B------:R-:W-:Y:S02]  /*6b900*/  F2FP.PACK_AB R3, R12, R13 ;  /* 0x0000000d0c03723e */ /* 0x000fe400000000ff */
[----:B------:R-:W-:-:S03]  /*6b910*/  F2FP.PACK_AB R2, R14, R15 ;  /* 0x0000000f0e02723e */ /* 0x000fc600000000ff */
[----:B------:R-:W-:Y:S04]  /*6b920*/  STL [R1+0xa4], R3 ;  /* 0x0000a40301007387 */ /* 0x000fe80000100800 */
[----:B--2---:R1:W-:Y:S04]  /*6b930*/  STL [R1+0x1b54], R0 ;  /* 0x001b540001007387 */ /* 0x0043e80000100800 */
[----:B------:R-:W-:Y:S04]  /*6b940*/  STL [R1+0xa0], R2 ;  /* 0x0000a00201007387 */ /* 0x000fe80000100800 */
        /* <DEDUP_REMOVED lines=65> */
[----:B-1----:R-:W2:Y:S04]  /*6bd60*/  LDL.LU R28, [R1+0x2cc] ;  /* 0x0002cc00011c7983 */ /* 0x002ea80000300800 */
        /* <DEDUP_REMOVED lines=27> */
[----:B--2---:R-:W-:-:S03]  /*6bf20*/  F2FP.PACK_AB R0, R28, R0 ;  /* 0x000000001c00723e */ /* 0x004fc600000000ff */
        /* <DEDUP_REMOVED lines=68> */
[----:B----4-:R-:W-:Y:S02]  /*6c370*/  F2FP.PACK_AB R0, R29, R21 ;  /* 0x000000151d00723e */ /* 0x010fe400000000ff */
[----:B------:R-:W-:-:S02]  /*6c380*/  F2FP.PACK_AB R3, R3, R2 ;  /* 0x000000020303723e */ /* 0x000fc400000000ff */
[----:B------:R-:W-:Y:S02]  /*6c390*/  F2FP.PACK_AB R2, R16, R17 ;  /* 0x000000111002723e */ /* 0x000fe400000000ff */
[----:B--2---:R-:W-:-:S05]  /*6c3a0*/  F2FP.PACK_AB R20, R28, R20 ;  /* 0x000000141c14723e */ /* 0x004fca00000000ff */
[----:B------:R-:W-:Y:S04]  /*6c3b0*/  STL [R1+0x58], R20 ;  /* 0x0000581401007387 */ /* 0x000fe80000100800 */
[----:B------:R1:W-:Y:S04]  /*6c3c0*/  STL [R1+0x54], R0 ;  /* 0x0000540001007387 */ /* 0x0003e80000100800 */
[----:B------:R-:W-:Y:S01]  /*6c3d0*/  STL [R1+0x50], R8 ;  /* 0x0000500801007387 */ /* 0x000fe20000100800 */
[----:B-1----:R-:W-:-:S03]  /*6c3e0*/  F2FP.PACK_AB R0, R24, R25 ;  /* 0x000000191800723e */ /* 0x002fc600000000ff */
[----:B------:R-:W-:Y:S04]  /*6c3f0*/  STL [R1+0x4c], R4 ;  /* 0x00004c0401007387 */ /* 0x000fe80000100800 */
[----:B------:R1:W-:Y:S04]  /*6c400*/  STL [R1+0x48], R0 ;  /* 0x0000480001007387 */ /* 0x0003e80000100800 */
[----:B------:R2:W-:Y:S01]  /*6c410*/  STL [R1+0x44], R3 ;  /* 0x0000440301007387 */ /* 0x0005e20000100800 */
[----:B-1----:R-:W-:-:S03]  /*6c420*/  F2FP.PACK_AB R0, R18, R19 ;  /* 0x000000131200723e */ /* 0x002fc600000000ff */
[----:B------:R1:W-:Y:S01]  /*6c430*/  STL [R1+0x40], R2 ;  /* 0x0000400201007387 */ /* 0x0003e20000100800 */
[----:B--2---:R-:W-:-:S03]  /*6c440*/  F2FP.PACK_AB R3, R6, R7 ;  /* 0x000000070603723e */ /* 0x004fc600000000ff */
[----:B------:R2:W-:Y:S04]  /*6c450*/  STL [R1+0x3c], R0 ;  /* 0x00003c0001007387 */ /* 0x0005e80000100800 */
[----:B------:R3:W-:Y:S01]  /*6c460*/  STL [R1+0x38], R3 ;  /* 0x0000380301007387 */ /* 0x0007e20000100800 */
[----:B-1----:R-:W-:Y:S02]  /*6c470*/  F2FP.PACK_AB R2, R10, R11 ;  /* 0x0000000b0a02723e */ /* 0x002fe400000000ff */
[----:B--2---:R-:W-:-:S03]  /*6c480*/  F2FP.PACK_AB R0, R22, R23 ;  /* 0x000000171600723e */ /* 0x004fc600000000ff */
[----:B------:R1:W-:Y:S01]  /*6c490*/  STL [R1+0x34], R2 ;  /* 0x0000340201007387 */ /* 0x0003e20000100800 */
[----:B---3--:R-:W-:-:S03]  /*6c4a0*/  F2FP.PACK_AB R3, R26, R27 ;  /* 0x0000001b1a03723e */ /* 0x008fc600000000ff */
[----:B------:R2:W-:Y:S04]  /*6c4b0*/  STL [R1+0x30], R0 ;  /* 0x0000300001007387 */ /* 0x0005e80000100800 */
[----:B------:R-:W-:Y:S04]  /*6c4c0*/  STL [R1+0x2c], R3 ;  /* 0x00002c0301007387 */ /* 0x000fe80000100800 */
[----:B------:R-:W3:Y:S01]  /*6c4d0*/  LDL.LU R27, [R1+0x354] ;  /* 0x00035400011b7983 */ /* 0x000ee20000300800 */
[----:B-1----:R-:W-:Y:S02]  /*6c4e0*/  F2FP.PACK_AB R2, R12, R13 ;  /* 0x0000000d0c02723e */ /* 0x002fe400000000ff */
[----:B--2---:R-:W-:-:S03]  /*6c4f0*/  F2FP.PACK_AB R0, R14, R15 ;  /* 0x0000000f0e00723e */ /* 0x004fc600000000ff */
[----:B------:R-:W-:Y:S04]  /*6c500*/  STL [R1+0x28], R2 ;  /* 0x0000280201007387 */ /* 0x000fe80000100800 */
[----:B---3--:R1:W-:Y:S04]  /*6c510*/  STL [R1+0x1b08], R27 ;  /* 0x001b081b01007387 */ /* 0x0083e80000100800 */
        /* <DEDUP_REMOVED lines=41> */
[----:B------:R-:W2:Y:S04]  /*6c7b0*/  LDL.LU R7, [R1+0x350] ;  /* 0x0003500001077983 */ /* 0x000ea80000300800 */
[----:B--2---:R1:W-:Y:S04]  /*6c7c0*/  STL [R1+0x1af8], R7 ;  /* 0x001af80701007387 */ /* 0x0043e80000100800 */
[----:B-1----:R-:W2:Y:S04]  /*6c7d0*/  LDL.LU R7, [R1+0x3a4] ;  /* 0x0003a40001077983 */ /* 0x002ea80000300800 */
[----:B------:R-:W2:Y:S04]  /*6c7e0*/  LDL.LU R5, [R1+0x360] ;  /* 0x0003600001057983 */ /* 0x000ea80000300800 */
[----:B--2---:R1:W-:Y:S04]  /*6c7f0*/  STL [R1+0x1af4], R5 ;  /* 0x001af40501007387 */ /* 0x0043e80000100800 */
[----:B-1----:R-:W2:Y:S04]  /*6c800*/  LDL.LU R5, [R1+0x340] ;  /* 0x0003400001057983 */ /* 0x002ea80000300800 */
[----:B------:R-:W2:Y:S04]  /*6c810*/  LDL.LU R6, [R1+0x370] ;  /* 0x0003700001067983 */ /* 0x000ea80000300800 */
[----:B------:R-:W2:Y:S04]  /*6c820*/  LDL.LU R4, [R1+0x380] ;  /* 0x0003800001047983 */ /* 0x000ea80000300800 */
        /* <DEDUP_REMOVED lines=15> */
[----:B--2---:R1:W-:Y:S04]  /*6c920*/  STL [R1+0x1ad0], R13 ;  /* 0x001ad00d01007387 */ /* 0x0043e80000100800 */
[----:B-1----:R-:W2:Y:S04]  /*6c930*/  LDL.LU R13, [R1+0x568] ;  /* 0x00056800010d7983 */ /* 0x002ea80000300800 */
[----:B------:R-:W2:Y:S01]  /*6c940*/  LDL.LU R21, [R1+0x5a8] ;  /* 0x0005a80001157983 */ /* 0x000ea20000300800 */
[----:B------:R-:W-:-:S03]  /*6c950*/  F2FP.PACK_AB R27, R25, R27 ;  /* 0x0000001b191b723e */ /* 0x000fc600000000ff */
[----:B--2---:R1:W-:Y:S04]  /*6c960*/  STL [R1+0x1acc], R21 ;  /* 0x001acc1501007387 */ /* 0x0043e80000100800 */
[----:B-1----:R-:W2:Y:S04]  /*6c970*/  LDL.LU R21, [R1+0x588] ;  /* 0x0005880001157983 */ /* 0x002ea80000300800 */
        /* <DEDUP_REMOVED lines=46> */
[----:B------:R1:W-:Y:S04]  /*6cc60*/  STL [R1], R27 ;  /* 0x0000001b01007387 */ /* 0x0003e80000100800 */
[----:B-1----:R-:W2:Y:S02]  /*6cc70*/  LDL.LU R27, [R1+0x1b08] ;  /* 0x001b0800011b7983 */ /* 0x002ea40000300800 */
[----:B--2---:R-:W-:-:S02]  /*6cc80*/  F2FP.PACK_AB R27, R25, R27 ;  /* 0x0000001b191b723e */ /* 0x004fc400000000ff */
[----:B------:R-:W3:Y:S02]  /*6cc90*/  LDL.LU R25, [R1+0x1b04] ;  /* 0x001b040001197983 */ /* 0x000ee40000300800 */
[----:B---3--:R-:W-:Y:S02]  /*6cca0*/  F2FP.PACK_AB R26, R25, R26 ;  /* 0x0000001a191a723e */ /* 0x008fe400000000ff */
[----:B------:R-:W4:Y:S02]  /*6ccb0*/  LDL.LU R25, [R1+0x1b00] ;  /* 0x001b000001197983 */ /* 0x000f240000300800 */
[----:B----4-:R-:W-:Y:S02]  /*6ccc0*/  F2FP.PACK_AB R25, R24, R25 ;  /* 0x000000191819723e */ /* 0x010fe400000000ff */
[----:B------:R-:W2:Y:S02]  /*6ccd0*/  LDL.LU R24, [R1+0x1afc] ;  /* 0x001afc0001187983 */ /* 0x000ea40000300800 */
[----:B--2---:R-:W-:-:S02]  /*6cce0*/  F2FP.PACK_AB R24, R7, R24 ;  /* 0x000000180718723e */ /* 0x004fc400000000ff */
[----:B------:R-:W2:Y:S02]  /*6ccf0*/  LDL.LU R7, [R1+0x1af8] ;  /* 0x001af80001077983 */ /* 0x000ea40000300800 */
[----:B--2---:R-:W-:Y:S02]  /*6cd00*/  F2FP.PACK_AB R7, R5, R7 ;  /* 0x000000070507723e */ /* 0x004fe400000000ff */
[----:B------:R-:W2:Y:S02]  /*6cd10*/  LDL.LU R5, [R1+0x1af4] ;  /* 0x001af40001057983 */ /* 0x000ea40000300800 */
[----:B--2---:R-:W-:Y:S02]  /*6cd20*/  F2FP.PACK_AB R6, R5, R6 ;  /* 0x000000060506723e */ /* 0x004fe400000000ff */
        /* <DEDUP_REMOVED lines=18> */
[----:B------:R-:W2:Y:S01]  /*6ce50*/  LDL.LU R21, [R1+0x1acc] ;  /* 0x001acc0001157983 */ /* 0x000ea20000300800 */
[----:B------:R-:W-:Y:S02]  /*6ce60*/  F2FP.PACK_AB R19, R29, R19 ;  /* 0x000000131d13723e */ /* 0x000fe400000000ff */
[----:B------:R-:W-:-:S02]  /*6ce70*/  F2FP.PACK_AB R18, R20, R18 ;  /* 0x000000121412723e */ /* 0x000fc400000000ff */
[----:B------:R-:W-:Y:S02]  /*6ce80*/  F2FP.PACK_AB R17, R28, R17 ;  /* 0x000000111c11723e */ /* 0x000fe400000000ff */
[----:B------:R-:W-:Y:S02]  /*6ce90*/  F2FP.PACK_AB R16, R0, R16 ;  /* 0x000000100010723e */ /* 0x000fe400000000ff */
[----:B--2---:R-:W-:Y:S02]  /*6cea0*/  F2FP.PACK_AB R12, R21, R12 ;  /* 0x0000000c150c723e */ /* 0x004fe400000000ff */
[----:B------:R-:W2:Y:S04]  /*6ceb0*/  LDL.LU R21, [R1+0x1ac8] ;  /* 0x001ac80001157983 */ /* 0x000ea80000300800 */
[----:B------:R-:W2:Y:S04]  /*6cec0*/  LDL.LU R29, [R1+0x1ac4] ;  /* 0x001ac400011d7983 */ /* 0x000ea80000300800 */
[----:B------:R-:W3:Y:S04]  /*6ced0*/  LDL.LU R20, [R1+0x1ac0] ;  /* 0x001ac00001147983 */ /* 0x000ee80000300800 */
[----:B------:R-:W3:Y:S04]  /*6cee0*/  LDL.LU R28, [R1+0x1abc] ;  /* 0x001abc00011c7983 */ /* 0x000ee80000300800 */
[----:B------:R1:W5:Y:S01]  /*6cef0*/  LDL.LU R0, [R1+0x1ab8] ;  /* 0x001ab80001007983 */ /* 0x0003620000300800 */
[----:B------:R-:W-:-:S02]  /*6cf00*/  F2FP.PACK_AB R23, R3, R23 ;  /* 0x000000170317723e */ /* 0x000fc400000000ff */
[----:B------:R-:W-:Y:S02]  /*6cf10*/  F2FP.PACK_AB R22, R2, R22 ;  /* 0x000000160216723e */ /* 0x000fe400000000ff */
[----:B--2---:R-:W-:Y:S02]  /*6cf20*/  F2FP.PACK_AB R21, R29, R21 ;  /* 0x000000151d15723e */ /* 0x004fe400000000ff */
[----:B---3--:R-:W-:Y:S02]  /*6cf30*/  F2FP.PACK_AB R20, R28, R20 ;  /* 0x000000141c14723e */ /* 0x008fe400000000ff */
.L_x_1:
[----:B-1---5:R1:W-:Y:S04]  /*6cf40*/  STL [R1+0x1bf8], R0 ;  /* 0x001bf80001007387 */ /* 0x0223e80000100800 */
[----:B-1----:R-:W2:Y:S04]  /*6cf50*/  LDL.LU R0, [R1+0x1a34] ;  /* 0x001a340001007983 */ /* 0x002ea80000300800 */
[----:B------:R-:W1:Y:S02]  /*6cf60*/  S2R R3, SR_TID.X ;  /* 0x0000000000037919 */ /* 0x000e640000002100 */
[----:B-1----:R-:W-:-:S02]  /*6cf70*/  IMAD.SHL.U32 R28, R3, 0x100, RZ ;  /* 0x00000100031c7824 */ /* 0x002fc400078e00ff */
[C---:B0-----:R-:W-:Y:S02]  /*6cf80*/  IMAD.SHL.U32 R2, R3.reuse, 0x4, RZ ;  /* 0x0000000403027824 */ /* 0x041fe400078e00ff */
[----:B------:R-:W-:Y:S01]  /*6cf90*/  IMAD.SHL.U32 R29, R3, 0x400, RZ ;  /* 0x00000400031d7824 */ /* 0x000fe200078e00ff */
[----:B------:R-:W-:Y:S01]  /*6cfa0*/  LOP3.LUT R28, R28, 0x1800, RZ, 0xc0, !PT ;  /* 0x000018001c1c7812 */ /* 0x000fe200078ec0ff */
[----:B------:R-:W-:Y:S03]  /*6cfb0*/  BAR.SYNC.DEFER_BLOCKING 0x0 ;  /* 0x0000000000007b1d */ /* 0x000fe60000010000 */
[----:B--2---:R-:W-:-:S03]  /*6cfc0*/  LOP3.LUT R28, R28, 0x460, R0, 0xf8, !PT ;  /* 0x000004601c1c7812 */ /* 0x004fc600078ef800 */
[----:B------:R-:W2:Y:S01]  /*6cfd0*/  LDL.LU R0, [R1+0x1bf8] ;  /* 0x001bf80001007983 */ /* 0x000ea20000300800 */
[----:B------:R-:W-:Y:S02]  /*6cfe0*/  LOP3.LUT R3, R3, 0x3f, RZ, 0xc0, !PT ;  /* 0x0000003f03037812 */ /* 0x000fe400078ec0ff */
[----:B------:R-:W-:Y:S02]  /*6cff0*/  LOP3.LUT R28, R28, 0x70, R2, 0x78, !PT ;  /* 0x000000701c1c7812 */ /* 0x000fe400078e7802 */
[----:B------:R-:W-:-:S03]  /*6d000*/  LOP3.LUT R29, R29, 0x1800, RZ, 0xc0, !PT ;  /* 0x000018001d1d7812 */ /* 0x000fc600078ec0ff */
[----:B------:R0:W-:Y:S02]  /*6d010*/  STS.128 [R28], R20 ;  /* 0x000000141c007388 */ /* 0x0001e40000000c00 */
[----:B------:R-:W-:Y:S02]  /*6d020*/  IMAD R29, R3, 0x10, R29 ;  /* 0x00000010031d7824 */ /* 0x000fe400078e021d */
[----:B------:R1:W-:Y:S04]  /*6d030*/  STS.128 [R28+0x200], R16 ;  /* 0x000200101c007388 */ /* 0x0003e80000000c00 */
[----:B0-----:R-:W3:Y:S04]  /*6d040*/  LDL.LU R20, [R1+0x10] ;  /* 0x0000100001147983 */ /* 0x001ee80000300800 */
[----:B------:R-:W3:Y:S04]  /*6d050*/  LDL.LU R21, [R1+0x14] ;  /* 0x0000140001157983 */ /* 0x000ee80000300800 */
[----:B------:R-:W3:Y:S04]  /*6d060*/  LDL.LU R22, [R1+0x18] ;  /* 0x0000180001167983 */ /* 0x000ee80000300800 */
[----:B------:R-:W3:Y:S04]  /*6d070*/  LDL.LU R23, [R1+0x1c] ;  /* 0x00001c0001177983 */ /* 0x000ee80000300800 */
[----:B-1----:R-:W4:Y:S04]  /*6d080*/  LDL.LU R16, [R1] ;  /* 0x0000000001107983 */ /* 0x002f280000300800 */
[----:B------:R-:W4:Y:S04]  /*6d090*/  LDL.LU R17, [R1+0x4] ;  /* 0x0000040001117983 */ /* 0x000f280000300800 */
[----:B------:R-:W4:Y:S04]  /*6d0a0*/  LDL.LU R18, [R1+0x8] ;  /* 0x0000080001127983 */ /* 0x000f280000300800 */
[----:B------:R-:W4:Y:S01]  /*6d0b0*/  LDL.LU R19, [R1+0xc] ;  /* 0x00000c0001137983 */ /* 0x000f220000300800 */
[----:B------:R-:W-:-:S02]  /*6d0c0*/  LOP3.LUT R3, R29, 0x40, RZ, 0x3c, !PT ;  /* 0x000000401d037812 */ /* 0x000fc400078e3cff */
[C---:B------:R-:W-:Y:S01]  /*6d0d0*/  LOP3.LUT R2, R29.reuse, 0x60, RZ, 0x3c, !PT ;  /* 0x000000601d027812 */ /* 0x040fe200078e3cff */
[----:B------:R-:W-:Y:S04]  /*6d0e0*/  STS.128 [R28+0x80], R12 ;  /* 0x0000800c1c007388 */ /* 0x000fe80000000c00 */
[----:B------:R-:W-:Y:S04]  /*6d0f0*/  STS.128 [R28+0x280], R8 ;  /* 0x000280081c007388 */ /* 0x000fe80000000c00 */
[----:B------:R0:W-:Y:S04]  /*6d100*/  STS.128 [R28+0x100], R4 ;  /* 0x000100041c007388 */ /* 0x0001e80000000c00 */
[----:B------:R-:W-:Y:S01]  /*6d110*/  STS.128 [R28+0x300], R24 ;  /* 0x000300181c007388 */ /* 0x000fe20000000c00 */
[----:B0-----:R-:W-:-:S03]  /*6d120*/  LOP3.LUT R4, R29, 0x20, RZ, 0x3c, !PT ;  /* 0x000000201d047812 */ /* 0x001fc600078e3cff */
[----:B---3--:R-:W-:Y:S04]  /*6d130*/  STS.128 [R28+0x380], R20 ;  /* 0x000380141c007388 */ /* 0x008fe80000000c00 */
[----:B----4-:R-:W-:Y:S04]  /*6d140*/  STS.128 [R28+0x180], R16 ;  /* 0x000180101c007388 */ /* 0x010fe80000000c00 */
[----:B------:R-:W-:Y:S06]  /*6d150*/  BAR.SYNC.DEFER_BLOCKING 0x0 ;  /* 0x0000000000007b1d */ /* 0x000fec0000010000 */
[----:B------:R-:W0:Y:S04]  /*6d160*/  LDS.128 R16, [R29] ;  /* 0x000000001d107984 */ /* 0x000e280000000c00 */
[----:B------:R-:W1:Y:S04]  /*6d170*/  LDS.128 R12, [R29+0x400] ;  /* 0x000400001d0c7984 */ /* 0x000e680000000c00 */
[----:B------:R-:W3:Y:S04]  /*6d180*/  LDS.128 R8, [R4] ;  /* 0x0000000004087984 */ /* 0x000ee80000000c00 */
[----:B------:R-:W4:Y:S04]  /*6d190*/  LDS.128 R4, [R4+0x400] ;  /* 0x0004000004047984 */ /* 0x000f280000000c00 */
[----:B------:R-:W2:Y:S04]  /*6d1a0*/  LDS.128 R20, [R3] ;  /* 0x0000000003147984 */ /* 0x000ea80000000c00 */
[----:B0-----:R0:W-:Y:S04]  /*6d1b0*/  STL.64 [R1+0x1b0], R16 ;  /* 0x0001b01001007387 */ /* 0x0011e80000100a00 */
[----:B------:R0:W-:Y:S04]  /*6d1c0*/  STL.64 [R1+0x1b8], R18 ;  /* 0x0001b81201007387 */ /* 0x0001e80000100a00 */
[----:B-1----:R-:W-:Y:S04]  /*6d1d0*/  STL.64 [R1+0x1a0], R12 ;  /* 0x0001a00c01007387 */ /* 0x002fe80000100a00 */
[----:B------:R-:W-:Y:S04]  /*6d1e0*/  STL.64 [R1+0x1a8], R14 ;  /* 0x0001a80e01007387 */ /* 0x000fe80000100a00 */
[----:B0-----:R-:W2:Y:S04]  /*6d1f0*/  LDL.LU R16, [R1+0x110] ;  /* 0x0001100001107983 */ /* 0x001ea80000300800 */
[----:B---3--:R-:W-:Y:S04]  /*6d200*/  STL.64 [R1+0x10], R8 ;  /* 0x0000100801007387 */ /* 0x008fe80000100a00 */
[----:B------:R-:W-:Y:S04]  /*6d210*/  STL.64 [R1+0x18], R10 ;  /* 0x0000180a01007387 */ /* 0x000fe80000100a00 */
[----:B----4-:R-:W-:Y:S04]  /*6d220*/  STL.64 [R1], R4 ;  /* 0x0000000401007387 */ /* 0x010fe80000100a00 */
[----:B------:R-:W-:Y:S04]  /*6d230*/  STL.64 [R1+0x8], R6 ;  /* 0x0000080601007387 */ /* 0x000fe80000100a00 */
[----:B------:R-:W2:Y:S04]  /*6d240*/  LDL.LU R17, [R1+0x114] ;  /* 0x0001140001117983 */ /* 0x000ea80000300800 */
[----:B------:R-:W3:Y:S04]  /*6d250*/  LDL.LU R18, [R1+0x118] ;  /* 0x0001180001127983 */ /* 0x000ee80000300800 */
[----:B------:R-:W3:Y:S04]  /*6d260*/  LDL.LU R19, [R1+0x11c] ;  /* 0x00011c0001137983 */ /* 0x000ee80000300800 */
[----:B------:R-:W0:Y:S04]  /*6d270*/  LDS.128 R12, [R3+0x400] ;  /* 0x00040000030c7984 */ /* 0x000e280000000c00 */
[----:B------:R-:W1:Y:S04]  /*6d280*/  LDS.128 R8, [R2] ;  /* 0x0000000002087984 */ /* 0x000e680000000c00 */
[----:B------:R-:W4:Y:S04]  /*6d290*/  LDS.128 R4, [R2+0x400] ;  /* 0x0004000002047984 */ /* 0x000f280000000c00 */
[----:B------:R-:W-:Y:S06]  /*6d2a0*/  BAR.SYNC.DEFER_BLOCKING 0x0 ;  /* 0x0000000000007b1d */ /* 0x000fec0000010000 */
[----:B---3--:R-:W-:Y:S04]  /*6d2b0*/  STL.64 [R1+0x1b70], R18 ;  /* 0x001b701201007387 */ /* 0x008fe80000100a00 */
[----:B--2---:R-:W-:Y:S04]  /*6d2c0*/  STL.64 [R1+0x1b68], R16 ;  /* 0x001b681001007387 */ /* 0x004fe80000100a00 */
[----:B------:R-:W-:Y:S04]  /*6d2d0*/  STL [R1+0x1af0], R21 ;  /* 0x001af01501007387 */ /* 0x000fe80000100800 */
[----:B------:R-:W-:Y:S04]  /*6d2e0*/  STL [R1+0x1aec], R22 ;  /* 0x001aec1601007387 */ /* 0x000fe80000100800 */
[----:B------:R-:W-:Y:S04]  /*6d2f0*/  STL [R1+0x1ae8], R23 ;  /* 0x001ae81701007387 */ /* 0x000fe80000100800 */
[----:B------:R2:W-:Y:S04]  /*6d300*/  STL [R1+0x1b40], R20 ;  /* 0x001b401401007387 */ /* 0x0005e80000100800 */
[----:B--2---:R-:W2:Y:S04]  /*6d310*/  LDL.LU R20, [R1+0x100] ;  /* 0x0001000001147983 */ /* 0x004ea80000300800 */
[----:B------:R-:W2:Y:S04]  /*6d320*/  LDL.LU R21, [R1+0x104] ;  /* 0x0001040001157983 */ /* 0x000ea80000300800 */
[----:B------:R-:W3:Y:S04]  /*6d330*/  LDL.LU R22, [R1+0x108] ;  /* 0x0001080001167983 */ /* 0x000ee80000300800 */
[----:B------:R-:W3:Y:S04]  /*6d340*/  LDL.LU R23, [R1+0x10c] ;  /* 0x00010c0001177983 */ /* 0x000ee80000300800 */
[----:B---3--:R-:W-:Y:S04]  /*6d350*/  STL.64 [R1+0x1b80], R22 ;  /* 0x001b801601007387 */ /* 0x008fe80000100a00 */
[----:B--2---:R-:W-:Y:S04]  /*6d360*/  STL.64 [R1+0x1b78], R20 ;  /* 0x001b781401007387 */ /* 0x004fe80000100a00 */
[----:B0-----:R-:W-:Y:S04]  /*6d370*/  STL.64 [R1+0x1b00], R14 ;  /* 0x001b000e01007387 */ /* 0x001fe80000100a00 */
[----:B------:R-:W-:Y:S04]  /*6d380*/  STL.64 [R1+0x1af8], R12 ;  /* 0x001af80c01007387 */ /* 0x000fe80000100a00 */
[----:B-1----:R-:W-:Y:S04]  /*6d390*/  STL.64 [R1+0x1b10], R10 ;  /* 0x001b100a01007387 */ /* 0x002fe80000100a00 */
[----:B------:R0:W-:Y:S04]  /*6d3a0*/  STL.64 [R1+0x1b08], R8 ;  /* 0x001b080801007387 */ /* 0x0001e80000100a00 */
[----:B0-----:R-:W2:Y:S04]  /*6d3b0*/  LDL.LU R8, [R1+0xf0] ;  /* 0x0000f00001087983 */ /* 0x001ea80000300800 */
[----:B------:R-:W2:Y:S04]  /*6d3c0*/  LDL.LU R9, [R1+0xf4] ;  /* 0x0000f40001097983 */ /* 0x000ea80000300800 */
[----:B------:R-:W3:Y:S04]  /*6d3d0*/  LDL.LU R10, [R1+0xf8] ;  /* 0x0000f800010a7983 */ /* 0x000ee80000300800 */
[----:B------:R-:W3:Y:S04]  /*6d3e0*/  LDL.LU R11, [R1+0xfc] ;  /* 0x0000fc00010b7983 */ /* 0x000ee80000300800 */
[----:B------:R-:W2:Y:S04]  /*6d3f0*/  LDL.LU R24, [R1+0x90] ;  /* 0x0000900001187983 */ /* 0x000ea80000300800 */
[----:B------:R-:W2:Y:S04]  /*6d400*/  LDL.LU R25, [R1+0x94] ;  /* 0x0000940001197983 */ /* 0x000ea80000300800 */
[----:B------:R-:W2:Y:S04]  /*6d410*/  LDL.LU R26, [R1+0x98] ;  /* 0x00009800011a7983 */ /* 0x000ea80000300800 */
[----:B------:R-:W2:Y:S04]  /*6d420*/  LDL.LU R27, [R1+0x9c] ;  /* 0x00009c00011b7983 */ /* 0x000ea80000300800 */
[----:B--2---:R-:W-:Y:S04]  /*6d430*/  STL.64 [R1+0x1bb0], R26 ;  /* 0x001bb01a01007387 */ /* 0x004fe80000100a00 */
[----:B------:R0:W-:Y:S04]  /*6d440*/  STL.64 [R1+0x1ba8], R24 ;  /* 0x001ba81801007387 */ /* 0x0001e80000100a00 */
[----:B------:R-:W2:Y:S04]  /*6d450*/  LDL.LU R12, [R1+0x80] ;  /* 0x00008000010c7983 */ /* 0x000ea80000300800 */
[----:B------:R-:W2:Y:S04]  /*6d460*/  LDL.LU R13, [R1+0x84] ;  /* 0x00008400010d7983 */ /* 0x000ea80000300800 */
[----:B------:R-:W2:Y:S04]  /*6d470*/  LDL.LU R14, [R1+0x88] ;  /* 0x00008800010e7983 */ /* 0x000ea80000300800 */
[----:B------:R-:W2:Y:S04]  /*6d480*/  LDL.LU R15, [R1+0x8c] ;  /* 0x00008c00010f7983 */ /* 0x000ea80000300800 */
[----:B--2---:R-:W-:Y:S04]  /*6d490*/  STL.64 [R1+0x1bc0], R14 ;  /* 0x001bc00e01007387 */ /* 0x004fe80000100a00 */
[----:B------:R1:W-:Y:S04]  /*6d4a0*/  STL.64 [R1+0x1bb8], R12 ;  /* 0x001bb80c01007387 */ /* 0x0003e80000100a00 */
[----:B0-----:R-:W2:Y:S04]  /*6d4b0*/  LDL.LU R24, [R1+0x60] ;  /* 0x0000600001187983 */ /* 0x001ea80000300800 */
[----:B------:R-:W2:Y:S04]  /*6d4c0*/  LDL.LU R25, [R1+0x64] ;  /* 0x0000640001197983 */ /* 0x000ea80000300800 */
[----:B------:R-:W2:Y:S04]  /*6d4d0*/  LDL.LU R26, [R1+0x68] ;  /* 0x00006800011a7983 */ /* 0x000ea80000300800 */
[----:B------:R-:W2:Y:S04]  /*6d4e0*/  LDL.LU R27, [R1+0x6c] ;  /* 0x00006c00011b7983 */ /* 0x000ea80000300800 */
[----:B--2---:R-:W-:Y:S04]  /*6d4f0*/  STL.64 [R1+0x1bd0], R26 ;  /* 0x001bd01a01007387 */ /* 0x004fe80000100a00 */
[----:B------:R-:W-:Y:S04]  /*6d500*/  STL.64 [R1+0x1bc8], R24 ;  /* 0x001bc81801007387 */ /* 0x000fe80000100a00 */
[----:B-1----:R-:W2:Y:S04]  /*6d510*/  LDL.LU R12, [R1+0x50] ;  /* 0x00005000010c7983 */ /* 0x002ea80000300800 */
        /* <DEDUP_REMOVED lines=15> */
[----:B------:R-:W4:Y:S04]  /*6d610*/  LDL.LU R24, [R1+0x40] ;  /* 0x0000400001187983 */ /* 0x000f280000300800 */
[----:B------:R-:W4:Y:S04]  /*6d620*/  LDL.LU R25, [R1+0x44] ;  /* 0x0000440001197983 */ /* 0x000f280000300800 */
[----:B------:R-:W4:Y:S04]  /*6d630*/  LDL.LU R26, [R1+0x48] ;  /* 0x00004800011a7983 */ /* 0x000f280000300800 */
[----:B------:R-:W4:Y:S04]  /*6d640*/  LDL.LU R27, [R1+0x4c] ;  /* 0x00004c00011b7983 */ /* 0x000f280000300800 */
[----:B---3--:R-:W-:Y:S04]  /*6d650*/  STL.64 [R1+0x1b90], R10 ;  /* 0x001b900a01007387 */ /* 0x008fe80000100a00 */
[----:B------:R-:W-:Y:S04]  /*6d660*/  STL.64 [R1+0x1b88], R8 ;  /* 0x001b880801007387 */ /* 0x000fe80000100a00 */
[----:B------:R-:W3:Y:S04]  /*6d670*/  LDL.LU R16, [R1+0xc0] ;  /* 0x0000c00001107983 */ /* 0x000ee80000300800 */
[----:B------:R-:W3:Y:S04]  /*6d680*/  LDL.LU R17, [R1+0xc4] ;  /* 0x0000c40001117983 */ /* 0x000ee80000300800 */
[----:B------:R-:W3:Y:S04]  /*6d690*/  LDL.LU R18, [R1+0xc8] ;  /* 0x0000c80001127983 */ /* 0x000ee80000300800 */
[----:B------:R-:W3:Y:S04]  /*6d6a0*/  LDL.LU R19, [R1+0xcc] ;  /* 0x0000cc0001137983 */ /* 0x000ee80000300800 */
[----:B--2---:R-:W-:Y:S04]  /*6d6b0*/  STS.128 [R28], R12 ;  /* 0x0000000c1c007388 */ /* 0x004fe80000000c00 */
[----:B---3--:R-:W-:Y:S04]  /*6d6c0*/  STL.64 [R1+0x1ba0], R18 ;  /* 0x001ba01201007387 */ /* 0x008fe80000100a00 */
[----:B------:R0:W-:Y:S04]  /*6d6d0*/  STL.64 [R1+0x1b98], R16 ;  /* 0x001b981001007387 */ /* 0x0001e80000100a00 */
[----:B0-----:R-:W2:Y:S04]  /*6d6e0*/  LDL.LU R16, [R1+0x70] ;  /* 0x0000700001107983 */ /* 0x001ea80000300800 */
[----:B------:R-:W2:Y:S04]  /*6d6f0*/  LDL.LU R17, [R1+0x74] ;  /* 0x0000740001117983 */ /* 0x000ea80000300800 */
[----:B------:R-:W2:Y:S04]  /*6d700*/  LDL.LU R18, [R1+0x78] ;  /* 0x0000780001127983 */ /* 0x000ea80000300800 */
[----:B------:R-:W2:Y:S04]  /*6d710*/  LDL.LU R19, [R1+0x7c] ;  /* 0x00007c0001137983 */ /* 0x000ea80000300800 */
[----:B------:R-:W3:Y:S04]  /*6d720*/  LDL.LU R20, [R1+0xb0] ;  /* 0x0000b00001147983 */ /* 0x000ee80000300800 */
[----:B------:R-:W3:Y:S04]  /*6d730*/  LDL.LU R21, [R1+0xb4] ;  /* 0x0000b40001157983 */ /* 0x000ee80000300800 */
[----:B------:R-:W3:Y:S04]  /*6d740*/  LDL.LU R22, [R1+0xb8] ;  /* 0x0000b80001167983 */ /* 0x000ee80000300800 */
[----:B------:R-:W3:Y:S04]  /*6d750*/  LDL.LU R23, [R1+0xbc] ;  /* 0x0000bc0001177983 */ /* 0x000ee80000300800 */
[----:B------:R-:W2:Y:S04]  /*6d760*/  LDL.LU R8, [R1+0xa0] ;  /* 0x0000a00001087983 */ /* 0x000ea80000300800 */
[----:B------:R-:W2:Y:S04]  /*6d770*/  LDL.LU R9, [R1+0xa4] ;  /* 0x0000a40001097983 */ /* 0x000ea80000300800 */
[----:B------:R-:W2:Y:S04]  /*6d780*/  LDL.LU R10, [R1+0xa8] ;  /* 0x0000a800010a7983 */ /* 0x000ea80000300800 */
[----:B------:R-:W2:Y:S04]  /*6d790*/  LDL.LU R11, [R1+0xac] ;  /* 0x0000ac00010b7983 */ /* 0x000ea80000300800 */
[----:B----4-:R-:W-:Y:S04]  /*6d7a0*/  STL.64 [R1+0x1b20], R6 ;  /* 0x001b200601007387 */ /* 0x010fe80000100a00 */
[----:B------:R0:W-:Y:S04]  /*6d7b0*/  STL.64 [R1+0x1b18], R4 ;  /* 0x001b180401007387 */ /* 0x0001e80000100a00 */
[----:B0-----:R-:W4:Y:S04]  /*6d7c0*/  LDL.LU R4, [R1+0xe0] ;  /* 0x0000e00001047983 */ /* 0x001f280000300800 */
[----:B------:R-:W4:Y:S04]  /*6d7d0*/  LDL.LU R5, [R1+0xe4] ;  /* 0x0000e40001057983 */ /* 0x000f280000300800 */
[----:B------:R-:W4:Y:S04]  /*6d7e0*/  LDL.LU R6, [R1+0xe8] ;  /* 0x0000e80001067983 */ /* 0x000f280000300800 */
[----:B------:R-:W4:Y:S04]  /*6d7f0*/  LDL.LU R7, [R1+0xec] ;  /* 0x0000ec0001077983 */ /* 0x000f280000300800 */
[----:B------:R-:W2:Y:S04]  /*6d800*/  LDL.LU.64 R14, [R1+0x1bf0] ;  /* 0x001bf000010e7983 */ /* 0x000ea80000300a00 */
[----:B------:R-:W2:Y:S04]  /*6d810*/  LDL.LU.64 R12, [R1+0x1be8] ;  /* 0x001be800010c7983 */ /* 0x000ea80000300a00 */
[----:B------:R-:W-:Y:S04]  /*6d820*/  STS.128 [R28+0x80], R24 ;  /* 0x000080181c007388 */ /* 0x000fe80000000c00 */
[----:B--2---:R0:W-:Y:S04]  /*6d830*/  STS.128 [R28+0x200], R12 ;  /* 0x0002000c1c007388 */ /* 0x0041e80000000c00 */
[----:B0-----:R-:W2:Y:S04]  /*6d840*/  LDL.LU.64 R14, [R1+0x1be0] ;  /* 0x001be000010e7983 */ /* 0x001ea80000300a00 */
[----:B------:R-:W2:Y:S04]  /*6d850*/  LDL.LU.64 R12, [R1+0x1bd8] ;  /* 0x001bd800010c7983 */ /* 0x000ea80000300a00 */
[----:B------:R-:W3:Y:S04]  /*6d860*/  LDL.LU.64 R26, [R1+0x1bd0] ;  /* 0x001bd000011a7983 */ /* 0x000ee80000300a00 */
[----:B------:R-:W3:Y:S04]  /*6d870*/  LDL.LU.64 R24, [R1+0x1bc8] ;  /* 0x001bc80001187983 */ /* 0x000ee80000300a00 */
[----:B--2---:R0:W-:Y:S04]  /*6d880*/  STS.128 [R28+0x280], R12 ;  /* 0x0002800c1c007388 */ /* 0x0041e80000000c00 */
[----:B---3--:R1:W-:Y:S04]  /*6d890*/  STS.128 [R28+0x100], R24 ;  /* 0x000100181c007388 */ /* 0x0083e80000000c00 */
[----:B0-----:R-:W2:Y:S04]  /*6d8a0*/  LDL.LU.64 R14, [R1+0x1bc0] ;  /* 0x001bc000010e7983 */ /* 0x001ea80000300a00 */
[----:B------:R-:W2:Y:S04]  /*6d8b0*/  LDL.LU.64 R12, [R1+0x1bb8] ;  /* 0x001bb800010c7983 */ /* 0x000ea80000300a00 */
[----:B-1----:R-:W3:Y:S04]  /*6d8c0*/  LDL.LU.64 R26, [R1+0x1bb0] ;  /* 0x001bb000011a7983 */ /* 0x002ee80000300a00 */
[----:B------:R-:W3:Y:S04]  /*6d8d0*/  LDL.LU.64 R24, [R1+0x1ba8] ;  /* 0x001ba80001187983 */ /* 0x000ee80000300a00 */
[----:B------:R-:W-:Y:S04]  /*6d8e0*/  STS.128 [R28+0x300], R16 ;  /* 0x000300101c007388 */ /* 0x000fe80000000c00 */
[----:B--2---:R0:W-:Y:S04]  /*6d8f0*/  STS.128 [R28+0x180], R12 ;  /* 0x0001800c1c007388 */ /* 0x0041e80000000c00 */
[----:B---3--:R-:W-:Y:S04]  /*6d900*/  STS.128 [R28+0x380], R24 ;  /* 0x000380181c007388 */ /* 0x008fe80000000c00 */
[----:B------:R-:W-:Y:S01]  /*6d910*/  BAR.SYNC.DEFER_BLOCKING 0x0 ;  /* 0x0000000000007b1d */ /* 0x000fe20000010000 */
[----:B0-----:R-:W-:-:S05]  /*6d920*/  LOP3.LUT R15, R29, 0x20, RZ, 0x3c, !PT ;  /* 0x000000201d0f7812 */ /* 0x001fca00078e3cff */
[----:B------:R-:W0:Y:S04]  /*6d930*/  LDS.128 R16, [R29] ;  /* 0x000000001d107984 */ /* 0x000e280000000c00 */
[----:B------:R-:W1:Y:S04]  /*6d940*/  LDS.128 R24, [R29+0x400] ;  /* 0x000400001d187984 */ /* 0x000e680000000c00 */
[----:B0-----:R-:W-:Y:S04]  /*6d950*/  STL.64 [R1+0x70], R16 ;  /* 0x0000701001007387 */ /* 0x001fe80000100a00 */
[----:B------:R-:W-:Y:S04]  /*6d960*/  STL.64 [R1+0x78], R18 ;  /* 0x0000781201007387 */ /* 0x000fe80000100a00 */
[----:B------:R-:W0:Y:S04]  /*6d970*/  LDS.128 R16, [R15] ;  /* 0x000000000f107984 */ /* 0x000e280000000c00 */
[----:B-1----:R-:W-:Y:S04]  /*6d980*/  STL.64 [R1+0x1d0], R24 ;  /* 0x0001d01801007387 */ /* 0x002fe80000100a00 */
[----:B------:R-:W-:Y:S04]  /*6d990*/  STL.64 [R1+0x1d8], R26 ;  /* 0x0001d81a01007387 */ /* 0x000fe80000100a00 */
[----:B------:R-:W1:Y:S04]  /*6d9a0*/  LDS.128 R24, [R15+0x400] ;  /* 0x000400000f187984 */ /* 0x000e680000000c00 */
[----:B0-----:R-:W-:Y:S04]  /*6d9b0*/  STL.64 [R1+0x80], R16 ;  /* 0x0000801001007387 */ /* 0x001fe80000100a00 */
[----:B------:R-:W-:Y:S04]  /*6d9c0*/  STL.64 [R1+0x88], R18 ;  /* 0x0000881201007387 */ /* 0x000fe80000100a00 */
[----:B------:R-:W0:Y:S04]  /*6d9d0*/  LDS.128 R16, [R3] ;  /* 0x0000000003107984 */ /* 0x000e280000000c00 */
[----:B-1----:R-:W-:Y:S04]  /*6d9e0*/  STL.64 [R1+0x1e0], R24 ;  /* 0x0001e01801007387 */ /* 0x002fe80000100a00 */
[----:B------:R-:W-:Y:S04]  /*6d9f0*/  STL.64 [R1+0x1e8], R26 ;  /* 0x0001e81a01007387 */ /* 0x000fe80000100a00 */
[----:B------:R-:W-:Y:S04]  /*6da00*/  LDS.128 R24, [R3+0x400] ;  /* 0x0004000003187984 */ /* 0x000fe80000000c00 */
[----:B0-----:R-:W-:Y:S04]  /*6da10*/  STL.64 [R1+0x1c0], R16 ;  /* 0x0001c01001007387 */ /* 0x001fe80000100a00 */
[----:B------:R-:W-:Y:S04]  /*6da20*/  STL.64 [R1+0x1c8], R18 ;  /* 0x0001c81201007387 */ /* 0x000fe80000100a00 */
[----:B------:R-:W0:Y:S04]  /*6da30*/  LDS.128 R16, [R2] ;  /* 0x0000000002107984 */ /* 0x000e280000000c00 */
[----:B0-----:R-:W-:Y:S04]  /*6da40*/  STL.64 [R1+0x90], R16 ;  /* 0x0000901001007387 */ /* 0x001fe80000100a00 */
[----:B------:R-:W-:Y:S04]  /*6da50*/  STL.64 [R1+0x1f0], R24 ;  /* 0x0001f01801007387 */ /* 0x000fe80000100a00 */
[----:B------:R0:W-:Y:S04]  /*6da60*/  STL.64 [R1+0x1f8], R26 ;  /* 0x0001f81a01007387 */ /* 0x0001e80000100a00 */
[----:B------:R-:W-:Y:S01]  /*6da70*/  STL.64 [R1+0x98], R18 ;  /* 0x0000981201007387 */ /* 0x000fe20000100a00 */
[----:B0-----:R-:W-:-:S03]  /*6da80*/  IMAD.MOV.U32 R27, RZ, RZ, R17 ;  /* 0x000000ffff1b7224 */ /* 0x001fc600078e0011 */
[----:B------:R-:W0:Y:S04]  /*6da90*/  LDS.128 R16, [R2+0x400] ;  /* 0x0004000002107984 */ /* 0x000e280000000c00 */
[----:B------:R1:W-:Y:S04]  /*6daa0*/  STL [R1+0x1b28], R27 ;  /* 0x001b281b01007387 */ /* 0x0003e80000100800 */
[----:B------:R-:W2:Y:S04]  /*6dab0*/  LDL.LU R24, [R1+0xd0] ;  /* 0x0000d00001187983 */ /* 0x000ea80000300800 */
[----:B------:R-:W2:Y:S04]  /*6dac0*/  LDL.LU R25, [R1+0xd4] ;  /* 0x0000d40001197983 */ /* 0x000ea80000300800 */
[----:B------:R-:W2:Y:S04]  /*6dad0*/  LDL.LU R26, [R1+0xd8] ;  /* 0x0000d800011a7983 */ /* 0x000ea80000300800 */
[----:B-1----:R-:W2:Y:S04]  /*6dae0*/  LDL.LU R27, [R1+0xdc] ;  /* 0x0000dc00011b7983 */ /* 0x002ea80000300800 */
[----:B------:R-:W-:Y:S06]  /*6daf0*/  BAR.SYNC.DEFER_BLOCKING 0x0 ;  /* 0x0000000000007b1d */ /* 0x000fec0000010000 */
[----:B0-----:R-:W-:Y:S04]  /*6db00*/  STL.64 [R1+0x60], R16 ;  /* 0x0000601001007387 */ /* 0x001fe80000100a00 */
[----:B------:R0:W-:Y:S04]  /*6db10*/  STL.64 [R1+0x68], R18 ;  /* 0x0000681201007387 */ /* 0x0001e80000100a00 */
[----:B0-----:R-:W3:Y:S04]  /*6db20*/  LDL.LU.64 R18, [R1+0x1ba0] ;  /* 0x001ba00001127983 */ /* 0x001ee80000300a00 */
[----:B------:R-:W3:Y:S04]  /*6db30*/  LDL.LU.64 R16, [R1+0x1b98] ;  /* 0x001b980001107983 */ /* 0x000ee80000300a00 */
[----:B------:R0:W-:Y:S04]  /*6db40*/  STS.128 [R28], R8 ;  /* 0x000000081c007388 */ /* 0x0001e80000000c00 */
[----:B------:R1:W-:Y:S04]  /*6db50*/  STS.128 [R28+0x200], R20 ;  /* 0x000200141c007388 */ /* 0x0003e80000000c00 */
[----:B0-----:R-:W2:Y:S04]  /*6db60*/  LDL.LU.64 R10, [R1+0x1b90] ;  /* 0x001b9000010a7983 */ /* 0x001ea80000300a00 */
[----:B------:R-:W2:Y:S04]  /*6db70*/  LDL.LU.64 R8, [R1+0x1b88] ;  /* 0x001b880001087983 */ /* 0x000ea80000300a00 */
[----:B-1----:R-:W4:Y:S04]  /*6db80*/  LDL.LU.64 R22, [R1+0x1b80] ;  /* 0x001b800001167983 */ /* 0x002f280000300a00 */
[----:B------:R-:W4:Y:S04]  /*6db90*/  LDL.LU.64 R20, [R1+0x1b78] ;  /* 0x001b780001147983 */ /* 0x000f280000300a00 */
[----:B---3--:R0:W-:Y:S04]  /*6dba0*/  STS.128 [R28+0x80], R16 ;  /* 0x000080101c007388 */ /* 0x0081e80000000c00 */
[----:B0-----:R-:W3:Y:S04]  /*6dbb0*/  LDL.LU.64 R18, [R1+0x1b70] ;  /* 0x001b700001127983 */ /* 0x001ee80000300a00 */
[----:B------:R-:W3:Y:S04]  /*6dbc0*/  LDL.LU.64 R16, [R1+0x1b68] ;  /* 0x001b680001107983 */ /* 0x000ee80000300a00 */
[----:B--2---:R-:W-:Y:S04]  /*6dbd0*/  STS.128 [R28+0x280], R24 ;  /* 0x000280181c007388 */ /* 0x004fe80000000c00 */
[----:B----4-:R-:W-:Y:S04]  /*6dbe0*/  STS.128 [R28+0x100], R4 ;  /* 0x000100041c007388 */ /* 0x010fe80000000c00 */
[----:B------:R-:W-:Y:S04]  /*6dbf0*/  STS.128 [R28+0x300], R8 ;  /* 0x000300081c007388 */ /* 0x000fe80000000c00 */
[----:B------:R-:W-:Y:S04]  /*6dc00*/  STS.128 [R28+0x180], R20 ;  /* 0x000180141c007388 */ /* 0x000fe80000000c00 */
[----:B---3--:R0:W-:Y:S04]  /*6dc10*/  STS.128 [R28+0x380], R16 ;  /* 0x000380101c007388 */ /* 0x0081e80000000c00 */
[----:B------:R-:W-:Y:S06]  /*6dc20*/  BAR.SYNC.DEFER_BLOCKING 0x0 ;  /* 0x0000000000007b1d */ /* 0x000fec0000010000 */
[----:B0-----:R-:W2:Y:S04]  /*6dc30*/  LDL.LU R16, [R1+0x150] ;  /* 0x0001500001107983 */ /* 0x001ea80000300800 */
[----:B------:R-:W0:Y:S04]  /*6dc40*/  LDS.128 R8, [R29] ;  /* 0x000000001d087984 */ /* 0x000e280000000c00 */
[----:B------:R-:W1:Y:S04]  /*6dc50*/  LDS.128 R4, [R29+0x400] ;  /* 0x000400001d047984 */ /* 0x000e680000000c00 */
[----:B0-----:R-:W-:Y:S04]  /*6dc60*/  STL.64 [R1+0xa0], R8 ;  /* 0x0000a00801007387 */ /* 0x001fe80000100a00 */
[----:B------:R-:W-:Y:S04]  /*6dc70*/  STL.64 [R1+0xa8], R10 ;  /* 0x0000a80a01007387 */ /* 0x000fe80000100a00 */
[----:B-1----:R-:W-:Y:S04]  /*6dc80*/  STL.64 [R1+0x50], R4 ;  /* 0x0000500401007387 */ /* 0x002fe80000100a00 */
[----:B------:R-:W-:Y:S04]  /*6dc90*/  STL.64 [R1+0x58], R6 ;  /* 0x0000580601007387 */ /* 0x000fe80000100a00 */
[----:B------:R-:W2:Y:S04]  /*6dca0*/  LDL.LU R17, [R1+0x154] ;  /* 0x0001540001117983 */ /* 0x000ea80000300800 */
[----:B------:R-:W3:Y:S04]  /*6dcb0*/  LDL.LU R18, [R1+0x158] ;  /* 0x0001580001127983 */ /* 0x000ee80000300800 */
[----:B------:R-:W3:Y:S04]  /*6dcc0*/  LDL.LU R19, [R1+0x15c] ;  /* 0x00015c0001137983 */ /* 0x000ee80000300800 */
[----:B------:R-:W4:Y:S04]  /*6dcd0*/  LDL.LU R20, [R1+0x130] ;  /* 0x0001300001147983 */ /* 0x000f280000300800 */
[----:B------:R-:W4:Y:S04]  /*6dce0*/  LDL.LU R21, [R1+0x134] ;  /* 0x0001340001157983 */ /* 0x000f280000300800 */
[----:B------:R-:W2:Y:S04]  /*6dcf0*/  LDL.LU R22, [R1+0x138] ;  /* 0x0001380001167983 */ /* 0x000ea80000300800 */
[----:B------:R-:W2:Y:S04]  /*6dd00*/  LDL.LU R23, [R1+0x13c] ;  /* 0x00013c0001177983 */ /* 0x000ea80000300800 */
[----:B------:R-:W-:Y:S04]  /*6dd10*/  LDS.128 R8, [R3] ;  /* 0x0000000003087984 */ /* 0x000fe80000000c00 */
[----:B--2---:R-:W-:Y:S04]  /*6dd20*/  STL.64 [R1+0x1b50], R22 ;  /* 0x001b501601007387 */ /* 0x004fe80000100a00 */
[----:B----4-:R0:W-:Y:S04]  /*6dd30*/  STL.64 [R1+0x1b48], R20 ;  /* 0x001b481401007387 */ /* 0x0101e80000100a00 */
[----:B0-----:R-:W2:Y:S04]  /*6dd40*/  LDL.LU R20, [R1+0x120] ;  /* 0x0001200001147983 */ /* 0x001ea80000300800 */
[----:B------:R-:W2:Y:S04]  /*6dd50*/  LDL.LU R21, [R1+0x124] ;  /* 0x0001240001157983 */ /* 0x000ea80000300800 */
[----:B------:R-:W4:Y:S04]  /*6dd60*/  LDL.LU R22, [R1+0x128] ;  /* 0x0001280001167983 */ /* 0x000f280000300800 */
[----:B------:R-:W4:Y:S04]  /*6dd70*/  LDL.LU R23, [R1+0x12c] ;  /* 0x00012c0001177983 */ /* 0x000f280000300800 */
[----:B----4-:R-:W-:Y:S04]  /*6dd80*/  STL.64 [R1+0x1b60], R22 ;  /* 0x001b601601007387 */ /* 0x010fe80000100a00 */
[----:B--2---:R-:W-:Y:S04]  /*6dd90*/  STL.64 [R1+0x1b58], R20 ;  /* 0x001b581401007387 */ /* 0x004fe80000100a00 */
[----:B------:R-:W0:Y:S04]  /*6dda0*/  LDS.128 R20, [R15] ;  /* 0x000000000f147984 */ /* 0x000e280000000c00 */
[----:B------:R-:W1:Y:S04]  /*6ddb0*/  LDS.128 R12, [R15+0x400] ;  /* 0x000400000f0c7984 */ /* 0x000e680000000c00 */
[----:B---3--:R-:W-:Y:S04]  /*6ddc0*/  STL.64 [R1+0x1b38], R18 ;  /* 0x001b381201007387 */ /* 0x008fe80000100a00 */
[----:B------:R2:W-:Y:S04]  /*6ddd0*/  STL.64 [R1+0x1b30], R16 ;  /* 0x001b301001007387 */ /* 0x0005e80000100a00 */
[----:B--2---:R-:W2:Y:S04]  /*6dde0*/  LDL.LU R16, [R1+0x140] ;  /* 0x0001400001107983 */ /* 0x004ea80000300800 */
[----:B------:R-:W2:Y:S04]  /*6ddf0*/  LDL.LU R17, [R1+0x144] ;  /* 0x0001440001117983 */ /* 0x000ea80000300800 */
[----:B------:R-:W2:Y:S04]  /*6de00*/  LDL.LU R18, [R1+0x148] ;  /* 0x0001480001127983 */ /* 0x000ea80000300800 */
[----:B------:R-:W2:Y:S04]  /*6de10*/  LDL.LU R19, [R1+0x14c] ;  /* 0x00014c0001137983 */ /* 0x000ea80000300800 */
[----:B------:R-:W3:Y:S04]  /*6de20*/  LDL.LU R24, [R1+0x160] ;  /* 0x0001600001187983 */ /* 0x000ee80000300800 */
[----:B------:R-:W3:Y:S04]  /*6de30*/  LDL.LU R25, [R1+0x164] ;  /* 0x0001640001197983 */ /* 0x000ee80000300800 */
[----:B------:R-:W3:Y:S04]  /*6de40*/  LDL.LU R26, [R1+0x168] ;  /* 0x00016800011a7983 */ /* 0x000ee80000300800 */
[----:B------:R-:W3:Y:S04]  /*6de50*/  LDL.LU R27, [R1+0x16c] ;  /* 0x00016c00011b7983 */ /* 0x000ee80000300800 */
[----:B------:R-:W4:Y:S04]  /*6de60*/  LDL.LU R4, [R1+0x170] ;  /* 0x0001700001047983 */ /* 0x000f280000300800 */
[----:B------:R-:W4:Y:S04]  /*6de70*/  LDL.LU R5, [R1+0x174] ;  /* 0x0001740001057983 */ /* 0x000f280000300800 */
[----:B------:R-:W4:Y:S04]  /*6de80*/  LDL.LU R6, [R1+0x178] ;  /* 0x0001780001067983 */ /* 0x000f280000300800 */
[----:B------:R-:W4:Y:S04]  /*6de90*/  LDL.LU R7, [R1+0x17c] ;  /* 0x00017c0001077983 */ /* 0x000f280000300800 */
[----:B------:R1:W-:Y:S04]  /*6dea0*/  STL [R1+0x1ad0], R29 ;  /* 0x001ad01d01007387 */ /* 0x0003e80000100800 */
[----:B0-----:R-:W-:Y:S04]  /*6deb0*/  STL.64 [R1+0x40], R20 ;  /* 0x0000401401007387 */ /* 0x001fe80000100a00 */
[----:B------:R-:W-:Y:S04]  /*6dec0*/  STL.64 [R1+0x48], R22 ;  /* 0x0000481601007387 */ /* 0x000fe80000100a00 */
[----:B------:R0:W-:Y:S04]  /*6ded0*/  STL.64 [R1+0x30], R8 ;  /* 0x0000300801007387 */ /* 0x0001e80000100a00 */
[----:B-1----:R-:W-:Y:S04]  /*6dee0*/  STL.64 [R1+0xc0], R12 ;  /* 0x0000c00c01007387 */ /* 0x002fe80000100a00 */
[----:B------:R-:W-:Y:S04]  /*6def0*/  STL.64 [R1+0xc8], R14 ;  /* 0x0000c80e01007387 */ /* 0x000fe80000100a00 */
[----:B------:R-:W1:Y:S04]  /*6df00*/  LDS.128 R12, [R3+0x400] ;  /* 0x00040000030c7984 */ /* 0x000e680000000c00 */
[----:B------:R-:W1:Y:S01]  /*6df10*/  LDS.128 R20, [R2] ;  /* 0x0000000002147984 */ /* 0x000e620000000c00 */
[----:B------:R-:W-:-:S03]  /*6df20*/  IMAD.MOV.U32 R29, RZ, RZ, R11 ;  /* 0x000000ffff1d7224 */ /* 0x000fc600078e000b */
[----:B------:R1:W-:Y:S04]  /*6df30*/  STL [R1+0x38], R10 ;  /* 0x0000380a01007387 */ /* 0x0003e80000100800 */
[----:B------:R-:W-:Y:S04]  /*6df40*/  STL [R1+0x1ad4], R29 ;  /* 0x001ad41d01007387 */ /* 0x000fe80000100800 */
[----:B0-----:R-:W2:Y:S04]  /*6df50*/  LDL.LU R8, [R1+0x180] ;  /* 0x0001800001087983 */ /* 0x001ea80000300800 */
[----:B-1----:R0:W-:Y:S04]  /*6df60*/  STL.64 [R1+0xb0], R12 ;  /* 0x0000b00c01007387 */ /* 0x0021e80000100a00 */
[----:B------:R1:W-:Y:S04]  /*6df70*/  STL.64 [R1+0xb8], R14 ;  /* 0x0000b80e01007387 */ /* 0x0003e80000100a00 */
[----:B------:R-:W2:Y:S04]  /*6df80*/  LDL.LU R9, [R1+0x184] ;  /* 0x0001840001097983 */ /* 0x000ea80000300800 */
[----:B------:R-:W2:Y:S04]  /*6df90*/  LDL.LU R10, [R1+0x188] ;  /* 0x00018800010a7983 */ /* 0x000ea80000300800 */
[----:B------:R-:W2:Y:S04]  /*6dfa0*/  LDL.LU R11, [R1+0x18c] ;  /* 0x00018c00010b7983 */ /* 0x000ea80000300800 */
[----:B------:R-:W2:Y:S04]  /*6dfb0*/  LDL.LU R3, [R1+0x1a38] ;  /* 0x001a380001037983 */ /* 0x000ea80000300800 */
[----:B0-----:R-:W2:Y:S04]  /*6dfc0*/  LDL.LU R12, [R1+0x190] ;  /* 0x00019000010c7983 */ /* 0x001ea80000300800 */
[----:B------:R-:W2:Y:S04]  /*6dfd0*/  LDL.LU R13, [R1+0x194] ;  /* 0x00019400010d7983 */ /* 0x000ea80000300800 */
[----:B-1----:R-:W2:Y:S04]  /*6dfe0*/  LDL.LU R14, [R1+0x198] ;  /* 0x00019800010e7983 */ /* 0x002ea80000300800 */
[----:B------:R-:W2:Y:S04]  /*6dff0*/  LDL.LU R15, [R1+0x19c] ;  /* 0x00019c00010f7983 */ /* 0x000ea80000300800 */
[----:B------:R-:W-:Y:S04]  /*6e000*/  STL.64 [R1+0x20], R20 ;  /* 0x0000201401007387 */ /* 0x000fe80000100a00 */
[----:B------:R-:W-:Y:S04]  /*6e010*/  STL.64 [R1+0x28], R22 ;  /* 0x0000281601007387 */ /* 0x000fe80000100a00 */
[----:B------:R-:W0:Y:S04]  /*6e020*/  LDS.128 R20, [R2+0x400] ;  /* 0x0004000002147984 */ /* 0x000e280000000c00 */
[----:B------:R-:W-:Y:S06]  /*6e030*/  BAR.SYNC.DEFER_BLOCKING 0x0 ;  /* 0x0000000000007b1d */ /* 0x000fec0000010000 */
[----:B0-----:R-:W-:Y:S04]  /*6e040*/  STL.64 [R1+0xd0], R20 ;  /* 0x0000d01401007387 */ /* 0x001fe80000100a00 */
[----:B------:R0:W-:Y:S04]  /*6e050*/  STL.64 [R1+0xd8], R22 ;  /* 0x0000d81601007387 */ /* 0x0001e80000100a00 */
[----:B0-----:R-:W2:Y:S04]  /*6e060*/  LDL.LU.64 R22, [R1+0x1b60] ;  /* 0x001b600001167983 */ /* 0x001ea80000300a00 */
[----:B------:R-:W2:Y:S04]  /*6e070*/  LDL.LU.64 R20, [R1+0x1b58] ;  /* 0x001b580001147983 */ /* 0x000ea80000300a00 */
[----:B--2---:R0:W-:Y:S04]  /*6e080*/  STS.128 [R28], R20 ;  /* 0x000000141c007388 */ /* 0x0041e80000000c00 */
[----:B0-----:R-:W2:Y:S04]  /*6e090*/  LDL.LU.64 R22, [R1+0x1b50] ;  /* 0x001b500001167983 */ /* 0x001ea80000300a00 */
[----:B------:R-:W2:Y:S04]  /*6e0a0*/  LDL.LU.64 R20, [R1+0x1b48] ;  /* 0x001b480001147983 */ /* 0x000ea80000300a00 */
[----:B------:R-:W-:Y:S04]  /*6e0b0*/  STS.128 [R28+0x80], R16 ;  /* 0x000080101c007388 */ /* 0x000fe80000000c00 */
[----:B---3--:R-:W-:Y:S04]  /*6e0c0*/  STS.128 [R28+0x100], R24 ;  /* 0x000100181c007388 */ /* 0x008fe80000000c00 */
[----:B----4-:R-:W-:Y:S04]  /*6e0d0*/  STS.128 [R28+0x300], R4 ;  /* 0x000300041c007388 */ /* 0x010fe80000000c00 */
[----:B------:R-:W-:Y:S04]  /*6e0e0*/  STS.128 [R28+0x180], R8 ;  /* 0x000180081c007388 */ /* 0x000fe80000000c00 */
[----:B------:R-:W-:Y:S04]  /*6e0f0*/  STS.128 [R28+0x380], R12 ;  /* 0x0003800c1c007388 */ /* 0x000fe80000000c00 */
[----:B--2---:R0:W-:Y:S04]  /*6e100*/  STS.128 [R28+0x200], R20 ;  /* 0x000200141c007388 */ /* 0x0041e80000000c00 */
[----:B0-----:R-:W2:Y:S04]  /*6e110*/  LDL.LU R20, [R1+0x1b40] ;  /* 0x001b400001147983 */ /* 0x001ea80000300800 */
[----:B------:R-:W3:Y:S04]  /*6e120*/  LDL.LU R21, [R1+0x1b0] ;  /* 0x0001b00001157983 */ /* 0x000ee80000300800 */
[----:B------:R-:W4:Y:S04]  /*6e130*/  LDL.LU.64 R18, [R1+0x1b38] ;  /* 0x001b380001127983 */ /* 0x000f280000300a00 */
[----:B------:R-:W4:Y:S04]  /*6e140*/  LDL.LU.64 R16, [R1+0x1b30] ;  /* 0x001b300001107983 */ /* 0x000f280000300a00 */
[----:B------:R-:W2:Y:S04]  /*6e150*/  LDL.LU R22, [R1+0x10] ;  /* 0x0000100001167983 */ /* 0x000ea80000300800 */
[----:B------:R-:W2:Y:S04]  /*6e160*/  LDL.LU R27, [R1+0x1b28] ;  /* 0x001b2800011b7983 */ /* 0x000ea80000300800 */
[----:B------:R-:W2:Y:S04]  /*6e170*/  LDL.LU.64 R6, [R1+0x1b20] ;  /* 0x001b200001067983 */ /* 0x000ea80000300a00 */
[----:B------:R-:W2:Y:S04]  /*6e180*/  LDL.LU.64 R4, [R1+0x1b18] ;  /* 0x001b180001047983 */ /* 0x000ea80000300a00 */
[----:B------:R-:W2:Y:S04]  /*6e190*/  LDL.LU.64 R10, [R1+0x1b10] ;  /* 0x001b1000010a7983 */ /* 0x000ea80000300a00 */
[----:B------:R-:W2:Y:S04]  /*6e1a0*/  LDL.LU.64 R8, [R1+0x1b08] ;  /* 0x001b080001087983 */ /* 0x000ea80000300a00 */
[----:B------:R-:W2:Y:S04]  /*6e1b0*/  LDL.LU R29, [R1+0x1a0] ;  /* 0x0001a000011d7983 */ /* 0x000ea80000300800 */
[----:B------:R-:W2:Y:S04]  /*6e1c0*/  LDL.LU.64 R14, [R1+0x1b00] ;  /* 0x001b0000010e7983 */ /* 0x000ea80000300a00 */
[----:B------:R-:W2:Y:S04]  /*6e1d0*/  LDL.LU.64 R12, [R1+0x1af8] ;  /* 0x001af800010c7983 */ /* 0x000ea80000300a00 */
[----:B------:R-:W2:Y:S04]  /*6e1e0*/  LDL.LU R23, [R1] ;  /* 0x0000000001177983 */ /* 0x000ea80000300800 */
[----:B------:R-:W0:Y:S01]  /*6e1f0*/  S2R R2, SR_TID.X ;  /* 0x0000000000027919 */ /* 0x000e220000002100 */
[----:B------:R-:W-:-:S03]  /*6e200*/  ISETP.GE.AND P0, PT, R3, c[0x0][0x178], PT ;  /* 0x00005e0003007a0c */ /* 0x000fc60003f06270 */
[----:B----4-:R0:W-:Y:S02]  /*6e210*/  STS.128 [R28+0x280], R16 ;  /* 0x000280101c007388 */ /* 0x0101e40000000c00 */
[----:B0-----:R-:W-:-:S04]  /*6e220*/  SHF.R.U32.HI R18, RZ, 0x5, R2 ;  /* 0x00000005ff127819 */ /* 0x001fc80000011602 */
[----:B------:R-:W-:Y:S01]  /*6e230*/  SGXT.U32 R18, R18, 0x1 ;  /* 0x000000011212781a */ /* 0x000fe20000000000 */
[----:B------:R-:W-:-:S03]  /*6e240*/  IMAD R17, R3, c[0x0][0x194], RZ ;  /* 0x0000650003117a24 */ /* 0x000fc600078e02ff */
[C---:B------:R-:W-:Y:S02]  /*6e250*/  LOP3.LUT R2, R0.reuse, R18, RZ, 0xfc, !PT ;  /* 0x0000001200027212 */ /* 0x040fe400078efcff */
[----:B------:R-:W-:Y:S01]  /*6e260*/  LOP3.LUT R3, R0, 0x2, R18, 0xfe, !PT ;  /* 0x0000000200037812 */ /* 0x000fe200078efe12 */
[----:B------:R-:W-:Y:S01]  /*6e270*/  BAR.SYNC.DEFER_BLOCKING 0x0 ;  /* 0x0000000000007b1d */ /* 0x000fe20000010000 */
[C---:B------:R-:W-:Y:S01]  /*6e280*/  ISETP.LT.AND P3, PT, R2.reuse, c[0x0][0x17c], !P0 ;  /* 0x00005f0002007a0c */ /* 0x040fe20004761270 */
[----:B------:R-:W-:Y:S01]  /*6e290*/  IMAD R19, R2, c[0x0][0x198], RZ ;  /* 0x0000660002137a24 */ /* 0x000fe200078e02ff */
[----:B------:R-:W-:Y:S01]  /*6e2a0*/  LEA R2, P2, R17, c[0x0][0x170], 0x1 ;  /* 0x00005c0011027a11 */ /* 0x000fe200078408ff */
[C---:B------:R-:W-:Y:S01]  /*6e2b0*/  IMAD R26, R3.reuse, c[0x0][0x198], RZ ;  /* 0x00006600031a7a24 */ /* 0x040fe200078e02ff */
[----:B------:R-:W-:Y:S02]  /*6e2c0*/  ISETP.LT.AND P1, PT, R3, c[0x0][0x17c], !P0 ;  /* 0x00005f0003007a0c */ /* 0x000fe40004721270 */
[----:B------:R-:W-:-:S02]  /*6e2d0*/  LEA.HI.X.SX32 R3, R17, c[0x0][0x174], 0x1, P2 ;  /* 0x00005d0011037a11 */ /* 0x000fc400010f0eff */
[----:B------:R-:W0:Y:S01]  /*6e2e0*/  S2R R17, SR_TID.X ;  /* 0x0000000000117919 */ /* 0x000e220000002100 */
[----:B------:R-:W-:Y:S02]  /*6e2f0*/  LOP3.LUT R16, R0, 0x4, R18, 0xfe, !PT ;  /* 0x0000000400107812 */ /* 0x000fe400078efe12 */
[CC--:B------:R-:W-:Y:S02]  /*6e300*/  LEA R18, P4, R19.reuse, R2.reuse, 0x1 ;  /* 0x0000000213127211 */ /* 0x0c0fe400078808ff */
[C---:B------:R-:W-:Y:S01]  /*6e310*/  ISETP.LT.AND P2, PT, R16.reuse, c[0x0][0x17c], !P0 ;  /* 0x00005f0010007a0c */ /* 0x040fe20004741270 */
[----:B------:R-:W-:Y:S01]  /*6e320*/  IMAD R25, R16, c[0x0][0x198], RZ ;  /* 0x0000660010197a24 */ /* 0x000fe200078e02ff */
[----:B------:R-:W-:Y:S02]  /*6e330*/  LEA.HI.X.SX32 R19, R19, R3, 0x1, P4 ;  /* 0x0000000313137211 */ /* 0x000fe400020f0eff */
[-C--:B------:R-:W-:Y:S02]  /*6e340*/  LEA R16, P5, R26, R2.reuse, 0x1 ;  /* 0x000000021a107211 */ /* 0x080fe400078a08ff */
[----:B------:R-:W-:Y:S01]  /*6e350*/  LEA R24, P4, R25, R2, 0x1 ;  /* 0x0000000219187211 */ /* 0x000fe200078808ff */
[----:B---3--:R1:W-:Y:S01]  /*6e360*/  @P3 STG.E.U16 [R18.64], R21 ;  /* 0x0000001512003986 */ /* 0x0083e2000c10150a */
[----:B0-----:R-:W-:-:S04]  /*6e370*/  SHF.R.U32.HI R28, RZ, 0x5, R17 ;  /* 0x00000005ff1c7819 */ /* 0x001fc80000011611 */
[----:B------:R-:W-:Y:S02]  /*6e380*/  SGXT.U32 R28, R28, 0x1 ;  /* 0x000000011c1c781a */ /* 0x000fe40000000000 */
[-C--:B------:R-:W-:Y:S02]  /*6e390*/  LEA.HI.X.SX32 R17, R26, R3.reuse, 0x1, P5 ;  /* 0x000000031a117211 */ /* 0x080fe400028f0eff */
[C-C-:B-1----:R-:W-:Y:S02]  /*6e3a0*/  LOP3.LUT R18, R0.reuse, 0x6, R28.reuse, 0xfe, !PT ;  /* 0x0000000600127812 */ /* 0x142fe400078efe1c */
[----:B------:R-:W-:Y:S01]  /*6e3b0*/  LEA.HI.X.SX32 R25, R25, R3, 0x1, P4 ;  /* 0x0000000319197211 */ /* 0x000fe200020f0eff */
[----:B--2---:R0:W-:Y:S01]  /*6e3c0*/  @P1 STG.E.U16 [R16.64], R22 ;  /* 0x0000001610001986 */ /* 0x0041e2000c10150a */
[----:B------:R-:W-:Y:S02]  /*6e3d0*/  LOP3.LUT R19, R0, 0x8, R28, 0xfe, !PT ;  /* 0x0000000800137812 */ /* 0x000fe400078efe1c */
[----:B------:R-:W-:Y:S01]  /*6e3e0*/  ISETP.LT.AND P1, PT, R18, c[0x0][0x17c], !P0 ;  /* 0x00005f0012007a0c */ /* 0x000fe20004721270 */
[----:B------:R1:W-:Y:S01]  /*6e3f0*/  @P2 STG.E.U16 [R24.64], R20 ;  /* 0x0000001418002986 */ /* 0x0003e2000c10150a */
[C---:B------:R-:W-:Y:S01]  /*6e400*/  ISETP.LT.AND P4, PT, R19.reuse, c[0x0][0x17c], !P0 ;  /* 0x00005f0013007a0c */ /* 0x040fe20004781270 */
[----:B------:R-:W-:-:S02]  /*6e410*/  IMAD R19, R19, c[0x0][0x198], RZ ;  /* 0x0000660013137a24 */ /* 0x000fc400078e02ff */
[----:B0-----:R-:W-:Y:S01]  /*6e420*/  IMAD R16, R18, c[0x0][0x198], RZ ;  /* 0x0000660012107a24 */ /* 0x001fe200078e02ff */
[----:B------:R-:W-:-:S04]  /*6e430*/  LOP3.LUT R17, R0, 0xa, R28, 0xfe, !PT ;  /* 0x0000000a00117812 */ /* 0x000fc800078efe1c */
[CC--:B-1----:R-:W-:Y:S02]  /*6e440*/  LEA R24, P2, R16.reuse, R2.reuse, 0x1 ;  /* 0x0000000210187211 */ /* 0x0c2fe400078408ff */
[C---:B------:R-:W-:Y:S01]  /*6e450*/  ISETP.LT.AND P3, PT, R17.reuse, c[0x0][0x17c], !P0 ;  /* 0x00005f0011007a0c */ /* 0x040fe20004761270 */
[----:B------:R-:W-:Y:S01]  /*6e460*/  IMAD R17, R17, c[0x0][0x198], RZ ;  /* 0x0000660011117a24 */ /* 0x000fe200078e02ff */
[-C--:B------:R-:W-:Y:S02]  /*6e470*/  LEA.HI.X.SX32 R25, R16, R3.reuse, 0x1, P2 ;  /* 0x0000000310197211 */ /* 0x080fe400010f0eff */
[C---:B------:R-:W-:Y:S02]  /*6e480*/  LEA R18, P5, R19.reuse, R2, 0x1 ;  /* 0x0000000213127211 */ /* 0x040fe400078a08ff */
[----:B------:R-:W-:Y:S01]  /*6e490*/  LOP3.LUT R26, R0, 0xc, R28, 0xfe, !PT ;  /* 0x0000000c001a7812 */ /* 0x000fe200078efe1c */
[----:B------:R0:W-:Y:S01]  /*6e4a0*/  @P1 STG.E.U16 [R24.64], R8 ;  /* 0x0000000818001986 */ /* 0x0001e2000c10150a */
[----:B------:R-:W-:-:S02]  /*6e4b0*/  LEA.HI.X.SX32 R19, R19, R3, 0x1, P5 ;  /* 0x0000000313137211 */ /* 0x000fc400028f0eff */
[CC--:B------:R-:W-:Y:S02]  /*6e4c0*/  LEA R16, P6, R17.reuse, R2.reuse, 0x1 ;  /* 0x0000000211107211 */ /* 0x0c0fe400078c08ff */
[----:B------:R-:W-:Y:S01]  /*6e4d0*/  ISETP.LT.AND P2, PT, R26, c[0x0][0x17c], !P0 ;  /* 0x00005f001a007a0c */ /* 0x000fe20004741270 */
[----:B------:R1:W-:Y:S01]  /*6e4e0*/  @P4 STG.E.U16 [R18.64], R29 ;  /* 0x0000001d12004986 */ /* 0x0003e2000c10150a */
[----:B------:R-:W-:Y:S02]  /*6e4f0*/  LEA.HI.X.SX32 R17, R17, R3, 0x1, P6 ;  /* 0x0000000311117211 */ /* 0x000fe400030f0eff */
[----:B0-----:R-:W-:Y:S01]  /*6e500*/  LOP3.LUT R25, R0, 0xe, R28, 0xfe, !PT ;  /* 0x0000000e00197812 */ /* 0x001fe200078efe1c */
[----:B------:R-:W-:Y:S02]  /*6e510*/  IMAD R26, R26, c[0x0][0x198], RZ ;  /* 0x000066001a1a7a24 */ /* 0x000fe400078e02ff */
[----:B------:R0:W-:Y:S01]  /*6e520*/  @P3 STG.E.U16 [R16.64], R23 ;  /* 0x0000001710003986 */ /* 0x0001e2000c10150a */
[C---:B------:R-:W-:Y:S01]  /*6e530*/  ISETP.LT.AND P1, PT, R25.reuse, c[0x0][0x17c], !P0 ;  /* 0x00005f0019007a0c */ /* 0x040fe20004721270 */
[----:B-1----:R-:W-:Y:S01]  /*6e540*/  IMAD R19, R25, c[0x0][0x198], RZ ;  /* 0x0000660019137a24 */ /* 0x002fe200078e02ff */
[----:B------:R-:W-:-:S04]  /*6e550*/  LEA R24, P5, R26, R2, 0x1 ;  /* 0x000000021a187211 */ /* 0x000fc800078a08ff */
[C---:B------:R-:W-:Y:S02]  /*6e560*/  LEA R18, P3, R19.reuse, R2, 0x1 ;  /* 0x0000000213127211 */ /* 0x040fe400078608ff */
[C-C-:B0-----:R-:W-:Y:S02]  /*6e570*/  LOP3.LUT R16, R0.reuse, 0x10, R28.reuse, 0xfe, !PT ;  /* 0x0000001000107812 */ /* 0x141fe400078efe1c */
[--C-:B------:R-:W-:Y:S02]  /*6e580*/  LOP3.LUT R17, R0, 0x12, R28.reuse, 0xfe, !PT ;  /* 0x0000001200117812 */ /* 0x100fe400078efe1c */
[-C--:B------:R-:W-:Y:S02]  /*6e590*/  LEA.HI.X.SX32 R25, R26, R3.reuse, 0x1, P5 ;  /* 0x000000031a197211 */ /* 0x080fe400028f0eff */
[----:B------:R-:W-:Y:S02]  /*6e5a0*/  LEA.HI.X.SX32 R19, R19, R3, 0x1, P3 ;  /* 0x0000000313137211 */ /* 0x000fe400018f0eff */
[C---:B------:R-:W-:Y:S01]  /*6e5b0*/  ISETP.LT.AND P3, PT, R16.reuse, c[0x0][0x17c], !P0 ;  /* 0x00005f0010007a0c */ /* 0x040fe20004761270 */
[----:B------:R-:W-:Y:S01]  /*6e5c0*/  IMAD R16, R16, c[0x0][0x198], RZ ;  /* 0x0000660010107a24 */ /* 0x000fe200078e02ff */
[C---:B------:R-:W-:Y:S01]  /*6e5d0*/  ISETP.LT.AND P4, PT, R17.reuse, c[0x0][0x17c], !P0 ;  /* 0x00005f0011007a0c */ /* 0x040fe20004781270 */
[----:B------:R-:W-:Y:S01]  /*6e5e0*/  IMAD R17, R17, c[0x0][0x198], RZ ;  /* 0x0000660011117a24 */ /* 0x000fe200078e02ff */
[----:B------:R0:W-:Y:S01]  /*6e5f0*/  @P2 STG.E.U16 [R24.64], R12 ;  /* 0x0000000c18002986 */ /* 0x0001e2000c10150a */
[----:B------:R-:W-:-:S03]  /*6e600*/  LOP3.LUT R26, R0, 0x14, R28, 0xfe, !PT ;  /* 0x00000014001a7812 */ /* 0x000fc600078efe1c */
[----:B------:R1:W-:Y:S01]  /*6e610*/  @P1 STG.E.U16 [R18.64], R4 ;  /* 0x0000000412001986 */ /* 0x0003e2000c10150a */
[----:B------:R-:W-:Y:S02]  /*6e620*/  PRMT R8, R21, 0x7632, R8 ;  /* 0x0000763215087816 */ /* 0x000fe40000000008 */
[CC--:B0-----:R-:W-:Y:S01]  /*6e630*/  LEA R24, P2, R17.reuse, R2.reuse, 0x1 ;  /* 0x0000000211187211 */ /* 0x0c1fe200078408ff */
[----:B------:R-:W2:Y:S01]  /*6e640*/  LDL.LU R21, [R1+0x1af0] ;  /* 0x001af00001157983 */ /* 0x000ea20000300800 */
[----:B-1----:R-:W-:Y:S02]  /*6e650*/  LEA R18, P1, R16, R2, 0x1 ;  /* 0x0000000210127211 */ /* 0x002fe400078208ff */
[----:B------:R-:W-:Y:S02]  /*6e660*/  PRMT R4, R22, 0x7632, R4 ;  /* 0x0000763216047816 */ /* 0x000fe40000000004 */
[-C--:B------:R-:W-:Y:S01]  /*6e670*/  LEA.HI.X.SX32 R19, R16, R3.reuse, 0x1, P1 ;  /* 0x0000000310137211 */ /* 0x080fe200008f0eff */
[C---:B------:R-:W-:Y:S01]  /*6e680*/  IMAD R16, R26.reuse, c[0x0][0x198], RZ ;  /* 0x000066001a107a24 */ /* 0x040fe200078e02ff */
[----:B------:R-:W-:Y:S01]  /*6e690*/  LEA.HI.X.SX32 R25, R17, R3, 0x1, P2 ;  /* 0x0000000311197211 */ /* 0x000fe200010f0eff */
[----:B------:R-:W3:Y:S01]  /*6e6a0*/  LDL.LU R22, [R1+0x1aec] ;  /* 0x001aec0001167983 */ /* 0x000ee20000300800 */
[----:B------:R-:W-:-:S02]  /*6e6b0*/  ISETP.LT.AND P5, PT, R26, c[0x0][0x17c], !P0 ;  /* 0x00005f001a007a0c */ /* 0x000fc400047a1270 */
[----:B------:R-:W-:Y:S01]  /*6e6c0*/  LOP3.LUT R17, R0, 0x16, R28, 0xfe, !PT ;  /* 0x0000001600117812 */ /* 0x000fe200078efe1c */
[----:B------:R-:W-:Y:S03]  /*6e6d0*/  @P3 STG.E.U16 [R18.64], R8 ;  /* 0x0000000812003986 */ /* 0x000fe6000c10150a */
[C---:B------:R-:W-:Y:S01]  /*6e6e0*/  ISETP.LT.AND P2, PT, R17.reuse, c[0x0][0x17c], !P0 ;  /* 0x00005f0011007a0c */ /* 0x040fe20004741270 */
[----:B------:R0:W-:Y:S01]  /*6e6f0*/  @P4 STG.E.U16 [R24.64], R4 ;  /* 0x0000000418004986 */ /* 0x0001e2000c10150a */
[----:B------:R-:W-:Y:S01]  /*6e700*/  IMAD R17, R17, c[0x0][0x198], RZ ;  /* 0x0000660011117a24 */ /* 0x000fe200078e02ff */
[----:B0-----:R-:W-:Y:S02]  /*6e710*/  LEA R24, P1, R16, R2, 0x1 ;  /* 0x0000000210187211 */ /* 0x001fe400078208ff */
[----:B------:R-:W-:Y:S02]  /*6e720*/  PRMT R4, R20, 0x7632, R4 ;  /* 0x0000763214047816 */ /* 0x000fe40000000004 */
[----:B------:R-:W-:-:S02]  /*6e730*/  LEA.HI.X.SX32 R25, R16, R3, 0x1, P1 ;  /* 0x0000000310197211 */ /* 0x000fc400008f0eff */
[----:B------:R-:W-:-:S03]  /*6e740*/  LEA R16, P3, R17, R2, 0x1 ;  /* 0x0000000211107211 */ /* 0x000fc600078608ff */
[----:B------:R0:W-:Y:S01]  /*6e750*/  @P5 STG.E.U16 [R24.64], R4 ;  /* 0x0000000418005986 */ /* 0x0001e2000c10150a */
[----:B------:R-:W-:Y:S02]  /*6e760*/  LEA.HI.X.SX32 R17, R17, R3, 0x1, P3 ;  /* 0x0000000311117211 */ /* 0x000fe400018f0eff */
[----:B0-----:R-:W-:-:S05]  /*6e770*/  PRMT R4, R8, 0x7632, R4 ;  /* 0x0000763208047816 */ /* 0x001fca0000000004 */
[----:B------:R0:W-:Y:S02]  /*6e780*/  @P2 STG.E.U16 [R16.64], R4 ;  /* 0x0000000410002986 */ /* 0x0001e4000c10150a */
[----:B0-----:R-:W-:Y:S02]  /*6e790*/  PRMT R4, R23, 0x7632, R4 ;  /* 0x0000763217047816 */ /* 0x001fe40000000004 */
[----:B------:R-:W4:Y:S04]  /*6e7a0*/  LDL.LU R23, [R1+0x1b4] ;  /* 0x0001b40001177983 */ /* 0x000f280000300800 */
[----:B------:R-:W2:Y:S01]  /*6e7b0*/  LDL.LU R26, [R1+0x14] ;  /* 0x00001400011a7983 */ /* 0x000ea20000300800 */
[C-C-:B------:R-:W-:Y:S02]  /*6e7c0*/  LOP3.LUT R19, R0.reuse, 0x18, R28.reuse, 0xfe, !PT ;  /* 0x0000001800137812 */ /* 0x140fe400078efe1c */
[----:B------:R-:W-:-:S02]  /*6e7d0*/  LOP3.LUT R18, R0, 0x1a, R28, 0xfe, !PT ;  /* 0x0000001a00127812 */ /* 0x000fc400078efe1c */
[----:B------:R-:W2:Y:S01]  /*6e7e0*/  LDL.LU R28, [R1+0x1a4] ;  /* 0x0001a400011c7983 */ /* 0x000ea20000300800 */
[----:B------:R-:W-:-:S03]  /*6e7f0*/  PRMT R8, R29, 0x7632, R8 ;  /* 0x000076321d087816 */ /* 0x000fc60000000008 */
[----:B------:R-:W2:Y:S04]  /*6e800*/  LDL.LU R29, [R1+0x4] ;  /* 0x00000400011d7983 */ /* 0x000ea80000300800 */
[----:B------:R-:W0:Y:S01]  /*6e810*/  S2R R25, SR_TID.X ;  /* 0x0000000000197919 */ /* 0x000e220000002100 */
[C---:B------:R-:W-:Y:S01]  /*6e820*/  ISETP.LT.AND P1, PT, R19.reuse, c[0x0][0x17c], !P0 ;  /* 0x00005f0013007a0c */ /* 0x040fe20004721270 */
[----:B------:R-:W-:Y:S02]  /*6e830*/  IMAD R19, R19, c[0x0][0x198], RZ ;  /* 0x0000660013137a24 */ /* 0x000fe400078e02ff */
[C---:B------:R-:W-:Y:S01]  /*6e840*/  IMAD R20, R18.reuse, c[0x0][0x198], RZ ;  /* 0x0000660012147a24 */ /* 0x040fe200078e02ff */
[----:B------:R-:W-:Y:S02]  /*6e850*/  ISETP.LT.AND P5, PT, R18, c[0x0][0x17c], !P0 ;  /* 0x00005f0012007a0c */ /* 0x000fe400047a1270 */
[----:B------:R-:W-:-:S02]  /*6e860*/  LEA R18, P4, R19, R2, 0x1 ;  /* 0x0000000213127211 */ /* 0x000fc400078808ff */
[----:B------:R-:W-:Y:S02]  /*6e870*/  LEA R24, P3, R20, R2, 0x1 ;  /* 0x0000000214187211 */ /* 0x000fe400078608ff */
[----:B------:R-:W-:Y:S02]  /*6e880*/  PRMT R17, R12, 0x7632, R17 ;  /* 0x000076320c117816 */ /* 0x000fe40000000011 */
[----:B------:R-:W-:Y:S02]  /*6e890*/  LEA.HI.X.SX32 R19, R19, R3, 0x1, P4 ;  /* 0x0000000313137211 */ /* 0x000fe400020f0eff */
[----:B0-----:R-:W-:-:S04]  /*6e8a0*/  SHF.R.U32.HI R16, RZ, 0x5, R25 ;  /* 0x00000005ff107819 */ /* 0x001fc80000011619 */
[----:B------:R-:W-:-:S04]  /*6e8b0*/  SGXT.U32 R16, R16, 0x1 ;  /* 0x000000011010781a */ /* 0x000fc80000000000 */
[----:B------:R-:W-:Y:S02]  /*6e8c0*/  LOP3.LUT R12, R0, 0x1e, R16, 0xfe, !PT ;  /* 0x0000001e000c7812 */ /* 0x000fe400078efe10 */
[----:B------:R-:W-:Y:S02]  /*6e8d0*/  LEA.HI.X.SX32 R25, R20, R3, 0x1, P3 ;  /* 0x0000000314197211 */ /* 0x000fe400018f0eff */
[C---:B------:R-:W-:Y:S01]  /*6e8e0*/  ISETP.LT.AND P3, PT, R12.reuse, c[0x0][0x17c], !P0 ;  /* 0x00005f000c007a0c */ /* 0x040fe20004761270 */
[----:B------:R-:W-:Y:S01]  /*6e8f0*/  IMAD R12, R12, c[0x0][0x198], RZ ;  /* 0x000066000c0c7a24 */ /* 0x000fe200078e02ff */
[----:B------:R0:W-:Y:S04]  /*6e900*/  @P1 STG.E.U16 [R18.64], R8 ;  /* 0x0000000812001986 */ /* 0x0001e8000c10150a */
[----:B------:R1:W-:Y:S01]  /*6e910*/  @P5 STG.E.U16 [R24.64], R4 ;  /* 0x0000000418005986 */ /* 0x0003e2000c10150a */
[----:B0-----:R-:W-:-:S04]  /*6e920*/  LEA R18, P5, R12, R2, 0x1 ;  /* 0x000000020c127211 */ /* 0x001fc800078a08ff */
[----:B------:R-:W-:Y:S02]  /*6e930*/  LEA.HI.X.SX32 R19, R12, R3, 0x1, P5 ;  /* 0x000000030c137211 */ /* 0x000fe400028f0eff */
[----:B------:R-:W0:Y:S01]  /*6e940*/  S2R R12, SR_TID.X ;  /* 0x00000000000c7919 */ /* 0x000e220000002100 */
[----:B------:R-:W-:-:S04]  /*6e950*/  LOP3.LUT R8, R0, 0x1c, R16, 0xfe, !PT ;  /* 0x0000001c00087812 */ /* 0x000fc800078efe10 */
[C---:B------:R-:W-:Y:S01]  /*6e960*/  ISETP.LT.AND P2, PT, R8.reuse, c[0x0][0x17c], !P0 ;  /* 0x00005f0008007a0c */ /* 0x040fe20004741270 */
[----:B------:R-:W-:Y:S01]  /*6e970*/  IMAD R8, R8, c[0x0][0x198], RZ ;  /* 0x0000660008087a24 */ /* 0x000fe200078e02ff */
[----:B------:R-:W-:-:S04]  /*6e980*/  PRMT R20, R4, 0x7632, R20 ;  /* 0x0000763204147816 */ /* 0x000fc80000000014 */
[----:B-1----:R-:W-:Y:S02]  /*6e990*/  LEA R24, P1, R8, R2, 0x1 ;  /* 0x0000000208187211 */ /* 0x002fe400078208ff */
[--C-:B------:R-:W-:Y:S02]  /*6e9a0*/  LOP3.LUT R4, R0, 0x20, R16.reuse, 0xfe, !PT ;  /* 0x0000002000047812 */ /* 0x100fe400078efe10 */
[----:B------:R-:W-:Y:S02]  /*6e9b0*/  LEA.HI.X.SX32 R25, R8, R3, 0x1, P1 ;  /* 0x0000000308197211 */ /* 0x000fe400008f0eff */
[----:B------:R-:W-:Y:S02]  /*6e9c0*/  LOP3.LUT R16, R0, 0x22, R16, 0xfe, !PT ;  /* 0x0000002200107812 */ /* 0x000fe400078efe10 */
[C---:B------:R-:W-:Y:S01]  /*6e9d0*/  ISETP.LT.AND P4, PT, R4.reuse, c[0x0][0x17c], !P0 ;  /* 0x00005f0004007a0c */ /* 0x040fe20004781270 */
[----:B------:R-:W-:Y:S01]  /*6e9e0*/  IMAD R4, R4, c[0x0][0x198], RZ ;  /* 0x0000660004047a24 */ /* 0x000fe200078e02ff */
[----:B------:R-:W-:Y:S01]  /*6e9f0*/  @P2 STG.E.U16 [R24.64], R17 ;  /* 0x0000001118002986 */ /* 0x000fe2000c10150a */
[----:B------:R-:W-:-:S03]  /*6ea00*/  ISETP.LT.AND P1, PT, R16, c[0x0][0x17c], !P0 ;  /* 0x00005f0010007a0c */ /* 0x000fc60004721270 */
[----:B------:R0:W-:Y:S01]  /*6ea10*/  @P3 STG.E.U16 [R18.64], R20 ;  /* 0x0000001412003986 */ /* 0x0001e2000c10150a */
[----:B------:R-:W-:Y:S01]  /*6ea20*/  IMAD R8, R16, c[0x0][0x198], RZ ;  /* 0x0000660010087a24 */ /* 0x000fe200078e02ff */
[----:B------:R-:W-:Y:S02]  /*6ea30*/  LEA R16, P6, R4, R2, 0x1 ;  /* 0x0000000204107211 */ /* 0x000fe400078c08ff */
[----:B0-----:R-:W-:-:S04]  /*6ea40*/  SHF.R.U32.HI R20, RZ, 0x5, R12 ;  /* 0x00000005ff147819 */ /* 0x001fc8000001160c */
[----:B------:R-:W-:Y:S02]  /*6ea50*/  SGXT.U32 R20, R20, 0x1 ;  /* 0x000000011414781a */ /* 0x000fe40000000000 */
[----:B------:R-:W-:Y:S02]  /*6ea60*/  LEA.HI.X.SX32 R17, R4, R3, 0x1, P6 ;  /* 0x0000000304117211 */ /* 0x000fe400030f0eff */
[----:B------:R-:W-:Y:S02]  /*6ea70*/  LOP3.LUT R4, R0, 0x24, R20, 0xfe, !PT ;  /* 0x0000002400047812 */ /* 0x000fe400078efe14 */
[----:B------:R-:W-:-:S03]  /*6ea80*/  LEA R24, P2, R8, R2, 0x1 ;  /* 0x0000000208187211 */ /* 0x000fc600078408ff */
[----:B------:R-:W-:Y:S01]  /*6ea90*/  IMAD R12, R4, c[0x0][0x198], RZ ;  /* 0x00006600040c7a24 */ /* 0x000fe200078e02ff */
[----:B------:R-:W-:-:S04]  /*6eaa0*/  LEA.HI.X.SX32 R25, R8, R3, 0x1, P2 ;  /* 0x0000000308197211 */ /* 0x000fc800010f0eff */
[----:B------:R-:W-:Y:S02]  /*6eab0*/  LEA R18, P2, R12, R2, 0x1 ;  /* 0x000000020c127211 */ /* 0x000fe400078408ff */
[----:B------:R-:W-:Y:S02]  /*6eac0*/  ISETP.LT.AND P3, PT, R4, c[0x0][0x17c], !P0 ;  /* 0x00005f0004007a0c */ /* 0x000fe40004761270 */
[----:B------:R-:W-:Y:S02]  /*6ead0*/  LEA.HI.X.SX32 R19, R12, R3, 0x1, P2 ;  /* 0x000000030c137211 */ /* 0x000fe400010f0eff */
[C-C-:B------:R-:W-:Y:S02]  /*6eae0*/  LOP3.LUT R8, R0.reuse, 0x28, R20.reuse, 0xfe, !PT ;  /* 0x0000002800087812 */ /* 0x140fe400078efe14 */
[C-C-:B------:R-:W-:Y:S01]  /*6eaf0*/  LOP3.LUT R12, R0.reuse, 0x2a, R20.reuse, 0xfe, !PT ;  /* 0x0000002a000c7812 */ /* 0x140fe200078efe14 */
[----:B----4-:R0:W-:Y:S02]  /*6eb00*/  @P4 STG.E.U16 [R16.64], R23 ;  /* 0x0000001710004986 */ /* 0x0101e4000c10150a */
[----:B0-----:R-:W-:-:S04]  /*6eb10*/  LOP3.LUT R16, R0, 0x26, R20, 0xfe, !PT ;  /* 0x0000002600107812 */ /* 0x001fc800078efe14 */
[C---:B------:R-:W-:Y:S01]  /*6eb20*/  ISETP.LT.AND P4, PT, R16.reuse, c[0x0][0x17c], !P0 ;  /* 0x00005f0010007a0c */ /* 0x040fe20004781270 */
[----:B------:R-:W-:Y:S01]  /*6eb30*/  IMAD R4, R16, c[0x0][0x198], RZ ;  /* 0x0000660010047a24 */ /* 0x000fe200078e02ff */
[----:B------:R-:W-:Y:S02]  /*6eb40*/  LOP3.LUT R16, R0, 0x42, R20, 0xfe, !PT ;  /* 0x0000004200107812 */ /* 0x000fe400078efe14 */
[----:B------:R-:W0:Y:S04]  /*6eb50*/  S2R R20, SR_TID.X ;  /* 0x0000000000147919 */ /* 0x000e280000002100 */
[----:B--2---:R1:W-:Y:S01]  /*6eb60*/  @P1 STG.E.U16 [R24.64], R26 ;  /* 0x0000001a18001986 */ /* 0x0043e2000c10150a */
[C---:B------:R-:W-:Y:S01]  /*6eb70*/  ISETP.LT.AND P1, PT, R8.reuse, c[0x0][0x17c], !P0 ;  /* 0x00005f0008007a0c */ /* 0x040fe20004721270 */
[----:B------:R-:W-:-:S02]  /*6eb80*/  IMAD R8, R8, c[0x0][0x198], RZ ;  /* 0x0000660008087a24 */ /* 0x000fc400078e02ff */
[----:B------:R-:W-:Y:S01]  /*6eb90*/  @P3 STG.E.U16 [R18.64], R21 ;  /* 0x0000001512003986 */ /* 0x000fe2000c10150a */
[----:B-1----:R-:W-:-:S04]  /*6eba0*/  LEA R24, P6, R4, R2, 0x1 ;  /* 0x0000000204187211 */ /* 0x002fc800078c08ff */
[----:B------:R-:W-:Y:S01]  /*6ebb0*/  LEA.HI.X.SX32 R25, R4, R3, 0x1, P6 ;  /* 0x0000000304197211 */ /* 0x000fe200030f0eff */
[----:B------:R-:W-:Y:S01]  /*6ebc0*/  IMAD R4, R12, c[0x0][0x198], RZ ;  /* 0x000066000c047a24 */ /* 0x000fe200078e02ff */
[----:B------:R-:W-:-:S03]  /*6ebd0*/  ISETP.LT.AND P2, PT, R16, c[0x0][0x17c], !P0 ;  /* 0x00005f0010007a0c */ /* 0x000fc60004741270 */
[----:B------:R0:W-:Y:S01]  /*6ebe0*/  @P4 STG.E.U16 [R24.64], R9 ;  /* 0x0000000918004986 */ /* 0x0001e2000c10150a */
[----:B------:R-:W-:Y:S02]  /*6ebf0*/  LEA R16, P5, R8, R2, 0x1 ;  /* 0x0000000208107211 */ /* 0x000fe400078a08ff */
[----:B------:R-:W-:Y:S02]  /*6ec00*/  ISETP.LT.AND P3, PT, R12, c[0x0][0x17c], !P0 ;  /* 0x00005f000c007a0c */ /* 0x000fe40004761270 */
[----:B------:R-:W-:Y:S02]  /*6ec10*/  LEA.HI.X.SX32 R17, R8, R3, 0x1, P5 ;  /* 0x0000000308117211 */ /* 0x000fe400028f0eff */
[----:B0-----:R-:W-:-:S04]  /*6ec20*/  SHF.R.U32.HI R24, RZ, 0x5, R20 ;  /* 0x00000005ff187819 */ /* 0x001fc80000011614 */
[----:B------:R-:W-:Y:S02]  /*6ec30*/  SGXT.U32 R24, R24, 0x1 ;  /* 0x000000011818781a */ /* 0x000fe40000000000 */
[----:B------:R-:W-:Y:S02]  /*6ec40*/  LEA R18, P4, R4, R2, 0x1 ;  /* 0x0000000204127211 */ /* 0x000fe400078808ff */
[C-C-:B------:R-:W-:Y:S02]  /*6ec50*/  LOP3.LUT R8, R0.reuse, 0x2c, R24.reuse, 0xfe, !PT ;  /* 0x0000002c00087812 */ /* 0x140fe400078efe18 */
[----:B------:R-:W-:Y:S02]  /*6ec60*/  LOP3.LUT R12, R0, 0x2e, R24, 0xfe, !PT ;  /* 0x0000002e000c7812 */ /* 0x000fe400078efe18 */
[----:B------:R-:W-:Y:S01]  /*6ec70*/  LEA.HI.X.SX32 R19, R4, R3, 0x1, P4 ;  /* 0x0000000304137211 */ /* 0x000fe200020f0eff */
[C---:B------:R-:W-:Y:S01]  /*6ec80*/  IMAD R4, R8.reuse, c[0x0][0x198], RZ ;  /* 0x0000660008047a24 */ /* 0x040fe200078e02ff */
[----:B------:R-:W-:Y:S01]  /*6ec90*/  ISETP.LT.AND P4, PT, R8, c[0x0][0x17c], !P0 ;  /* 0x00005f0008007a0c */ /* 0x000fe20004781270 */
[----:B------:R0:W-:Y:S01]  /*6eca0*/  @P1 STG.E.U16 [R16.64], R28 ;  /* 0x0000001c10001986 */ /* 0x0001e2000c10150a */
[C---:B------:R-:W-:Y:S01]  /*6ecb0*/  IMAD R8, R12.reuse, c[0x0][0x198], RZ ;  /* 0x000066000c087a24 */ /* 0x040fe200078e02ff */
[----:B------:R-:W-:-:S02]  /*6ecc0*/  ISETP.LT.AND P5, PT, R12, c[0x0][0x17c], !P0 ;  /* 0x00005f000c007a0c */ /* 0x000fc400047a1270 */
[C-C-:B------:R-:W-:Y:S01]  /*6ecd0*/  LOP3.LUT R20, R0.reuse, 0x30, R24.reuse, 0xfe, !PT ;  /* 0x0000003000147812 */ /* 0x140fe200078efe18 */
[----:B------:R1:W-:Y:S01]  /*6ece0*/  @P3 STG.E.U16 [R18.64], R29 ;  /* 0x0000001d12003986 */ /* 0x0003e2000c10150a */
[----:B------:R-:W-:Y:S02]  /*6ecf0*/  LOP3.LUT R12, R0, 0x44, R24, 0xfe, !PT ;  /* 0x00000044000c7812 */ /* 0x000fe400078efe18 */
[----:B0-----:R-:W-:-:S04]  /*6ed00*/  LEA R16, P1, R4, R2, 0x1 ;  /* 0x0000000204107211 */ /* 0x001fc800078208ff */
[-C--:B------:R-:W-:Y:S01]  /*6ed10*/  LEA.HI.X.SX32 R17, R4, R3.reuse, 0x1, P1 ;  /* 0x0000000304117211 */ /* 0x080fe200008f0eff */
[----:B------:R-:W-:Y:S01]  /*6ed20*/  IMAD R4, R20, c[0x0][0x198], RZ ;  /* 0x0000660014047a24 */ /* 0x000fe200078e02ff */
[----:B-1----:R-:W-:Y:S02]  /*6ed30*/  LEA R18, P6, R8, R2, 0x1 ;  /* 0x0000000208127211 */ /* 0x002fe400078c08ff */
[----:B------:R-:W-:Y:S01]  /*6ed40*/  ISETP.LT.AND P1, PT, R20, c[0x0][0x17c], !P0 ;  /* 0x00005f0014007a0c */ /* 0x000fe20004721270 */
[----:B------:R0:W-:Y:S01]  /*6ed50*/  @P4 STG.E.U16 [R16.64], R13 ;  /* 0x0000000d10004986 */ /* 0x0001e2000c10150a */
[----:B------:R-:W-:Y:S02]  /*6ed60*/  LEA.HI.X.SX32 R19, R8, R3, 0x1, P6 ;  /* 0x0000000308137211 */ /* 0x000fe400030f0eff */
[----:B------:R-:W-:Y:S02]  /*6ed70*/  ISETP.LT.AND P3, PT, R12, c[0x0][0x17c], !P0 ;  /* 0x00005f000c007a0c */ /* 0x000fe40004761270 */
[C-C-:B------:R-:W-:Y:S01]  /*6ed80*/  LOP3.LUT R12, R0.reuse, 0x32, R24.reuse, 0xfe, !PT ;  /* 0x00000032000c7812 */ /* 0x140fe200078efe18 */
[----:B------:R1:W-:Y:S01]  /*6ed90*/  @P5 STG.E.U16 [R18.64], R5 ;  /* 0x0000000512005986 */ /* 0x0003e2000c10150a */
[----:B------:R-:W-:-:S02]  /*6eda0*/  LOP3.LUT R8, R0, 0x34, R24, 0xfe, !PT ;  /* 0x0000003400087812 */ /* 0x000fc400078efe18 */
[----:B0-----:R-:W-:-:S04]  /*6edb0*/  LEA R16, P4, R4, R2, 0x1 ;  /* 0x0000000204107211 */ /* 0x001fc800078808ff */
[----:B------:R-:W-:Y:S01]  /*6edc0*/  LEA.HI.X.SX32 R17, R4, R3, 0x1, P4 ;  /* 0x0000000304117211 */ /* 0x000fe200020f0eff */
[C---:B------:R-:W-:Y:S01]  /*6edd0*/  IMAD R4, R12.reuse, c[0x0][0x198], RZ ;  /* 0x000066000c047a24 */ /* 0x040fe200078e02ff */
[----:B-1----:R-:W-:Y:S02]  /*6ede0*/  PRMT R5, R23, 0x7632, R5 ;  /* 0x0000763217057816 */ /* 0x002fe40000000005 */
[----:B------:R-:W-:Y:S01]  /*6edf0*/  ISETP.LT.AND P4, PT, R12, c[0x0][0x17c], !P0 ;  /* 0x00005f000c007a0c */ /* 0x000fe20004781270 */
[----:B------:R-:W2:Y:S01]  /*6ee00*/  LDL.LU R23, [R1+0x1ae8] ;  /* 0x001ae80001177983 */ /* 0x000ea20000300800 */
[C---:B------:R-:W-:Y:S01]  /*6ee10*/  ISETP.LT.AND P5, PT, R8.reuse, c[0x0][0x17c], !P0 ;  /* 0x00005f0008007a0c */ /* 0x040fe200047a1270 */
[----:B------:R-:W-:Y:S01]  /*6ee20*/  IMAD R8, R8, c[0x0][0x198], RZ ;  /* 0x0000660008087a24 */ /* 0x000fe200078e02ff */
[----:B------:R-:W-:Y:S01]  /*6ee30*/  LOP3.LUT R12, R0, 0x36, R24, 0xfe, !PT ;  /* 0x00000036000c7812 */ /* 0x000fe200078efe18 */
[----:B------:R0:W-:Y:S04]  /*6ee40*/  @P1 STG.E.U16 [R16.64], R5 ;  /* 0x0000000510001986 */ /* 0x0001e8000c10150a */
[----:B------:R-:W4:Y:S01]  /*6ee50*/  LDL.LU R20, [R1+0x1b8] ;  /* 0x0001b80001147983 */ /* 0x000f220000300800 */
[----:B------:R-:W-:-:S03]  /*6ee60*/  LEA R18, P6, R8, R2, 0x1 ;  /* 0x0000000208127211 */ /* 0x000fc600078c08ff */
[----:B------:R-:W2:Y:S01]  /*6ee70*/  LDL.LU R25, [R1+0x18] ;  /* 0x0000180001197983 */ /* 0x000ea20000300800 */
[----:B0-----:R-:W-:Y:S02]  /*6ee80*/  LEA R16, P1, R4, R2, 0x1 ;  /* 0x0000000204107211 */ /* 0x001fe400078208ff */
[----:B------:R-:W-:Y:S02]  /*6ee90*/  PRMT R5, R26, 0x7632, R5 ;  /* 0x000076321a057816 */ /* 0x000fe40000000005 */
[-C--:B------:R-:W-:Y:S01]  /*6eea0*/  LEA.HI.X.SX32 R17, R4, R3.reuse, 0x1, P1 ;  /* 0x0000000304117211 */ /* 0x080fe200008f0eff */
[C---:B------:R-:W-:Y:S01]  /*6eeb0*/  IMAD R4, R12.reuse, c[0x0][0x198], RZ ;  /* 0x000066000c047a24 */ /* 0x040fe200078e02ff */
[----:B------:R-:W-:Y:S02]  /*6eec0*/  ISETP.LT.AND P1, PT, R12, c[0x0][0x17c], !P0 ;  /* 0x00005f000c007a0c */ /* 0x000fe40004721270 */
[----:B------:R-:W-:Y:S01]  /*6eed0*/  PRMT R9, R21, 0x7632, R9 ;  /* 0x0000763215097816 */ /* 0x000fe20000000009 */
[----:B------:R0:W-:Y:S01]  /*6eee0*/  @P4 STG.E.U16 [R16.64], R5 ;  /* 0x0000000510004986 */ /* 0x0001e2000c10150a */
[----:B------:R-:W-:-:S02]  /*6eef0*/  LEA.HI.X.SX32 R19, R8, R3, 0x1, P6 ;  /* 0x0000000308137211 */ /* 0x000fc400030f0eff */
[----:B------:R-:W-:-:S03]  /*6ef00*/  LEA R8, P4, R4, R2, 0x1 ;  /* 0x0000000204087211 */ /* 0x000fc600078808ff */
[----:B------:R1:W-:Y:S01]  /*6ef10*/  @P5 STG.E.U16 [R18.64], R9 ;  /* 0x0000000912005986 */ /* 0x0003e2000c10150a */
[----:B0-----:R-:W-:Y:S02]  /*6ef20*/  PRMT R5, R9, 0x7632, R5 ;  /* 0x0000763209057816 */ /* 0x001fe40000000005 */
[----:B-1----:R-:W-:-:S05]  /*6ef30*/  LEA.HI.X.SX32 R9, R4, R3, 0x1, P4 ;  /* 0x0000000304097211 */ /* 0x002fca00020f0eff */
[----:B------:R0:W-:Y:S01]  /*6ef40*/  @P1 STG.E.U16 [R8.64], R5 ;  /* 0x0000000508001986 */ /* 0x0001e2000c10150a */
[----:B------:R-:W-:Y:S02]  /*6ef50*/  PRMT R13, R29, 0x7632, R13 ;  /* 0x000076321d0d7816 */ /* 0x000fe4000000000d */
[----:B0-----:R-:W-:Y:S02]  /*6ef60*/  PRMT R5, R28, 0x7632, R5 ;  /* 0x000076321c057816 */ /* 0x001fe40000000005 */
[----:B------:R-:W3:Y:S04]  /*6ef70*/  LDL.LU R28, [R1+0x1a8] ;  /* 0x0001a800011c7983 */ /* 0x000ee80000300800 */
[----:B------:R-:W3:Y:S01]  /*6ef80*/  LDL.LU R29, [R1+0x8] ;  /* 0x00000800011d7983 */ /* 0x000ee20000300800 */
[----:B------:R-:W-:-:S02]  /*6ef90*/  LOP3.LUT R12, R0, 0x38, R24, 0xfe, !PT ;  /* 0x00000038000c7812 */ /* 0x000fc400078efe18 */
[--C-:B------:R-:W-:Y:S02]  /*6efa0*/  LOP3.LUT R16, R0, 0x3a, R24.reuse, 0xfe, !PT ;  /* 0x0000003a00107812 */ /* 0x100fe400078efe18 */
[C---:B------:R-:W-:Y:S01]  /*6efb0*/  ISETP.LT.AND P4, PT, R12.reuse, c[0x0][0x17c], !P0 ;  /* 0x00005f000c007a0c */ /* 0x040fe20004781270 */
[----:B------:R-:W-:Y:S01]  /*6efc0*/  IMAD R4, R12, c[0x0][0x198], RZ ;  /* 0x000066000c047a24 */ /* 0x000fe200078e02ff */
[C---:B------:R-:W-:Y:S01]  /*6efd0*/  ISETP.LT.AND P5, PT, R16.reuse, c[0x0][0x17c], !P0 ;  /* 0x00005f0010007a0c */ /* 0x040fe200047a1270 */
[----:B------:R-:W-:Y:S01]  /*6efe0*/  IMAD R12, R16, c[0x0][0x198], RZ ;  /* 0x00006600100c7a24 */ /* 0x000fe200078e02ff */
[----:B------:R-:W-:Y:S02]  /*6eff0*/  LOP3.LUT R18, R0, 0x3c, R24, 0xfe, !PT ;  /* 0x0000003c00127812 */ /* 0x000fe400078efe18 */
[-C--:B------:R-:W-:Y:S02]  /*6f000*/  LEA R8, P1, R4, R2.reuse, 0x1 ;  /* 0x0000000204087211 */ /* 0x080fe400078208ff */
[----:B------:R-:W-:-:S02]  /*6f010*/  LEA R16, P6, R12, R2, 0x1 ;  /* 0x000000020c107211 */ /* 0x000fc400078c08ff */
[-C--:B------:R-:W-:Y:S01]  /*6f020*/  LEA.HI.X.SX32 R9, R4, R3.reuse, 0x1, P1 ;  /* 0x0000000304097211 */ /* 0x080fe200008f0eff */
[----:B------:R-:W-:Y:S01]  /*6f030*/  IMAD R4, R18, c[0x0][0x198], RZ ;  /* 0x0000660012047a24 */ /* 0x000fe200078e02ff */
[----:B------:R-:W-:Y:S02]  /*6f040*/  LEA.HI.X.SX32 R17, R12, R3, 0x1, P6 ;  /* 0x000000030c117211 */ /* 0x000fe400030f0eff */
[----:B------:R-:W-:Y:S01]  /*6f050*/  ISETP.LT.AND P1, PT, R18, c[0x0][0x17c], !P0 ;  /* 0x00005f0012007a0c */ /* 0x000fe20004721270 */
[----:B------:R0:W-:Y:S01]  /*6f060*/  @P4 STG.E.U16 [R8.64], R5 ;  /* 0x0000000508004986 */ /* 0x0001e2000c10150a */
[----:B------:R-:W-:-:S03]  /*6f070*/  LOP3.LUT R12, R0, 0x3e, R24, 0xfe, !PT ;  /* 0x0000003e000c7812 */ /* 0x000fc600078efe18 */
[----:B------:R1:W-:Y:S01]  /*6f080*/  @P5 STG.E.U16 [R16.64], R13 ;  /* 0x0000000d10005986 */ /* 0x0003e2000c10150a */
[----:B------:R-:W-:Y:S02]  /*6f090*/  ISETP.LT.AND P5, PT, R12, c[0x0][0x17c], !P0 ;  /* 0x00005f000c007a0c */ /* 0x000fe400047a1270 */
[----:B0-----:R-:W-:Y:S02]  /*6f0a0*/  LEA R8, P4, R4, R2, 0x1 ;  /* 0x0000000204087211 */ /* 0x001fe400078808ff */
[----:B------:R-:W-:Y:S02]  /*6f0b0*/  PRMT R5, R13, 0x7632, R5 ;  /* 0x000076320d057816 */ /* 0x000fe40000000005 */
[----:B-1----:R-:W-:Y:S02]  /*6f0c0*/  LOP3.LUT R13, R0, 0x46, R24, 0xfe, !PT ;  /* 0x00000046000d7812 */ /* 0x002fe400078efe18 */
[----:B------:R-:W-:Y:S01]  /*6f0d0*/  LEA.HI.X.SX32 R9, R4, R3, 0x1, P4 ;  /* 0x0000000304097211 */ /* 0x000fe200020f0eff */
[----:B------:R-:W-:Y:S01]  /*6f0e0*/  IMAD R4, R12, c[0x0][0x198], RZ ;  /* 0x000066000c047a24 */ /* 0x000fe200078e02ff */
[----:B------:R-:W-:-:S02]  /*6f0f0*/  ISETP.LT.AND P4, PT, R13, c[0x0][0x17c], !P0 ;  /* 0x00005f000d007a0c */ /* 0x000fc40004781270 */
[----:B------:R-:W-:Y:S01]  /*6f100*/  LOP3.LUT R13, R0, 0x40, R24, 0xfe, !PT ;  /* 0x00000040000d7812 */ /* 0x000fe200078efe18 */
[----:B------:R0:W-:Y:S01]  /*6f110*/  @P1 STG.E.U16 [R8.64], R5 ;  /* 0x0000000508001986 */ /* 0x0001e2000c10150a */
[----:B------:R-:W-:Y:S02]  /*6f120*/  IMAD.MOV.U32 R26, RZ, RZ, c[0x0][0x198] ;  /* 0x00006600ff1a7624 */ /* 0x000fe400078e00ff */
[C---:B------:R-:W-:Y:S01]  /*6f130*/  ISETP.LT.AND P1, PT, R13.reuse, c[0x0][0x17c], !P0 ;  /* 0x00005f000d007a0c */ /* 0x040fe20004721270 */
[----:B------:R-:W-:Y:S01]  /*6f140*/  IMAD R13, R13, c[0x0][0x198], RZ ;  /* 0x000066000d0d7a24 */ /* 0x000fe200078e02ff */
[CC--:B0-----:R-:W-:Y:S02]  /*6f150*/  LEA R8, P6, R4.reuse, R2.reuse, 0x1 ;  /* 0x0000000204087211 */ /* 0x0c1fe400078c08ff */
[----:B------:R-:W-:Y:S02]  /*6f160*/  PRMT R5, R5, 0x7632, R5 ;  /* 0x0000763205057816 */ /* 0x000fe40000000005 */
[----:B------:R-:W-:Y:S01]  /*6f170*/  LEA.HI.X.SX32 R9, R4, R3, 0x1, P6 ;  /* 0x0000000304097211 */ /* 0x000fe200030f0eff */
[----:B------:R-:W-:Y:S01]  /*6f180*/  IMAD R12, R26, 0x2, R13 ;  /* 0x000000021a0c7824 */ /* 0x000fe200078e020d */
[----:B------:R-:W-:-:S03]  /*6f190*/  LEA R4, P6, R13, R2, 0x1 ;  /* 0x000000020d047211 */ /* 0x000fc600078c08ff */
[----:B------:R0:W-:Y:S02]  /*6f1a0*/  @P5 STG.E.U16 [R8.64], R5 ;  /* 0x0000000508005986 */ /* 0x0001e4000c10150a */
[----:B0-----:R-:W-:Y:S02]  /*6f1b0*/  LEA.HI.X.SX32 R5, R13, R3, 0x1, P6 ;  /* 0x000000030d057211 */ /* 0x001fe400030f0eff */
[----:B------:R-:W-:Y:S01]  /*6f1c0*/  LEA R8, P6, R12, R2, 0x1 ;  /* 0x000000020c087211 */ /* 0x000fe200078c08ff */
[----:B------:R-:W-:-:S03]  /*6f1d0*/  IMAD R13, R26, 0x2, R12 ;  /* 0x000000021a0d7824 */ /* 0x000fc600078e020c */
[----:B------:R-:W-:Y:S02]  /*6f1e0*/  LEA.HI.X.SX32 R9, R12, R3, 0x1, P6 ;  /* 0x000000030c097211 */ /* 0x000fe400030f0eff */
[C-C-:B------:R-:W-:Y:S02]  /*6f1f0*/  LOP3.LUT R12, R0.reuse, 0x4c, R24.reuse, 0xfe, !PT ;  /* 0x0000004c000c7812 */ /* 0x140fe400078efe18 */
[----:B------:R-:W-:-:S04]  /*6f200*/  LOP3.LUT R16, R0, 0x48, R24, 0xfe, !PT ;  /* 0x0000004800107812 */ /* 0x000fc800078efe18 */
[----:B------:R-:W-:Y:S02]  /*6f210*/  ISETP.LT.AND P5, PT, R16, c[0x0][0x17c], !P0 ;  /* 0x00005f0010007a0c */ /* 0x000fe400047a1270 */
[----:B------:R-:W-:Y:S01]  /*6f220*/  LOP3.LUT R16, R0, 0x4a, R24, 0xfe, !PT ;  /* 0x0000004a00107812 */ /* 0x000fe200078efe18 */
[----:B----4-:R0:W-:Y:S04]  /*6f230*/  @P1 STG.E.U16 [R4.64], R20 ;  /* 0x0000001404001986 */ /* 0x0101e8000c10150a */
[----:B--2---:R1:W-:Y:S01]  /*6f240*/  @P2 STG.E.U16 [R8.64], R25 ;  /* 0x0000001908002986 */ /* 0x0043e2000c10150a */
[----:B------:R-:W-:Y:S02]  /*6f250*/  ISETP.LT.AND P2, PT, R12, c[0x0][0x17c], !P0 ;  /* 0x00005f000c007a0c */ /* 0x000fe40004741270 */
[----:B0-----:R-:W-:Y:S01]  /*6f260*/  LEA R4, P6, R13, R2, 0x1 ;  /* 0x000000020d047211 */ /* 0x001fe200078c08ff */
[----:B-1----:R-:W-:-:S03]  /*6f270*/  IMAD R9, R26, 0x2, R13 ;  /* 0x000000021a097824 */ /* 0x002fc600078e020d */
[----:B------:R-:W-:Y:S01]  /*6f280*/  LEA.HI.X.SX32 R5, R13, R3, 0x1, P6 ;  /* 0x000000030d057211 */ /* 0x000fe200030f0eff */
[----:B------:R-:W-:Y:S01]  /*6f290*/  IMAD R12, R26, 0x2, R9 ;  /* 0x000000021a0c7824 */ /* 0x000fe200078e0209 */
[----:B------:R-:W-:-:S03]  /*6f2a0*/  LEA R8, P6, R9, R2, 0x1 ;  /* 0x0000000209087211 */ /* 0x000fc600078c08ff */
[----:B---3--:R0:W-:Y:S01]  /*6f2b0*/  @P3 STG.E.U16 [R4.64], R22 ;  /* 0x0000001604003986 */ /* 0x0081e2000c10150a */
[----:B------:R-:W-:Y:S02]  /*6f2c0*/  LOP3.LUT R13, R0, 0x4e, R24, 0xfe, !PT ;  /* 0x0000004e000d7812 */ /* 0x000fe400078efe18 */
[-C--:B------:R-:W-:Y:S02]  /*6f2d0*/  LEA.HI.X.SX32 R9, R9, R3.reuse, 0x1, P6 ;  /* 0x0000000309097211 */ /* 0x080fe400030f0eff */
[----:B------:R-:W-:Y:S01]  /*6f2e0*/  ISETP.LT.AND P3, PT, R13, c[0x0][0x17c], !P0 ;  /* 0x00005f000d007a0c */ /* 0x000fe20004761270 */
[----:B------:R-:W-:Y:S01]  /*6f2f0*/  IMAD R13, R26, 0x2, R12 ;  /* 0x000000021a0d7824 */ /* 0x000fe200078e020c */
[----:B0-----:R-:W-:Y:S02]  /*6f300*/  LEA R4, P6, R12, R2, 0x1 ;  /* 0x000000020c047211 */ /* 0x001fe400078c08ff */
[----:B------:R-:W-:Y:S02]  /*6f310*/  ISETP.LT.AND P1, PT, R16, c[0x0][0x17c], !P0 ;  /* 0x00005f0010007a0c */ /* 0x000fe40004721270 */
[----:B------:R-:W-:Y:S01]  /*6f320*/  LEA.HI.X.SX32 R5, R12, R3, 0x1, P6 ;  /* 0x000000030c057211 */ /* 0x000fe200030f0eff */
[----:B------:R0:W-:Y:S01]  /*6f330*/  @P4 STG.E.U16 [R8.64], R10 ;  /* 0x0000000a08004986 */ /* 0x0001e2000c10150a */
[----:B------:R-:W-:-:S02]  /*6f340*/  LOP3.LUT R12, R0, 0x52, R24, 0xfe, !PT ;  /* 0x00000052000c7812 */ /* 0x000fc400078efe18 */
[C---:B0-----:R-:W-:Y:S01]  /*6f350*/  LEA R8, P6, R13.reuse, R2, 0x1 ;  /* 0x000000020d087211 */ /* 0x041fe200078c08ff */
[----:B------:R0:W-:Y:S03]  /*6f360*/  @P5 STG.E.U16 [R4.64], R28 ;  /* 0x0000001c04005986 */ /* 0x0001e6000c10150a */
[----:B------:R-:W-:Y:S02]  /*6f370*/  LEA.HI.X.SX32 R9, R13, R3, 0x1, P6 ;  /* 0x000000030d097211 */ /* 0x000fe400030f0eff */
[----:B------:R-:W-:Y:S01]  /*6f380*/  ISETP.LT.AND P5, PT, R12, c[0x0][0x17c], !P0 ;  /* 0x00005f000c007a0c */ /* 0x000fe200047a1270 */
[----:B0-----:R-:W-:-:S04]  /*6f390*/  IMAD R5, R26, 0x2, R13 ;  /* 0x000000021a057824 */ /* 0x001fc800078e020d */
[----:B------:R-:W-:Y:S01]  /*6f3a0*/  IMAD R12, R26, 0x2, R5 ;  /* 0x000000021a0c7824 */ /* 0x000fe200078e0205 */
[CC--:B------:R-:W-:Y:S01]  /*6f3b0*/  LEA R4, P6, R5.reuse, R2.reuse, 0x1 ;  /* 0x0000000205047211 */ /* 0x0c0fe200078c08ff */
[----:B------:R0:W-:Y:S03]  /*6f3c0*/  @P1 STG.E.U16 [R8.64], R29 ;  /* 0x0000001d08001986 */ /* 0x0001e6000c10150a */
[----:B------:R-:W-:Y:S02]  /*6f3d0*/  LEA.HI.X.SX32 R5, R5, R3, 0x1, P6 ;  /* 0x0000000305057211 */ /* 0x000fe400030f0eff */
[--C-:B------:R-:W-:Y:S02]  /*6f3e0*/  LOP3.LUT R13, R0, 0x54, R24.reuse, 0xfe, !PT ;  /* 0x00000054000d7812 */ /* 0x100fe400078efe18 */
[----:B0-----:R-:W-:Y:S02]  /*6f3f0*/  LEA R8, P6, R12, R2, 0x1 ;  /* 0x000000020c087211 */ /* 0x001fe400078c08ff */
[----:B------:R-:W-:-:S02]  /*6f400*/  LOP3.LUT R16, R0, 0x50, R24, 0xfe, !PT ;  /* 0x0000005000107812 */ /* 0x000fc400078efe18 */
[----:B------:R-:W-:Y:S01]  /*6f410*/  LEA.HI.X.SX32 R9, R12, R3, 0x1, P6 ;  /* 0x000000030c097211 */ /* 0x000fe200030f0eff */
[----:B------:R0:W-:Y:S01]  /*6f420*/  @P2 STG.E.U16 [R4.64], R14 ;  /* 0x0000000e04002986 */ /* 0x0001e2000c10150a */
[----:B------:R-:W-:Y:S01]  /*6f430*/  ISETP.LT.AND P1, PT, R13, c[0x0][0x17c], !P0 ;  /* 0x00005f000d007a0c */ /* 0x000fe20004721270 */
[----:B------:R-:W-:Y:S01]  /*6f440*/  IMAD R13, R26, 0x2, R12 ;  /* 0x000000021a0d7824 */ /* 0x000fe200078e020c */
[----:B------:R-:W-:Y:S01]  /*6f450*/  ISETP.LT.AND P4, PT, R16, c[0x0][0x17c], !P0 ;  /* 0x00005f0010007a0c */ /* 0x000fe20004781270 */
[----:B------:R1:W-:Y:S01]  /*6f460*/  @P3 STG.E.U16 [R8.64], R6 ;  /* 0x0000000608003986 */ /* 0x0003e2000c10150a */
[----:B------:R-:W-:Y:S02]  /*6f470*/  PRMT R10, R25, 0x7632, R10 ;  /* 0x00007632190a7816 */ /* 0x000fe4000000000a */
[----:B0-----:R-:W-:Y:S02]  /*6f480*/  LEA R4, P6, R13, R2, 0x1 ;  /* 0x000000020d047211 */ /* 0x001fe400078c08ff */
[----:B-1----:R-:W-:-:S02]  /*6f490*/  PRMT R6, R20, 0x7632, R6 ;  /* 0x0000763214067816 */ /* 0x002fc40000000006 */
[----:B------:R-:W2:Y:S01]  /*6f4a0*/  LDL.LU R20, [R1+0x1bc] ;  /* 0x0001bc0001147983 */ /* 0x000ea20000300800 */
[----:B------:R-:W-:Y:S01]  /*6f4b0*/  LEA.HI.X.SX32 R5, R13, R3, 0x1, P6 ;  /* 0x000000030d057211 */ /* 0x000fe200030f0eff */
[----:B------:R-:W-:Y:S01]  /*6f4c0*/  IMAD R9, R26, 0x2, R13 ;  /* 0x000000021a097824 */ /* 0x000fe200078e020d */
[--C-:B------:R-:W-:Y:S01]  /*6f4d0*/  LOP3.LUT R12, R0, 0x58, R24.reuse, 0xfe, !PT ;  /* 0x00000058000c7812 */ /* 0x100fe200078efe18 */
[----:B------:R-:W3:Y:S03]  /*6f4e0*/  LDL.LU R25, [R1+0x1c] ;  /* 0x00001c0001197983 */ /* 0x000ee60000300800 */
[----:B------:R-:W-:Y:S01]  /*6f4f0*/  ISETP.LT.AND P3, PT, R12, c[0x0][0x17c], !P0 ;  /* 0x00005f000c007a0c */ /* 0x000fe20004761270 */
[----:B------:R0:W-:Y:S01]  /*6f500*/  @P4 STG.E.U16 [R4.64], R6 ;  /* 0x0000000604004986 */ /* 0x0001e2000c10150a */
[----:B------:R-:W-:Y:S02]  /*6f510*/  LEA R8, P6, R9, R2, 0x1 ;  /* 0x0000000209087211 */ /* 0x000fe400078c08ff */
[----:B------:R-:W-:-:S04]  /*6f520*/  LOP3.LUT R12, R0, 0x5a, R24, 0xfe, !PT ;  /* 0x0000005a000c7812 */ /* 0x000fc800078efe18 */
[----:B------:R-:W-:Y:S01]  /*6f530*/  ISETP.LT.AND P4, PT, R12, c[0x0][0x17c], !P0 ;  /* 0x00005f000c007a0c */ /* 0x000fe20004781270 */
[----:B0-----:R-:W-:Y:S01]  /*6f540*/  IMAD R5, R26, 0x2, R9 ;  /* 0x000000021a057824 */ /* 0x001fe200078e0209 */
[----:B------:R-:W-:-:S03]  /*6f550*/  LEA.HI.X.SX32 R9, R9, R3, 0x1, P6 ;  /* 0x0000000309097211 */ /* 0x000fc600030f0eff */
[----:B------:R-:W-:Y:S01]  /*6f560*/  IMAD R12, R26, 0x2, R5 ;  /* 0x000000021a0c7824 */ /* 0x000fe200078e0205 */
[C---:B------:R-:W-:Y:S01]  /*6f570*/  LEA R4, P6, R5.reuse, R2, 0x1 ;  /* 0x0000000205047211 */ /* 0x040fe200078c08ff */
[----:B------:R0:W-:Y:S01]  /*6f580*/  @P5 STG.E.U16 [R8.64], R10 ;  /* 0x0000000a08005986 */ /* 0x0001e2000c10150a */
[----:B------:R-:W-:Y:S02]  /*6f590*/  PRMT R6, R22, 0x7632, R6 ;  /* 0x0000763216067816 */ /* 0x000fe40000000006 */
[----:B------:R-:W-:Y:S02]  /*6f5a0*/  LEA.HI.X.SX32 R5, R5, R3, 0x1, P6 ;  /* 0x0000000305057211 */ /* 0x000fe400030f0eff */
[----:B------:R-:W-:-:S03]  /*6f5b0*/  LOP3.LUT R13, R0, 0x5c, R24, 0xfe, !PT ;  /* 0x0000005c000d7812 */ /* 0x000fc600078efe18 */
[----:B------:R1:W-:Y:S01]  /*6f5c0*/  @P1 STG.E.U16 [R4.64], R6 ;  /* 0x0000000604001986 */ /* 0x0003e2000c10150a */
[----:B------:R-:W-:Y:S02]  /*6f5d0*/  ISETP.LT.AND P5, PT, R13, c[0x0][0x17c], !P0 ;  /* 0x00005f000d007a0c */ /* 0x000fe400047a1270 */
[----:B0-----:R-:W-:Y:S01]  /*6f5e0*/  LEA R8, P6, R12, R2, 0x1 ;  /* 0x000000020c087211 */ /* 0x001fe200078c08ff */
[----:B------:R-:W-:-:S03]  /*6f5f0*/  IMAD R13, R26, 0x2, R12 ;  /* 0x000000021a0d7824 */ /* 0x000fc600078e020c */
[----:B------:R-:W-:Y:S02]  /*6f600*/  LEA.HI.X.SX32 R9, R12, R3, 0x1, P6 ;  /* 0x000000030c097211 */ /* 0x000fe400030f0eff */
[----:B------:R-:W-:Y:S02]  /*6f610*/  PRMT R12, R29, 0x7632, R12 ;  /* 0x000076321d0c7816 */ /* 0x000fe4000000000c */
[----:B-1----:R-:W-:Y:S02]  /*6f620*/  PRMT R6, R28, 0x7632, R6 ;  /* 0x000076321c067816 */ /* 0x002fe40000000006 */
[----:B------:R-:W4:Y:S04]  /*6f630*/  LDL.LU R28, [R1+0x1ac] ;  /* 0x0001ac00011c7983 */ /* 0x000f280000300800 */
[----:B------:R-:W4:Y:S01]  /*6f640*/  LDL.LU R29, [R1+0xc] ;  /* 0x00000c00011d7983 */ /* 0x000f220000300800 */
[----:B------:R-:W-:-:S02]  /*6f650*/  LOP3.LUT R16, R0, 0x56, R24, 0xfe, !PT ;  /* 0x0000005600107812 */ /* 0x000fc400078efe18 */
[--C-:B------:R-:W-:Y:S01]  /*6f660*/  LOP3.LUT R4, R0, 0x5e, R24.reuse, 0xfe, !PT ;  /* 0x0000005e00047812 */ /* 0x100fe200078efe18 */
[----:B------:R-:W4:Y:S01]  /*6f670*/  LDL.LU R17, [R1+0x70] ;  /* 0x0000700001117983 */ /* 0x000f220000300800 */
[----:B------:R-:W-:Y:S02]  /*6f680*/  ISETP.LT.AND P2, PT, R16, c[0x0][0x17c], !P0 ;  /* 0x00005f0010007a0c */ /* 0x000fe40004741270 */
[----:B------:R-:W-:Y:S01]  /*6f690*/  PRMT R5, R10, 0x7632, R5 ;  /* 0x000076320a057816 */ /* 0x000fe20000000005 */
[----:B------:R-:W4:Y:S01]  /*6f6a0*/  LDL.LU R18, [R1+0x80] ;  /* 0x0000800001127983 */ /* 0x000f220000300800 */
[----:B------:R-:W-:Y:S02]  /*6f6b0*/  ISETP.LT.AND P1, PT, R4, c[0x0][0x17c], !P0 ;  /* 0x00005f0004007a0c */ /* 0x000fe40004721270 */
[----:B------:R-:W-:Y:S01]  /*6f6c0*/  LEA R4, P6, R13, R2, 0x1 ;  /* 0x000000020d047211 */ /* 0x000fe200078c08ff */
[----:B------:R-:W4:Y:S01]  /*6f6d0*/  LDL.LU R19, [R1+0x1c0] ;  /* 0x0001c00001137983 */ /* 0x000f220000300800 */
[----:B------:R-:W-:-:S05]  /*6f6e0*/  LOP3.LUT R10, R0, 0x60, R24, 0xfe, !PT ;  /* 0x00000060000a7812 */ /* 0x000fca00078efe18 */
[----:B------:R0:W-:Y:S01]  /*6f6f0*/  @P2 STG.E.U16 [R8.64], R5 ;  /* 0x0000000508002986 */ /* 0x0001e2000c10150a */
[----:B------:R-:W-:Y:S02]  /*6f700*/  ISETP.LT.AND P2, PT, R10, c[0x0][0x17c], !P0 ;  /* 0x00005f000a007a0c */ /* 0x000fe40004741270 */
[----:B------:R-:W-:Y:S02]  /*6f710*/  LOP3.LUT R10, R0, 0x62, R24, 0xfe, !PT ;  /* 0x00000062000a7812 */ /* 0x000fe400078efe18 */
[----:B0-----:R-:W-:Y:S01]  /*6f720*/  LEA.HI.X.SX32 R5, R13, R3, 0x1, P6 ;  /* 0x000000030d057211 */ /* 0x001fe200030f0eff */
[----:B------:R-:W-:-:S04]  /*6f730*/  IMAD R9, R26, 0x2, R13 ;  /* 0x000000021a097824 */ /* 0x000fc800078e020d */
[----:B------:R0:W-:Y:S01]  /*6f740*/  @P3 STG.E.U16 [R4.64], R6 ;  /* 0x0000000604003986 */ /* 0x0001e2000c10150a */
[C---:B------:R-:W-:Y:S02]  /*6f750*/  LEA R8, P6, R9.reuse, R2, 0x1 ;  /* 0x0000000209087211 */ /* 0x040fe400078c08ff */
[----:B------:R-:W-:Y:S01]  /*6f760*/  ISETP.LT.AND P3, PT, R10, c[0x0][0x17c], !P0 ;  /* 0x00005f000a007a0c */ /* 0x000fe20004761270 */
[----:B0-----:R-:W-:Y:S01]  /*6f770*/  IMAD R5, R26, 0x2, R9 ;  /* 0x000000021a057824 */ /* 0x001fe200078e0209 */
[----:B------:R-:W-:-:S03]  /*6f780*/  LEA.HI.X.SX32 R9, R9, R3, 0x1, P6 ;  /* 0x0000000309097211 */ /* 0x000fc600030f0eff */
[----:B------:R-:W-:Y:S01]  /*6f790*/  IMAD R10, R26, 0x2, R5 ;  /* 0x000000021a0a7824 */ /* 0x000fe200078e0205 */
[C---:B------:R-:W-:Y:S01]  /*6f7a0*/  LEA R4, P6, R5.reuse, R2, 0x1 ;  /* 0x0000000205047211 */ /* 0x040fe200078c08ff */
[----:B------:R0:W-:Y:S01]  /*6f7b0*/  @P4 STG.E.U16 [R8.64], R12 ;  /* 0x0000000c08004986 */ /* 0x0001e2000c10150a */
[----:B------:R-:W-:Y:S02]  /*6f7c0*/  PRMT R6, R14, 0x7632, R6 ;  /* 0x000076320e067816 */ /* 0x000fe40000000006 */
[----:B------:R-:W-:-:S05]  /*6f7d0*/  LEA.HI.X.SX32 R5, R5, R3, 0x1, P6 ;  /* 0x0000000305057211 */ /* 0x000fca00030f0eff */
[----:B------:R1:W-:Y:S01]  /*6f7e0*/  @P5 STG.E.U16 [R4.64], R6 ;  /* 0x0000000604005986 */ /* 0x0003e2000c10150a */
[----:B0-----:R-:W-:-:S04]  /*6f7f0*/  LEA R8, P6, R10, R2, 0x1 ;  /* 0x000000020a087211 */ /* 0x001fc800078c08ff */
[----:B------:R-:W-:Y:S01]  /*6f800*/  LEA.HI.X.SX32 R9, R10, R3, 0x1, P6 ;  /* 0x000000030a097211 */ /* 0x000fe200030f0eff */
[--C-:B-1----:R-:W-:Y:S01]  /*6f810*/  IMAD R5, R26, 0x2, R10.reuse ;  /* 0x000000021a057824 */ /* 0x102fe200078e020a */
[----:B------:R-:W-:Y:S02]  /*6f820*/  PRMT R10, R6, 0x7632, R10 ;  /* 0x00007632060a7816 */ /* 0x000fe4000000000a */
[C-C-:B------:R-:W-:Y:S02]  /*6f830*/  LOP3.LUT R4, R0.reuse, 0x66, R24.reuse, 0xfe, !PT ;  /* 0x0000006600047812 */ /* 0x140fe400078efe18 */
[----:B------:R-:W-:Y:S01]  /*6f840*/  LOP3.LUT R6, R0, 0x68, R24, 0xfe, !PT ;  /* 0x0000006800067812 */ /* 0x000fe200078efe18 */
[----:B------:R0:W-:Y:S01]  /*6f850*/  @P1 STG.E.U16 [R8.64], R10 ;  /* 0x0000000a08001986 */ /* 0x0001e2000c10150a */
[----:B------:R-:W-:Y:S02]  /*6f860*/  ISETP.LT.AND P5, PT, R4, c[0x0][0x17c], !P0 ;  /* 0x00005f0004007a0c */ /* 0x000fe400047a1270 */
[----:B------:R-:W-:-:S02]  /*6f870*/  LEA R4, P6, R5, R2, 0x1 ;  /* 0x0000000205047211 */ /* 0x000fc400078c08ff */
[--C-:B------:R-:W-:Y:S02]  /*6f880*/  LOP3.LUT R13, R0, 0x64, R24.reuse, 0xfe, !PT ;  /* 0x00000064000d7812 */ /* 0x100fe400078efe18 */
[----:B------:R-:W-:Y:S01]  /*6f890*/  ISETP.LT.AND P1, PT, R6, c[0x0][0x17c], !P0 ;  /* 0x00005f0006007a0c */ /* 0x000fe20004721270 */
[C---:B0-----:R-:W-:Y:S01]  /*6f8a0*/  IMAD R9, R26.reuse, 0x2, R5 ;  /* 0x000000021a097824 */ /* 0x041fe200078e0205 */
[----:B------:R-:W-:Y:S02]  /*6f8b0*/  LEA.HI.X.SX32 R5, R5, R3, 0x1, P6 ;  /* 0x0000000305057211 */ /* 0x000fe400030f0eff */
[----:B------:R-:W-:Y:S01]  /*6f8c0*/  ISETP.LT.AND P4, PT, R13, c[0x0][0x17c], !P0 ;  /* 0x00005f000d007a0c */ /* 0x000fe20004781270 */
[----:B------:R-:W-:Y:S01]  /*6f8d0*/  IMAD R6, R26, 0x2, R9 ;  /* 0x000000021a067824 */ /* 0x000fe200078e0209 */
[----:B------:R-:W-:Y:S02]  /*6f8e0*/  LEA R8, P6, R9, R2, 0x1 ;  /* 0x0000000209087211 */ /* 0x000fe400078c08ff */
[----:B------:R-:W-:-:S02]  /*6f8f0*/  LOP3.LUT R10, R0, 0x6a, R24, 0xfe, !PT ;  /* 0x0000006a000a7812 */ /* 0x000fc400078efe18 */
[----:B------:R-:W-:Y:S02]  /*6f900*/  LEA.HI.X.SX32 R9, R9, R3, 0x1, P6 ;  /* 0x0000000309097211 */ /* 0x000fe400030f0eff */
[----:B------:R-:W-:Y:S01]  /*6f910*/  LOP3.LUT R12, R0, 0x6c, R24, 0xfe, !PT ;  /* 0x0000006c000c7812 */ /* 0x000fe200078efe18 */
[----:B--2---:R0:W-:Y:S01]  /*6f920*/  @P2 STG.E.U16 [R4.64], R20 ;  /* 0x0000001404002986 */ /* 0x0041e2000c10150a */
[----:B------:R-:W-:Y:S01]  /*6f930*/  ISETP.LT.AND P2, PT, R10, c[0x0][0x17c], !P0 ;  /* 0x00005f000a007a0c */ /* 0x000fe20004741270 */
[----:B------:R-:W-:Y:S02]  /*6f940*/  IMAD R10, R26, 0x2, R6 ;  /* 0x000000021a0a7824 */ /* 0x000fe400078e0206 */
[----:B---3--:R1:W-:Y:S01]  /*6f950*/  @P3 STG.E.U16 [R8.64], R25 ;  /* 0x0000001908003986 */ /* 0x0083e2000c10150a */
[----:B0-----:R-:W-:-:S04]  /*6f960*/  LEA R4, P6, R6, R2, 0x1 ;  /* 0x0000000206047211 */ /* 0x001fc800078c08ff */
[-C--:B------:R-:W-:Y:S02]  /*6f970*/  LEA.HI.X.SX32 R5, R6, R3.reuse, 0x1, P6 ;  /* 0x0000000306057211 */ /* 0x080fe400030f0eff */
[----:B------:R-:W-:Y:S02]  /*6f980*/  LOP3.LUT R6, R0, 0x6e, R24, 0xfe, !PT ;  /* 0x0000006e00067812 */ /* 0x000fe400078efe18 */
[----:B-1----:R-:W-:Y:S01]  /*6f990*/  LEA R8, P6, R10, R2, 0x1 ;  /* 0x000000020a087211 */ /* 0x002fe200078c08ff */
[----:B------:R0:W-:Y:S01]  /*6f9a0*/  @P4 STG.E.U16 [R4.64], R23 ;  /* 0x0000001704004986 */ /* 0x0001e2000c10150a */
[----:B------:R-:W-:Y:S02]  /*6f9b0*/  ISETP.LT.AND P4, PT, R6, c[0x0][0x17c], !P0 ;  /* 0x00005f0006007a0c */ /* 0x000fe40004781270 */
[----:B------:R-:W-:Y:S01]  /*6f9c0*/  LEA.HI.X.SX32 R9, R10, R3, 0x1, P6 ;  /* 0x000000030a097211 */ /* 0x000fe200030f0eff */
[----:B0-----:R-:W-:-:S04]  /*6f9d0*/  IMAD R5, R26, 0x2, R10 ;  /* 0x000000021a057824 */ /* 0x001fc800078e020a */
[----:B------:R-:W-:Y:S01]  /*6f9e0*/  IMAD R6, R26, 0x2, R5 ;  /* 0x000000021a067824 */ /* 0x000fe200078e0205 */
[CC--:B------:R-:W-:Y:S01]  /*6f9f0*/  LEA R4, P6, R5.reuse, R2.reuse, 0x1 ;  /* 0x0000000205047211 */ /* 0x0c0fe200078c08ff */
[----:B------:R0:W-:Y:S01]  /*6fa00*/  @P5 STG.E.U16 [R8.64], R11 ;  /* 0x0000000b08005986 */ /* 0x0001e2000c10150a */
[----:B------:R-:W-:Y:S02]  /*6fa10*/  LOP3.LUT R10, R0, 0x70, R24, 0xfe, !PT ;  /* 0x00000070000a7812 */ /* 0x000fe400078efe18 */
[----:B------:R-:W-:Y:S02]  /*6fa20*/  LEA.HI.X.SX32 R5, R5, R3, 0x1, P6 ;  /* 0x0000000305057211 */ /* 0x000fe400030f0eff */
[----:B------:R-:W-:Y:S01]  /*6fa30*/  ISETP.LT.AND P5, PT, R10, c[0x0][0x17c], !P0 ;  /* 0x00005f000a007a0c */ /* 0x000fe200047a1270 */
[----:B------:R-:W-:Y:S01]  /*6fa40*/  IMAD R10, R26, 0x2, R6 ;  /* 0x000000021a0a7824 */ /* 0x000fe200078e0206 */
[----:B0-----:R-:W-:Y:S02]  /*6fa50*/  LEA R8, P6, R6, R2, 0x1 ;  /* 0x0000000206087211 */ /* 0x001fe400078c08ff */
[----:B------:R-:W-:-:S02]  /*6fa60*/  ISETP.LT.AND P3, PT, R12, c[0x0][0x17c], !P0 ;  /* 0x00005f000c007a0c */ /* 0x000fc40004761270 */
[----:B------:R-:W-:Y:S01]  /*6fa70*/  LEA.HI.X.SX32 R9, R6, R3, 0x1, P6 ;  /* 0x0000000306097211 */ /* 0x000fe200030f0eff */
[----:B----4-:R0:W-:Y:S01]  /*6fa80*/  @P1 STG.E.U16 [R4.64], R28 ;  /* 0x0000001c04001986 */ /* 0x0101e2000c10150a */
[----:B------:R-:W-:-:S03]  /*6fa90*/  LOP3.LUT R6, R0, 0x74, R24, 0xfe, !PT ;  /* 0x0000007400067812 */ /* 0x000fc600078efe18 */
[----:B------:R1:W-:Y:S01]  /*6faa0*/  @P2 STG.E.U16 [R8.64], R29 ;  /* 0x0000001d08002986 */ /* 0x0003e2000c10150a */
[----:B------:R-:W-:Y:S02]  /*6fab0*/  ISETP.LT.AND P2, PT, R6, c[0x0][0x17c], !P0 ;  /* 0x00005f0006007a0c */ /* 0x000fe40004741270 */
[----:B0-----:R-:W-:Y:S01]  /*6fac0*/  LEA R4, P6, R10, R2, 0x1 ;  /* 0x000000020a047211 */ /* 0x001fe200078c08ff */
[----:B-1----:R-:W-:-:S03]  /*6fad0*/  IMAD R9, R26, 0x2, R10 ;  /* 0x000000021a097824 */ /* 0x002fc600078e020a */
[----:B------:R-:W-:Y:S01]  /*6fae0*/  LEA.HI.X.SX32 R5, R10, R3, 0x1, P6 ;  /* 0x000000030a057211 */ /* 0x000fe200030f0eff */
[----:B------:R-:W-:Y:S01]  /*6faf0*/  IMAD R6, R26, 0x2, R9 ;  /* 0x000000021a067824 */ /* 0x000fe200078e0209 */
[----:B------:R-:W-:-:S03]  /*6fb00*/  LEA R8, P6, R9, R2, 0x1 ;  /* 0x0000000209087211 */ /* 0x000fc600078c08ff */
[----:B------:R0:W-:Y:S01]  /*6fb10*/  @P3 STG.E.U16 [R4.64], R15 ;  /* 0x0000000f04003986 */ /* 0x0001e2000c10150a */
[-C--:B------:R-:W-:Y:S02]  /*6fb20*/  LEA.HI.X.SX32 R9, R9, R3.reuse, 0x1, P6 ;  /* 0x0000000309097211 */ /* 0x080fe400030f0eff */
[----:B------:R-:W-:Y:S02]  /*6fb30*/  PRMT R11, R20, 0x7632, R11 ;  /* 0x00007632140b7816 */ /* 0x000fe4000000000b */
[----:B------:R-:W-:Y:S02]  /*6fb40*/  LOP3.LUT R12, R0, 0x72, R24, 0xfe, !PT ;  /* 0x00000072000c7812 */ /* 0x000fe400078efe18 */
[C---:B0-----:R-:W-:Y:S01]  /*6fb50*/  LEA R4, P6, R6.reuse, R2, 0x1 ;  /* 0x0000000206047211 */ /* 0x041fe200078c08ff */
[----:B------:R0:W-:Y:S03]  /*6fb60*/  @P4 STG.E.U16 [R8.64], R7 ;  /* 0x0000000708004986 */ /* 0x0001e6000c10150a */
[----:B------:R-:W-:Y:S01]  /*6fb70*/  LEA.HI.X.SX32 R5, R6, R3, 0x1, P6 ;  /* 0x0000000306057211 */ /* 0x000fe200030f0eff */
[----:B------:R-:W-:Y:S01]  /*6fb80*/  IMAD R6, R26, 0x2, R6 ;  /* 0x000000021a067824 */ /* 0x000fe200078e0206 */
[----:B------:R-:W-:Y:S01]  /*6fb90*/  ISETP.LT.AND P1, PT, R12, c[0x0][0x17c], !P0 ;  /* 0x00005f000c007a0c */ /* 0x000fe20004721270 */
[----:B------:R-:W2:Y:S04]  /*6fba0*/  LDL.LU R20, [R1+0x90] ;  /* 0x0000900001147983 */ /* 0x000ea80000300800 */
[----:B------:R1:W-:Y:S01]  /*6fbb0*/  @P5 STG.E.U16 [R4.64], R11 ;  /* 0x0000000b04005986 */ /* 0x0003e2000c10150a */
[----:B0-----:R-:W-:Y:S01]  /*6fbc0*/  LOP3.LUT R8, R0, 0x7a, R24, 0xfe, !PT ;  /* 0x0000007a00087812 */ /* 0x001fe200078efe18 */
[----:B------:R-:W-:Y:S01]  /*6fbd0*/  IMAD R9, R26, 0x2, R6 ;  /* 0x000000021a097824 */ /* 0x000fe200078e0206 */
[----:B------:R-:W-:-:S02]  /*6fbe0*/  LOP3.LUT R10, R0, 0x76, R24, 0xfe, !PT ;  /* 0x00000076000a7812 */ /* 0x000fc400078efe18 */
[----:B------:R-:W-:Y:S02]  /*6fbf0*/  ISETP.LT.AND P5, PT, R8, c[0x0][0x17c], !P0 ;  /* 0x00005f0008007a0c */ /* 0x000fe400047a1270 */
[----:B-1----:R-:W-:-:S04]  /*6fc00*/  LEA R4, P6, R6, R2, 0x1 ;  /* 0x0000000206047211 */ /* 0x002fc800078c08ff */
[-C--:B------:R-:W-:Y:S02]  /*6fc10*/  LEA.HI.X.SX32 R5, R6, R3.reuse, 0x1, P6 ;  /* 0x0000000306057211 */ /* 0x080fe400030f0eff */
[----:B------:R-:W-:Y:S01]  /*6fc20*/  LEA R8, P6, R9, R2, 0x1 ;  /* 0x0000000209087211 */ /* 0x000fe200078c08ff */
[----:B------:R-:W-:Y:S01]  /*6fc30*/  IMAD R6, R26, 0x2, R9 ;  /* 0x000000021a067824 */ /* 0x000fe200078e0209 */
[----:B------:R-:W-:Y:S02]  /*6fc40*/  PRMT R11, R25, 0x7632, R11 ;  /* 0x00007632190b7816 */ /* 0x000fe4000000000b */
[----:B------:R-:W-:Y:S01]  /*6fc50*/  PRMT R7, R23, 0x7632, R7 ;  /* 0x0000763217077816 */ /* 0x000fe20000000007 */
[----:B------:R-:W3:Y:S01]  /*6fc60*/  LDL.LU R25, [R1+0x1d0] ;  /* 0x0001d00001197983 */ /* 0x000ee20000300800 */
[----:B------:R-:W-:Y:S02]  /*6fc70*/  LEA.HI.X.SX32 R9, R9, R3, 0x1, P6 ;  /* 0x0000000309097211 */ /* 0x000fe400030f0eff */
[----:B------:R-:W-:Y:S01]  /*6fc80*/  ISETP.LT.AND P3, PT, R10, c[0x0][0x17c], !P0 ;  /* 0x00005f000a007a0c */ /* 0x000fe20004761270 */
[----:B------:R0:W-:Y:S04]  /*6fc90*/  @P1 STG.E.U16 [R4.64], R11 ;  /* 0x0000000b04001986 */ /* 0x0001e8000c10150a */
[----:B------:R1:W-:Y:S01]  /*6fca0*/  @P2 STG.E.U16 [R8.64], R7 ;  /* 0x0000000708002986 */ /* 0x0003e2000c10150a */
[----:B0-----:R-:W-:-:S02]  /*6fcb0*/  LOP3.LUT R5, R0, 0x7e, R24, 0xfe, !PT ;  /* 0x0000007e00057812 */ /* 0x001fc400078efe18 */
[----:B------:R-:W-:Y:S02]  /*6fcc0*/  LEA R4, P6, R6, R2, 0x1 ;  /* 0x0000000206047211 */ /* 0x000fe400078c08ff */
[----:B-1----:R-:W-:Y:S02]  /*6fcd0*/  PRMT R7, R28, 0x7632, R7 ;  /* 0x000076321c077816 */ /* 0x002fe40000000007 */
[----:B------:R-:W4:Y:S01]  /*6fce0*/  LDL.LU R28, [R1+0x1e0] ;  /* 0x0001e000011c7983 */ /* 0x000f220000300800 */
[----:B------:R-:W-:Y:S02]  /*6fcf0*/  ISETP.LT.AND P2, PT, R5, c[0x0][0x17c], !P0 ;  /* 0x00005f0005007a0c */ /* 0x000fe40004741270 */
[----:B------:R-:W-:Y:S02]  /*6fd00*/  LEA.HI.X.SX32 R5, R6, R3, 0x1, P6 ;  /* 0x0000000306057211 */ /* 0x000fe400030f0eff */
[----:B------:R-:W-:-:S05]  /*6fd10*/  PRMT R11, R11, 0x7632, R11 ;  /* 0x000076320b0b7816 */ /* 0x000fca000000000b */
[----:B------:R0:W-:Y:S02]  /*6fd20*/  @P3 STG.E.U16 [R4.64], R11 ;  /* 0x0000000b04003986 */ /* 0x0001e4000c10150a */
[----:B0-----:R-:W-:Y:S02]  /*6fd30*/  PRMT R11, R29, 0x7632, R11 ;  /* 0x000076321d0b7816 */ /* 0x001fe4000000000b */
[----:B------:R-:W4:Y:S04]  /*6fd40*/  LDL.LU R29, [R1+0x1f0] ;  /* 0x0001f000011d7983 */ /* 0x000f280000300800 */
[----:B------:R-:W4:Y:S01]  /*6fd50*/  LDL.LU R21, [R1+0x60] ;  /* 0x0000600001157983 */ /* 0x000f220000300800 */
[----:B------:R-:W-:-:S04]  /*6fd60*/  LOP3.LUT R10, R0, 0x78, R24, 0xfe, !PT ;  /* 0x00000078000a7812 */ /* 0x000fc800078efe18 */
[----:B------:R-:W-:Y:S02]  /*6fd70*/  ISETP.LT.AND P4, PT, R10, c[0x0][0x17c], !P0 ;  /* 0x00005f000a007a0c */ /* 0x000fe40004781270 */
[----:B------:R-:W-:-:S04]  /*6fd80*/  LOP3.LUT R10, R0, 0x7c, R24, 0xfe, !PT ;  /* 0x0000007c000a7812 */ /* 0x000fc800078efe18 */
[----:B------:R-:W-:Y:S01]  /*6fd90*/  ISETP.LT.AND P1, PT, R10, c[0x0][0x17c], !P0 ;  /* 0x00005f000a007a0c */ /* 0x000fe20004721270 */
[----:B------:R-:W-:Y:S01]  /*6fda0*/  IMAD R10, R26, 0x2, R6 ;  /* 0x000000021a0a7824 */ /* 0x000fe200078e0206 */
[----:B------:R-:W-:-:S04]  /*6fdb0*/  LOP3.LUT R6, R0, 0x80, R24, 0xfe, !PT ;  /* 0x0000008000067812 */ /* 0x000fc800078efe18 */
[----:B------:R-:W-:Y:S01]  /*6fdc0*/  LEA R8, P6, R10, R2, 0x1 ;  /* 0x000000020a087211 */ /* 0x000fe200078c08ff */
[----:B------:R-:W-:Y:S01]  /*6fdd0*/  IMAD R5, R26, 0x2, R10 ;  /* 0x000000021a057824 */ /* 0x000fe200078e020a */
[----:B------:R-:W-:Y:S02]  /*6fde0*/  ISETP.LT.AND P3, PT, R6, c[0x0][0x17c], !P0 ;  /* 0x00005f0006007a0c */ /* 0x000fe40004761270 */
[----:B------:R-:W-:Y:S02]  /*6fdf0*/  LEA.HI.X.SX32 R9, R10, R3, 0x1, P6 ;  /* 0x000000030a097211 */ /* 0x000fe400030f0eff */
[----:B------:R-:W-:-:S03]  /*6fe00*/  LOP3.LUT R6, R0, 0x82, R24, 0xfe, !PT ;  /* 0x0000008200067812 */ /* 0x000fc600078efe18 */
[----:B------:R0:W-:Y:S01]  /*6fe10*/  @P4 STG.E.U16 [R8.64], R7 ;  /* 0x0000000708004986 */ /* 0x0001e2000c10150a */
[----:B------:R-:W-:Y:S01]  /*6fe20*/  ISETP.LT.AND P4, PT, R6, c[0x0][0x17c], !P0 ;  /* 0x00005f0006007a0c */ /* 0x000fe20004781270 */
[----:B------:R-:W-:Y:S01]  /*6fe30*/  IMAD R6, R26, 0x2, R5 ;  /* 0x000000021a067824 */ /* 0x000fe200078e0205 */
[----:B------:R-:W-:-:S04]  /*6fe40*/  LEA R4, P6, R5, R2, 0x1 ;  /* 0x0000000205047211 */ /* 0x000fc800078c08ff */
[-C--:B------:R-:W-:Y:S02]  /*6fe50*/  LEA.HI.X.SX32 R5, R5, R3.reuse, 0x1, P6 ;  /* 0x0000000305057211 */ /* 0x080fe400030f0eff */
[----:B0-----:R-:W-:Y:S01]  /*6fe60*/  LEA R8, P6, R6, R2, 0x1 ;  /* 0x0000000206087211 */ /* 0x001fe200078c08ff */
[----:B------:R-:W-:Y:S01]  /*6fe70*/  IMAD R10, R26, 0x2, R6 ;  /* 0x000000021a0a7824 */ /* 0x000fe200078e0206 */
[----:B------:R-:W-:Y:S02]  /*6fe80*/  PRMT R7, R15, 0x7632, R7 ;  /* 0x000076320f077816 */ /* 0x000fe40000000007 */
[----:B------:R-:W-:Y:S01]  /*6fe90*/  LEA.HI.X.SX32 R9, R6, R3, 0x1, P6 ;  /* 0x0000000306097211 */ /* 0x000fe200030f0eff */
[----:B------:R0:W-:Y:S04]  /*6fea0*/  @P5 STG.E.U16 [R4.64], R11 ;  /* 0x0000000b04005986 */ /* 0x0001e8000c10150a */
[----:B------:R1:W-:Y:S01]  /*6feb0*/  @P1 STG.E.U16 [R8.64], R7 ;  /* 0x0000000708001986 */ /* 0x0003e2000c10150a */
[----:B0-----:R-:W-:-:S02]  /*6fec0*/  LOP3.LUT R5, R0, 0x86, R24, 0xfe, !PT ;  /* 0x0000008600057812 */ /* 0x001fc400078efe18 */
[-C--:B------:R-:W-:Y:S01]  /*6fed0*/  LEA R4, P6, R10, R2.reuse, 0x1 ;  /* 0x000000020a047211 */ /* 0x080fe200078c08ff */
[----:B-1----:R-:W-:Y:S01]  /*6fee0*/  IMAD R8, R26, 0x2, R10 ;  /* 0x000000021a087824 */ /* 0x002fe200078e020a */
[----:B------:R-:W-:Y:S02]  /*6fef0*/  ISETP.LT.AND P1, PT, R5, c[0x0][0x17c], !P0 ;  /* 0x00005f0005007a0c */ /* 0x000fe40004721270 */
[-C--:B------:R-:W-:Y:S02]  /*6ff00*/  LEA.HI.X.SX32 R5, R10, R3.reuse, 0x1, P6 ;  /* 0x000000030a057211 */ /* 0x080fe400030f0eff */
[----:B------:R-:W-:Y:S01]  /*6ff10*/  LEA R6, P6, R8, R2, 0x1 ;  /* 0x0000000208067211 */ /* 0x000fe200078c08ff */
[----:B------:R-:W-:Y:S01]  /*6ff20*/  IMAD R9, R26, 0x2, R8 ;  /* 0x000000021a097824 */ /* 0x000fe200078e0208 */
[----:B------:R-:W-:Y:S02]  /*6ff30*/  PRMT R10, R7, 0x7632, R10 ;  /* 0x00007632070a7816 */ /* 0x000fe4000000000a */
[----:B------:R-:W-:-:S02]  /*6ff40*/  LEA.HI.X.SX32 R7, R8, R3, 0x1, P6 ;  /* 0x0000000308077211 */ /* 0x000fc400030f0eff */
[C-C-:B------:R-:W-:Y:S01]  /*6ff50*/  LOP3.LUT R12, R0.reuse, 0x84, R24.reuse, 0xfe, !PT ;  /* 0x00000084000c7812 */ /* 0x140fe200078efe18 */
[----:B------:R0:W-:Y:S01]  /*6ff60*/  @P2 STG.E.U16 [R4.64], R10 ;  /* 0x0000000a04002986 */ /* 0x0001e2000c10150a */
[----:B------:R-:W-:-:S03]  /*6ff70*/  LOP3.LUT R8, R0, 0x8a, R24, 0xfe, !PT ;  /* 0x0000008a00087812 */ /* 0x000fc600078efe18 */
[----:B------:R1:W-:Y:S01]  /*6ff80*/  @P3 STG.E.U16 [R6.64], R17 ;  /* 0x0000001106003986 */ /* 0x0003e2000c10150a */
[----:B------:R-:W-:Y:S02]  /*6ff90*/  ISETP.LT.AND P5, PT, R12, c[0x0][0x17c], !P0 ;  /* 0x00005f000c007a0c */ /* 0x000fe400047a1270 */
[----:B------:R-:W-:Y:S02]  /*6ffa0*/  ISETP.LT.AND P3, PT, R8, c[0x0][0x17c], !P0 ;  /* 0x00005f0008007a0c */ /* 0x000fe40004761270 */
[----:B0-----:R-:W-:Y:S01]  /*6ffb0*/  LEA R4, P6, R9, R2, 0x1 ;  /* 0x0000000209047211 */ /* 0x001fe200078c08ff */
[----:B-1----:R-:W-:-:S03]  /*6ffc0*/  IMAD R7, R26, 0x2, R9 ;  /* 0x000000021a077824 */ /* 0x002fc600078e0209 */
[-C--:B------:R-:W-:Y:S02]  /*6ffd0*/  LEA.HI.X.SX32 R5, R9, R3.reuse, 0x1, P6 ;  /* 0x0000000309057211 */ /* 0x080fe400030f0eff */
[--C-:B------:R-:W-:Y:S01]  /*6ffe0*/  LOP3.LUT R8, R0, 0x8c, R24.reuse, 0xfe, !PT ;  /* 0x0000008c00087812 */ /* 0x100fe200078efe18 */
[----:B------:R-:W-:Y:S01]  /*6fff0*/  IMAD R9, R26, 0x2, R7 ;  /* 0x000000021a097824 */ /* 0x000fe200078e0207 */
[C---:B------:R-:W-:Y:S01]  /*70000*/  LEA R6, P6, R7.reuse, R2, 0x1 ;  /* 0x0000000207067211 */ /* 0x040fe200078c08ff */
[----:B------:R0:W-:Y:S01]  /*70010*/  @P4 STG.E.U16 [R4.64], R18 ;  /* 0x0000001204004986 */ /* 0x0001e2000c10150a */
[----:B------:R-:W-:Y:S02]  /*70020*/  LOP3.LUT R11, R0, 0x88, R24, 0xfe, !PT ;  /* 0x00000088000b7812 */ /* 0x000fe400078efe18 */
[----:B------:R-:W-:Y:S02]  /*70030*/  LEA.HI.X.SX32 R7, R7, R3, 0x1, P6 ;  /* 0x0000000307077211 */ /* 0x000fe400030f0eff */
[----:B------:R-:W-:-:S02]  /*70040*/  ISETP.LT.AND P4, PT, R8, c[0x0][0x17c], !P0 ;  /* 0x00005f0008007a0c */ /* 0x000fc40004781270 */
[-C--:B------:R-:W-:Y:S02]  /*70050*/  LEA R8, P6, R9, R2.reuse, 0x1 ;  /* 0x0000000209087211 */ /* 0x080fe400078c08ff */
[----:B------:R-:W-:Y:S02]  /*70060*/  ISETP.LT.AND P2, PT, R11, c[0x0][0x17c], !P0 ;  /* 0x00005f000b007a0c */ /* 0x000fe40004741270 */
[----:B0-----:R-:W-:Y:S01]  /*70070*/  LOP3.LUT R4, R0, 0x8e, R24, 0xfe, !PT ;  /* 0x0000008e00047812 */ /* 0x001fe200078efe18 */
[----:B------:R-:W-:Y:S01]  /*70080*/  IMAD R5, R26, 0x2, R9 ;  /* 0x000000021a057824 */ /* 0x000fe200078e0209 */
[----:B------:R-:W-:Y:S01]  /*70090*/  LEA.HI.X.SX32 R9, R9, R3, 0x1, P6 ;  /* 0x0000000309097211 */ /* 0x000fe200030f0eff */
[----:B------:R0:W-:Y:S01]  /*700a0*/  @P5 STG.E.U16 [R6.64], R19 ;  /* 0x0000001306005986 */ /* 0x0001e2000c10150a */
[----:B------:R-:W-:Y:S02]  /*700b0*/  ISETP.LT.AND P5, PT, R4, c[0x0][0x17c], !P0 ;  /* 0x00005f0004007a0c */ /* 0x000fe400047a1270 */
[----:B------:R-:W-:-:S02]  /*700c0*/  LEA R4, P6, R5, R2, 0x1 ;  /* 0x0000000205047211 */ /* 0x000fc400078c08ff */
[--C-:B0-----:R-:W-:Y:S01]  /*700d0*/  LOP3.LUT R7, R0, 0x90, R24.reuse, 0xfe, !PT ;  /* 0x0000009000077812 */ /* 0x101fe200078efe18 */
[----:B------:R-:W-:Y:S01]  /*700e0*/  IMAD R6, R26, 0x2, R5 ;  /* 0x000000021a067824 */ /* 0x000fe200078e0205 */
[----:B------:R-:W-:Y:S02]  /*700f0*/  LEA.HI.X.SX32 R5, R5, R3, 0x1, P6 ;  /* 0x0000000305057211 */ /* 0x000fe400030f0eff */
[C-C-:B------:R-:W-:Y:S02]  /*70100*/  LOP3.LUT R10, R0.reuse, 0x92, R24.reuse, 0xfe, !PT ;  /* 0x00000092000a7812 */ /* 0x140fe400078efe18 */
[----:B------:R-:W-:Y:S01]  /*70110*/  LOP3.LUT R11, R0, 0x9a, R24, 0xfe, !PT ;  /* 0x0000009a000b7812 */ /* 0x000fe200078efe18 */
[----:B--2---:R0:W-:Y:S01]  /*70120*/  @P1 STG.E.U16 [R8.64], R20 ;  /* 0x0000001408001986 */ /* 0x0041e2000c10150a */
[----:B------:R-:W-:Y:S01]  /*70130*/  ISETP.LT.AND P1, PT, R7, c[0x0][0x17c], !P0 ;  /* 0x00005f0007007a0c */ /* 0x000fe20004721270 */
[----:B------:R-:W-:Y:S01]  /*70140*/  IMAD R7, R26, 0x2, R6 ;  /* 0x000000021a077824 */ /* 0x000fe200078e0206 */
[----:B0-----:R-:W-:-:S04]  /*70150*/  LEA R8, P6, R6, R2, 0x1 ;  /* 0x0000000206087211 */ /* 0x001fc800078c08ff */
[-C--:B------:R-:W-:Y:S02]  /*70160*/  LEA.HI.X.SX32 R9, R6, R3.reuse, 0x1, P6 ;  /* 0x0000000306097211 */ /* 0x080fe400030f0eff */
[C---:B------:R-:W-:Y:S01]  /*70170*/  LEA R6, P6, R7.reuse, R2, 0x1 ;  /* 0x0000000207067211 */ /* 0x040fe200078c08ff */
[----:B---3--:R0:W-:Y:S02]  /*70180*/  @P2 STG.E.U16 [R4.64], R25 ;  /* 0x0000001904002986 */ /* 0x0081e4000c10150a */
[----:B0-----:R-:W-:Y:S01]  /*70190*/  IMAD R5, R26, 0x2, R7 ;  /* 0x000000021a057824 */ /* 0x001fe200078e0207 */
[----:B------:R-:W-:Y:S02]  /*701a0*/  LEA.HI.X.SX32 R7, R7, R3, 0x1, P6 ;  /* 0x0000000307077211 */ /* 0x000fe400030f0eff */
[----:B------:R-:W-:Y:S01]  /*701b0*/  LOP3.LUT R4, R0, 0x94, R24, 0xfe, !PT ;  /* 0x0000009400047812 */ /* 0x000fe200078efe18 */
[----:B----4-:R0:W-:Y:S03]  /*701c0*/  @P3 STG.E.U16 [R8.64], R28 ;  /* 0x0000001c08003986 */ /* 0x0101e6000c10150a */
[----:B------:R-:W-:-:S02]  /*701d0*/  ISETP.LT.AND P3, PT, R4, c[0x0][0x17c], !P0 ;  /* 0x00005f0004007a0c */ /* 0x000fc40004761270 */
[----:B------:R-:W-:Y:S02]  /*701e0*/  LOP3.LUT R4, R0, 0x96, R24, 0xfe, !PT ;  /* 0x0000009600047812 */ /* 0x000fe400078efe18 */
[----:B0-----:R-:W-:-:S04]  /*701f0*/  LEA R8, P6, R5, R2, 0x1 ;  /* 0x0000000205087211 */ /* 0x001fc800078c08ff */
[----:B------:R-:W-:Y:S01]  /*70200*/  LEA.HI.X.SX32 R9, R5, R3, 0x1, P6 ;  /* 0x0000000305097211 */ /* 0x000fe200030f0eff */
[----:B------:R-:W-:Y:S01]  /*70210*/  IMAD R5, R26, 0x2, R5 ;  /* 0x000000021a057824 */ /* 0x000fe200078e0205 */
[----:B------:R-:W-:Y:S01]  /*70220*/  ISETP.LT.AND P2, PT, R10, c[0x0][0x17c], !P0 ;  /* 0x00005f000a007a0c */ /* 0x000fe20004741270 */
[----:B------:R0:W-:Y:S04]  /*70230*/  @P4 STG.E.U16 [R6.64], R29 ;  /* 0x0000001d06004986 */ /* 0x0001e8000c10150a */
[----:B------:R1:W-:Y:S01]  /*70240*/  @P5 STG.E.U16 [R8.64], R21 ;  /* 0x0000001508005986 */ /* 0x0003e2000c10150a */
[----:B------:R-:W-:Y:S02]  /*70250*/  ISETP.LT.AND P4, PT, R4, c[0x0][0x17c], !P0 ;  /* 0x00005f0004007a0c */ /* 0x000fe40004781270 */
[----:B------:R-:W-:Y:S01]  /*70260*/  LOP3.LUT R4, R0, 0x98, R24, 0xfe, !PT ;  /* 0x0000009800047812 */ /* 0x000fe200078efe18 */
[----:B0-----:R-:W-:Y:S01]  /*70270*/  IMAD R7, R26, 0x2, R5 ;  /* 0x000000021a077824 */ /* 0x001fe200078e0205 */
[----:B-1----:R-:W-:-:S04]  /*70280*/  LEA R8, P6, R5, R2, 0x1 ;  /* 0x0000000205087211 */ /* 0x002fc800078c08ff */
[-C--:B------:R-:W-:Y:S02]  /*70290*/  LEA.HI.X.SX32 R9, R5, R3.reuse, 0x1, P6 ;  /* 0x0000000305097211 */ /* 0x080fe400030f0eff */
[-C--:B------:R-:W-:Y:S01]  /*702a0*/  LEA R6, P6, R7, R2.reuse, 0x1 ;  /* 0x0000000207067211 */ /* 0x080fe200078c08ff */
[----:B------:R-:W-:Y:S01]  /*702b0*/  IMAD R5, R26, 0x2, R7 ;  /* 0x000000021a057824 */ /* 0x000fe200078e0207 */
[----:B------:R-:W-:Y:S02]  /*702c0*/  PRMT R10, R17, 0x7632, R10 ;  /* 0x00007632110a7816 */ /* 0x000fe4000000000a */
[----:B------:R-:W-:Y:S02]  /*702d0*/  ISETP.LT.AND P5, PT, R4, c[0x0][0x17c], !P0 ;  /* 0x00005f0004007a0c */ /* 0x000fe400047a1270 */
[----:B------:R-:W-:Y:S02]  /*702e0*/  PRMT R4, R18, 0x7632, R4 ;  /* 0x0000763212047816 */ /* 0x000fe40000000004 */
[----:B------:R-:W-:Y:S01]  /*702f0*/  LEA.HI.X.SX32 R7, R7, R3, 0x1, P6 ;  /* 0x0000000307077211 */ /* 0x000fe200030f0eff */
[----:B------:R0:W-:Y:S04]  /*70300*/  @P1 STG.E.U16 [R8.64], R10 ;  /* 0x0000000a08001986 */ /* 0x0001e8000c10150a */
[----:B------:R1:W-:Y:S01]  /*70310*/  @P2 STG.E.U16 [R6.64], R4 ;  /* 0x0000000406002986 */ /* 0x0003e2000c10150a */
[----:B0-----:R-:W-:-:S02]  /*70320*/  LEA R8, P6, R5, R2, 0x1 ;  /* 0x0000000205087211 */ /* 0x001fc400078c08ff */
[--C-:B-1----:R-:W-:Y:S01]  /*70330*/  LOP3.LUT R4, R0, 0x9c, R24.reuse, 0xfe, !PT ;  /* 0x0000009c00047812 */ /* 0x102fe200078efe18 */
[--C-:B------:R-:W-:Y:S01]  /*70340*/  IMAD R6, R26, 0x2, R5.reuse ;  /* 0x000000021a067824 */ /* 0x100fe200078e0205 */
[----:B------:R-:W-:Y:S02]  /*70350*/  LEA.HI.X.SX32 R9, R5, R3, 0x1, P6 ;  /* 0x0000000305097211 */ /* 0x000fe400030f0eff */
[----:B------:R-:W-:Y:S02]  /*70360*/  PRMT R5, R19, 0x7632, R5 ;  /* 0x0000763213057816 */ /* 0x000fe40000000005 */
[----:B------:R-:W-:Y:S02]  /*70370*/  ISETP.LT.AND P2, PT, R4, c[0x0][0x17c], !P0 ;  /* 0x00005f0004007a0c */ /* 0x000fe40004741270 */
[----:B------:R-:W-:Y:S01]  /*70380*/  LEA R4, P6, R6, R2, 0x1 ;  /* 0x0000000206047211 */ /* 0x000fe200078c08ff */
[----:B------:R0:W-:Y:S01]  /*70390*/  @P3 STG.E.U16 [R8.64], R5 ;  /* 0x0000000508003986 */ /* 0x0001e2000c10150a */
[----:B------:R-:W-:-:S02]  /*703a0*/  LOP3.LUT R7, R0, 0x9e, R24, 0xfe, !PT ;  /* 0x0000009e00077812 */ /* 0x000fc400078efe18 */
[----:B------:R-:W-:Y:S02]  /*703b0*/  ISETP.LT.AND P1, PT, R11, c[0x0][0x17c], !P0 ;  /* 0x00005f000b007a0c */ /* 0x000fe40004721270 */
[----:B------:R-:W-:Y:S02]  /*703c0*/  ISETP.LT.AND P3, PT, R7, c[0x0][0x17c], !P0 ;  /* 0x00005f0007007a0c */ /* 0x000fe40004761270 */
[----:B0-----:R-:W-:Y:S01]  /*703d0*/  LEA.HI.X.SX32 R5, R6, R3, 0x1, P6 ;  /* 0x0000000306057211 */ /* 0x001fe200030f0eff */
[----:B------:R-:W-:Y:S01]  /*703e0*/  IMAD R6, R26, 0x2, R6 ;  /* 0x000000021a067824 */ /* 0x000fe200078e0206 */
[----:B------:R-:W-:Y:S02]  /*703f0*/  PRMT R8, R20, 0x7632, R8 ;  /* 0x0000763214087816 */ /* 0x000fe40000000008 */
[----:B------:R-:W-:Y:S01]  /*70400*/  LOP3.LUT R9, R0, 0xa0, R24, 0xfe, !PT ;  /* 0x000000a000097812 */ /* 0x000fe200078efe18 */
[----:B------:R-:W2:Y:S01]  /*70410*/  LDL R20, [R1+0x74] ;  /* 0x0000740001147983 */ /* 0x000ea20000100800 */
[----:B------:R-:W-:-:S03]  /*70420*/  IMAD R7, R26, 0x2, R6 ;  /* 0x000000021a077824 */ /* 0x000fc600078e0206 */
[----:B------:R0:W-:Y:S01]  /*70430*/  @P4 STG.E.U16 [R4.64], R8 ;  /* 0x0000000804004986 */ /* 0x0001e2000c10150a */
[----:B------:R-:W-:Y:S02]  /*70440*/  ISETP.LT.AND P4, PT, R9, c[0x0][0x17c], !P0 ;  /* 0x00005f0009007a0c */ /* 0x000fe40004781270 */
[----:B------:R-:W-:Y:S02]  /*70450*/  PRMT R10, R25, 0x7632, R10 ;  /* 0x00007632190a7816 */ /* 0x000fe4000000000a */
[----:B------:R-:W3:Y:S01]  /*70460*/  LDL R25, [R1+0x84] ;  /* 0x0000840001197983 */ /* 0x000ee20000100800 */
[----:B0-----:R-:W-:Y:S01]  /*70470*/  LEA R8, P6, R6, R2, 0x1 ;  /* 0x0000000206087211 */ /* 0x001fe200078c08ff */
[----:B------:R-:W-:-:S03]  /*70480*/  IMAD R5, R26, 0x2, R7 ;  /* 0x000000021a057824 */ /* 0x000fc600078e0207 */
[-C--:B------:R-:W-:Y:S02]  /*70490*/  LEA.HI.X.SX32 R9, R6, R3.reuse, 0x1, P6 ;  /* 0x0000000306097211 */ /* 0x080fe400030f0eff */
[C---:B------:R-:W-:Y:S02]  /*704a0*/  LEA R6, P6, R7.reuse, R2, 0x1 ;  /* 0x0000000207067211 */ /* 0x040fe400078c08ff */
[----:B------:R-:W-:Y:S01]  /*704b0*/  PRMT R4, R28, 0x7632, R4 ;  /* 0x000076321c047816 */ /* 0x000fe20000000004 */
[----:B------:R0:W-:Y:S01]  /*704c0*/  @P5 STG.E.U16 [R8.64], R10 ;  /* 0x0000000a08005986 */ /* 0x0001e2000c10150a */
[----:B------:R-:W-:-:S03]  /*704d0*/  LEA.HI.X.SX32 R7, R7, R3, 0x1, P6 ;  /* 0x0000000307077211 */ /* 0x000fc600030f0eff */
[----:B------:R-:W4:Y:S04]  /*704e0*/  LDL R28, [R1+0x1c4] ;  /* 0x0001c400011c7983 */ /* 0x000f280000100800 */
[----:B------:R1:W-:Y:S01]  /*704f0*/  @P1 STG.E.U16 [R6.64], R4 ;  /* 0x0000000406001986 */ /* 0x0003e2000c10150a */
[----:B0-----:R-:W-:-:S04]  /*70500*/  LEA R8, P6, R5, R2, 0x1 ;  /* 0x0000000205087211 */ /* 0x001fc800078c08ff */
[----:B------:R-:W-:Y:S01]  /*70510*/  LEA.HI.X.SX32 R9, R5, R3, 0x1, P6 ;  /* 0x0000000305097211 */ /* 0x000fe200030f0eff */
[--C-:B-1----:R-:W-:Y:S01]  /*70520*/  IMAD R7, R26, 0x2, R5.reuse ;  /* 0x000000021a077824 */ /* 0x102fe200078e0205 */
[----:B------:R-:W-:Y:S02]  /*70530*/  PRMT R5, R29, 0x7632, R5 ;  /* 0x000076321d057816 */ /* 0x000fe40000000005 */
[----:B------:R-:W4:Y:S01]  /*70540*/  LDL R29, [R1+0x1d4] ;  /* 0x0001d400011d7983 */ /* 0x000f220000100800 */
[----:B------:R-:W-:Y:S01]  /*70550*/  LOP3.LUT R4, R0, 0xa4, R24, 0xfe, !PT ;  /* 0x000000a400047812 */ /* 0x000fe200078efe18 */
[----:B------:R-:W-:-:S03]  /*70560*/  IMAD R6, R26, 0x2, R7 ;  /* 0x000000021a067824 */ /* 0x000fc600078e0207 */
[----:B------:R-:W-:Y:S02]  /*70570*/  ISETP.LT.AND P1, PT, R4, c[0x0][0x17c], !P0 ;  /* 0x00005f0004007a0c */ /* 0x000fe40004721270 */
[----:B------:R-:W-:Y:S01]  /*70580*/  LEA R4, P6, R7, R2, 0x1 ;  /* 0x0000000207047211 */ /* 0x000fe200078c08ff */
[----:B------:R0:W-:Y:S01]  /*70590*/  @P2 STG.E.U16 [R8.64], R5 ;  /* 0x0000000508002986 */ /* 0x0001e2000c10150a */
[----:B------:R-:W-:Y:S02]  /*705a0*/  PRMT R10, R21, 0x7632, R10 ;  /* 0x00007632150a7816 */ /* 0x000fe4000000000a */
[----:B0-----:R-:W-:Y:S01]  /*705b0*/  LEA.HI.X.SX32 R5, R7, R3, 0x1, P6 ;  /* 0x0000000307057211 */ /* 0x001fe200030f0eff */
[----:B------:R-:W-:-:S04]  /*705c0*/  IMAD R7, R26, 0x2, R6 ;  /* 0x000000021a077824 */ /* 0x000fc800078e0206 */
[----:B------:R0:W-:Y:S02]  /*705d0*/  @P3 STG.E.U16 [R4.64], R10 ;  /* 0x0000000a04003986 */ /* 0x0001e4000c10150a */
[----:B0-----:R-:W-:-:S04]  /*705e0*/  IMAD R4, R26, 0x2, R7 ;  /* 0x000000021a047824 */ /* 0x001fc800078e0207 */
[----:B------:R-:W-:-:S04]  /*705f0*/  IMAD R5, R26, 0x2, R4 ;  /* 0x000000021a057824 */ /* 0x000fc800078e0204 */
[----:B------:R-:W-:Y:S02]  /*70600*/  IMAD R14, R26, 0x2, R5 ;  /* 0x000000021a0e7824 */ /* 0x000fe400078e0205 */
[----:B------:R-:W0:Y:S01]  /*70610*/  S2R R26, SR_TID.X ;  /* 0x00000000001a7919 */ /* 0x000e220000002100 */
[--C-:B------:R-:W-:Y:S02]  /*70620*/  LOP3.LUT R9, R0, 0xa6, R24.reuse, 0xfe, !PT ;  /* 0x000000a600097812 */ /* 0x100fe400078efe18 */
[C---:B------:R-:W-:Y:S02]  /*70630*/  LEA R8, P6, R6.reuse, R2, 0x1 ;  /* 0x0000000206087211 */ /* 0x040fe400078c08ff */
[----:B------:R-:W-:Y:S02]  /*70640*/  ISETP.LT.AND P2, PT, R9, c[0x0][0x17c], !P0 ;  /* 0x00005f0009007a0c */ /* 0x000fe40004741270 */
[----:B------:R-:W-:Y:S02]  /*70650*/  LEA.HI.X.SX32 R9, R6, R3, 0x1, P6 ;  /* 0x0000000306097211 */ /* 0x000fe400030f0eff */
[----:B------:R-:W-:-:S02]  /*70660*/  LOP3.LUT R11, R0, 0xa2, R24, 0xfe, !PT ;  /* 0x000000a2000b7812 */ /* 0x000fc400078efe18 */
[-C--:B------:R-:W-:Y:S02]  /*70670*/  LEA R6, P3, R7, R2.reuse, 0x1 ;  /* 0x0000000207067211 */ /* 0x080fe400078608ff */
[----:B------:R-:W-:Y:S02]  /*70680*/  ISETP.LT.AND P5, PT, R11, c[0x0][0x17c], !P0 ;  /* 0x00005f000b007a0c */ /* 0x000fe400047a1270 */
[----:B------:R-:W-:Y:S01]  /*70690*/  LEA.HI.X.SX32 R7, R7, R3, 0x1, P3 ;  /* 0x0000000307077211 */ /* 0x000fe200018f0eff */
[----:B------:R-:W-:Y:S01]  /*706a0*/  STL [R1+0x1ae0], R2 ;  /* 0x001ae00201007387 */ /* 0x000fe20000100800 */
[----:B------:R-:W-:-:S04]  /*706b0*/  LEA R10, P6, R5, R2, 0x1 ;  /* 0x00000002050a7211 */ /* 0x000fc800078c08ff */
[----:B------:R-:W-:Y:S01]  /*706c0*/  LEA.HI.X.SX32 R11, R5, R3, 0x1, P6 ;  /* 0x00000003050b7211 */ /* 0x000fe200030f0eff */
[----:B------:R-:W-:Y:S04]  /*706d0*/  STL [R1+0x1ae4], R3 ;  /* 0x001ae40301007387 */ /* 0x000fe80000100800 */
[----:B--2---:R1:W-:Y:S02]  /*706e0*/  @P4 STG.E.U16 [R8.64], R20 ;  /* 0x0000001408004986 */ /* 0x0043e4000c10150a */
[----:B-1----:R-:W-:Y:S02]  /*706f0*/  LOP3.LUT R9, R0, 0xa8, R24, 0xfe, !PT ;  /* 0x000000a800097812 */ /* 0x002fe400078efe18 */
[----:B------:R-:W-:Y:S02]  /*70700*/  LEA R8, P4, R4, R2, 0x1 ;  /* 0x0000000204087211 */ /* 0x000fe400078808ff */
[----:B------:R-:W-:-:S02]  /*70710*/  ISETP.LT.AND P3, PT, R9, c[0x0][0x17c], !P0 ;  /* 0x00005f0009007a0c */ /* 0x000fc40004761270 */
[-C--:B------:R-:W-:Y:S02]  /*70720*/  LEA.HI.X.SX32 R9, R4, R3.reuse, 0x1, P4 ;  /* 0x0000000304097211 */ /* 0x080fe400020f0eff */
[C---:B------:R-:W-:Y:S02]  /*70730*/  LEA R4, P4, R14.reuse, R2, 0x1 ;  /* 0x000000020e047211 */ /* 0x040fe400078808ff */
[----:B0-----:R-:W-:Y:S01]  /*70740*/  SHF.R.U32.HI R2, RZ, 0x5, R26 ;  /* 0x00000005ff027819 */ /* 0x001fe2000001161a */
[----:B---3--:R-:W-:Y:S01]  /*70750*/  @P5 STG.E.U16 [R6.64], R25 ;  /* 0x0000001906005986 */ /* 0x008fe2000c10150a */
[----:B------:R-:W-:Y:S02]  /*70760*/  LEA.HI.X.SX32 R5, R14, R3, 0x1, P4 ;  /* 0x000000030e057211 */ /* 0x000fe400020f0eff */
[----:B------:R-:W-:Y:S01]  /*70770*/  SGXT.U32 R2, R2, 0x1 ;  /* 0x000000010202781a */ /* 0x000fe20000000000 */
[----:B----4-:R-:W-:Y:S04]  /*70780*/  @P1 STG.E.U16 [R8.64], R28 ;  /* 0x0000001c08001986 */ /* 0x010fe8000c10150a */
[----:B------:R0:W-:Y:S01]  /*70790*/  @P2 STG.E.U16 [R10.64], R27 ;  /* 0x0000001b0a002986 */ /* 0x0001e2000c10150a */
[----:B------:R-:W-:-:S02]  /*707a0*/  LOP3.LUT R3, R0, 0xde, R2, 0xfe, !PT ;  /* 0x000000de00037812 */ /* 0x000fc400078efe02 */
[C-C-:B0-----:R-:W-:Y:S01]  /*707b0*/  LOP3.LUT R11, R0.reuse, 0xc4, R2.reuse, 0xfe, !PT ;  /* 0x000000c4000b7812 */ /* 0x141fe200078efe02 */
[----:B------:R0:W-:Y:S04]  /*707c0*/  @P3 STG.E.U16 [R4.64], R29 ;  /* 0x0000001d04003986 */ /* 0x0001e8000c10150a */
[----:B------:R1:W-:Y:S01]  /*707d0*/  STL [R1+0x1adc], R11 ;  /* 0x001adc0b01007387 */ /* 0x0003e20000100800 */
[C-C-:B0-----:R-:W-:Y:S02]  /*707e0*/  LOP3.LUT R29, R0.reuse, 0xda, R2.reuse, 0xfe, !PT ;  /* 0x000000da001d7812 */ /* 0x141fe400078efe02 */
[----:B-1----:R-:W-:-:S03]  /*707f0*/  LOP3.LUT R11, R0, 0xdc, R2, 0xfe, !PT ;  /* 0x000000dc000b7812 */ /* 0x002fc600078efe02 */
[----:B------:R0:W-:Y:S04]  /*70800*/  STL [R1], R29 ;  /* 0x0000001d01007387 */ /* 0x0001e80000100800 */
[----:B------:R1:W-:Y:S01]  /*70810*/  STL [R1+0x4], R11 ;  /* 0x0000040b01007387 */ /* 0x0003e20000100800 */
[----:B0-----:R-:W-:-:S03]  /*70820*/  LOP3.LUT R29, R0, 0xe0, R2, 0xfe, !PT ;  /* 0x000000e0001d7812 */ /* 0x001fc600078efe02 */
[----:B------:R0:W-:Y:S01]  /*70830*/  STL [R1+0x8], R3 ;  /* 0x0000080301007387 */ /* 0x0001e20000100800 */
[----:B-1----:R-:W-:-:S03]  /*70840*/  LOP3.LUT R11, R0, 0xe2, R2, 0xfe, !PT ;  /* 0x000000e2000b7812 */ /* 0x002fc600078efe02 */
[----:B------:R1:W-:Y:S01]  /*70850*/  STL [R1+0xc], R29 ;  /* 0x00000c1d01007387 */ /* 0x0003e20000100800 */
[----:B0-----:R-:W-:-:S03]  /*70860*/  LOP3.LUT R3, R0, 0xe4, R2, 0xfe, !PT ;  /* 0x000000e400037812 */ /* 0x001fc600078efe02 */
[----:B------:R0:W-:Y:S01]  /*70870*/  STL [R1+0x10], R11 ;  /* 0x0000100b01007387 */ /* 0x0001e20000100800 */
[----:B-1----:R-:W-:-:S03]  /*70880*/  LOP3.LUT R29, R0, 0xe6, R2, 0xfe, !PT ;  /* 0x000000e6001d7812 */ /* 0x002fc600078efe02 */
[----:B------:R1:W-:Y:S04]  /*70890*/  STL [R1+0x14], R3 ;  /* 0x0000140301007387 */ /* 0x0003e80000100800 */
[----:B------:R2:W-:Y:S01]  /*708a0*/  STL [R1+0x18], R29 ;  /* 0x0000181d01007387 */ /* 0x0005e20000100800 */
[C-C-:B0-----:R-:W-:Y:S02]  /*708b0*/  LOP3.LUT R11, R0.reuse, 0xe8, R2.reuse, 0xfe, !PT ;  /* 0x000000e8000b7812 */ /* 0x141fe400078efe02 */
[----:B-1----:R-:W-:-:S03]  /*708c0*/  LOP3.LUT R3, R0, 0xea, R2, 0xfe, !PT ;  /* 0x000000ea00037812 */ /* 0x002fc600078efe02 */
[----:B------:R0:W-:Y:S01]  /*708d0*/  STL [R1+0x1c], R11 ;  /* 0x00001c0b01007387 */ /* 0x0001e20000100800 */
[----:B--2---:R-:W-:-:S03]  /*708e0*/  LOP3.LUT R29, R0, 0xec, R2, 0xfe, !PT ;  /* 0x000000ec001d7812 */ /* 0x004fc600078efe02 */
        /* <DEDUP_REMOVED lines=125> */
[----:B--2---:R-:W-:-:S05]  /*710c0*/  LOP3.LUT R29, R0, 0x16a, R2, 0xfe, !PT ;  /* 0x0000016a001d7812 */ /* 0x004fca00078efe02 */
        /* <DEDUP_REMOVED lines=108> */
[----:B0-----:R-:W2:Y:S04]  /*71790*/  LDL.LU R11, [R1+0x1e4] ;  /* 0x0001e400010b7983 */ /* 0x001ea80000300800 */
[----:B------:R0:W-:Y:S04]  /*717a0*/  STL [R1+0x2dc], R29 ;  /* 0x0002dc1d01007387 */ /* 0x0001e80000100800 */
[----:B------:R1:W-:Y:S01]  /*717b0*/  STL [R1+0x2e0], R3 ;  /* 0x0002e00301007387 */ /* 0x0003e20000100800 */
[C-C-:B0-----:R-:W-:Y:S02]  /*717c0*/  LOP3.LUT R29, R0.reuse, 0x1d8, R2.reuse, 0xfe, !PT ;  /* 0x000001d8001d7812 */ /* 0x141fe400078efe02 */
[----:B-1----:R-:W-:-:S03]  /*717d0*/  LOP3.LUT R3, R0, 0x1da, R2, 0xfe, !PT ;  /* 0x000001da00037812 */ /* 0x002fc600078efe02 */
        /* <DEDUP_REMOVED lines=13> */
[----:B0-----:R-:W3:Y:S04]  /*718b0*/  LDL.LU R29, [R1+0x1f4] ;  /* 0x0001f400011d7983 */ /* 0x001ee80000300800 */
[----:B------:R0:W-:Y:S02]  /*718c0*/  STL [R1+0x300], R3 ;  /* 0x0003000301007387 */ /* 0x0001e40000100800 */
[----:B0-----:R-:W-:-:S05]  /*718d0*/  LOP3.LUT R3, R0, 0x1e8, R2, 0xfe, !PT ;  /* 0x000001e800037812 */ /* 0x001fca00078efe02 */
        /* <DEDUP_REMOVED lines=18> */
[----:B------:R0:W-:Y:S01]  /*71a00*/  STL [R1+0x328], R3 ;  /* 0x0003280301007387 */ /* 0x0001e20000100800 */
[C-C-:B------:R-:W-:Y:S02]  /*71a10*/  LOP3.LUT R27, R0.reuse, 0xaa, R2.reuse, 0xfe, !PT ;  /* 0x000000aa001b7812 */ /* 0x140fe400078efe02 */
[C-C-:B------:R-:W-:Y:S02]  /*71a20*/  LOP3.LUT R28, R0.reuse, 0xac, R2.reuse, 0xfe, !PT ;  /* 0x000000ac001c7812 */ /* 0x140fe400078efe02 */
[C-C-:B------:R-:W-:Y:S02]  /*71a30*/  LOP3.LUT R15, R0.reuse, 0xae, R2.reuse, 0xfe, !PT ;  /* 0x000000ae000f7812 */ /* 0x140fe400078efe02 */
[C-C-:B0-----:R-:W-:Y:S02]  /*71a40*/  LOP3.LUT R3, R0.reuse, 0x1fc, R2.reuse, 0xfe, !PT ;  /* 0x000001fc00037812 */ /* 0x141fe400078efe02 */
[C-C-:B------:R-:W-:Y:S02]  /*71a50*/  LOP3.LUT R16, R0.reuse, 0xb0, R2.reuse, 0xfe, !PT ;  /* 0x000000b000107812 */ /* 0x140fe400078efe02 */
[C-C-:B------:R-:W-:Y:S01]  /*71a60*/  LOP3.LUT R17, R0.reuse, 0xb2, R2.reuse, 0xfe, !PT ;  /* 0x000000b200117812 */ /* 0x140fe200078efe02 */
[----:B------:R0:W-:Y:S01]  /*71a70*/  STL [R1+0x32c], R3 ;  /* 0x00032c0301007387 */ /* 0x0001e20000100800 */
[----:B------:R-:W-:-:S02]  /*71a80*/  LOP3.LUT R25, R0, 0xb4, R2, 0xfe, !PT ;  /* 0x000000b400197812 */ /* 0x000fc400078efe02 */
[C-C-:B------:R-:W-:Y:S02]  /*71a90*/  LOP3.LUT R26, R0.reuse, 0xb6, R2.reuse, 0xfe, !PT ;  /* 0x000000b6001a7812 */ /* 0x140fe400078efe02 */
[C-C-:B------:R-:W-:Y:S02]  /*71aa0*/  LOP3.LUT R24, R0.reuse, 0xb8, R2.reuse, 0xfe, !PT ;  /* 0x000000b800187812 */ /* 0x140fe400078efe02 */
[C-C-:B------:R-:W-:Y:S02]  /*71ab0*/  LOP3.LUT R22, R0.reuse, 0xba, R2.reuse, 0xfe, !PT ;  /* 0x000000ba00167812 */ /* 0x140fe400078efe02 */
[C-C-:B------:R-:W-:Y:S01]  /*71ac0*/  LOP3.LUT R20, R0.reuse, 0xbc, R2.reuse, 0xfe, !PT ;  /* 0x000000bc00147812 */ /* 0x140fe200078efe02 */
[----:B0-----:R-:W4:Y:S01]  /*71ad0*/  LDL.LU R3, [R1+0x1ae4] ;  /* 0x001ae40001037983 */ /* 0x001f220000300800 */
[C-C-:B------:R-:W-:Y:S02]  /*71ae0*/  LOP3.LUT R18, R0.reuse, 0xbe, R2.reuse, 0xfe, !PT ;  /* 0x000000be00127812 */ /* 0x140fe400078efe02 */
[----:B------:R-:W-:-:S02]  /*71af0*/  LOP3.LUT R13, R0, 0xc0, R2, 0xfe, !PT ;  /* 0x000000c0000d7812 */ /* 0x000fc400078efe02 */
[C-C-:B------:R-:W-:Y:S02]  /*71b00*/  LOP3.LUT R12, R0.reuse, 0xc2, R2.reuse, 0xfe, !PT ;  /* 0x000000c2000c7812 */ /* 0x140fe400078efe02 */
[C-C-:B------:R-:W-:Y:S02]  /*71b10*/  LOP3.LUT R10, R0.reuse, 0xc6, R2.reuse, 0xfe, !PT ;  /* 0x000000c6000a7812 */ /* 0x140fe400078efe02 */
[C-C-:B------:R-:W-:Y:S02]  /*71b20*/  LOP3.LUT R9, R0.reuse, 0xc8, R2.reuse, 0xfe, !PT ;  /* 0x000000c800097812 */ /* 0x140fe400078efe02 */
[C-C-:B------:R-:W-:Y:S02]  /*71b30*/  LOP3.LUT R8, R0.reuse, 0xca, R2.reuse, 0xfe, !PT ;  /* 0x000000ca00087812 */ /* 0x140fe400078efe02 */
        /* <DEDUP_REMOVED lines=8> */
[----:B------:R-:W2:Y:S01]  /*71bc0*/  LDL.LU R2, [R1+0x1ae0] ;  /* 0x001ae00001027983 */ /* 0x000ea20000300800 */
[----:B------:R-:W-:Y:S01]  /*71bd0*/  ISETP.LT.AND P2, PT, R27, c[0x0][0x17c], !P0 ;  /* 0x00005f001b007a0c */ /* 0x000fe20004741270 */
[----:B------:R-:W-:Y:S02]  /*71be0*/  IMAD.MOV.U32 R27, RZ, RZ, c[0x0][0x198] ;  /* 0x00006600ff1b7624 */ /* 0x000fe400078e00ff */
[----:B------:R0:W-:Y:S01]  /*71bf0*/  STL [R1+0x2bc], R0 ;  /* 0x0002bc0001007387 */ /* 0x0001e20000100800 */
[----:B------:R-:W-:Y:S01]  /*71c00*/  ISETP.LT.AND P3, PT, R15, c[0x0][0x17c], !P0 ;  /* 0x00005f000f007a0c */ /* 0x000fe20004761270 */
[----:B0-----:R-:W-:-:S04]  /*71c10*/  IMAD R0, R27, 0x2, R14 ;  /* 0x000000021b007824 */ /* 0x001fc800078e020e */
[----:B------:R-:W-:Y:S01]  /*71c20*/  IMAD R27, R27, 0x2, R0 ;  /* 0x000000021b1b7824 */ /* 0x000fe200078e0200 */
[----:B------:R-:W-:Y:S02]  /*71c30*/  ISETP.LT.AND P5, PT, R16, c[0x0][0x17c], !P0 ;  /* 0x00005f0010007a0c */ /* 0x000fe400047a1270 */
[----:B------:R-:W-:Y:S02]  /*71c40*/  ISETP.LT.AND P4, PT, R28, c[0x0][0x17c], !P0 ;  /* 0x00005f001c007a0c */ /* 0x000fe40004781270 */
[----:B------:R-:W3:Y:S01]  /*71c50*/  LDL.LU R28, [R1+0x64] ;  /* 0x00006400011c7983 */ /* 0x000ee20000300800 */
[----:B--2---:R-:W-:-:S04]  /*71c60*/  LEA R14, P1, R0, R2, 0x1 ;  /* 0x00000002000e7211 */ /* 0x004fc800078208ff */
[----:B----4-:R-:W-:Y:S01]  /*71c70*/  LEA.HI.X.SX32 R15, R0, R3, 0x1, P1 ;  /* 0x00000003000f7211 */ /* 0x010fe200008f0eff */
[----:B------:R-:W-:-:S04]  /*71c80*/  IMAD.MOV.U32 R0, RZ, RZ, c[0x0][0x198] ;  /* 0x00006600ff007624 */ /* 0x000fc800078e00ff */
[----:B------:R0:W-:Y:S01]  /*71c90*/  @P2 STG.E.U16 [R14.64], R11 ;  /* 0x0000000b0e002986 */ /* 0x0001e2000c10150a */
[-C--:B------:R-:W-:Y:S01]  /*71ca0*/  LEA R16, P2, R27, R2.reuse, 0x1 ;  /* 0x000000021b107211 */ /* 0x080fe200078408ff */
[----:B------:R-:W-:Y:S01]  /*71cb0*/  IMAD R0, R0, 0x2, R27 ;  /* 0x0000000200007824 */ /* 0x000fe200078e021b */
[----:B------:R-:W-:Y:S02]  /*71cc0*/  ISETP.LT.AND P1, PT, R17, c[0x0][0x17c], !P0 ;  /* 0x00005f0011007a0c */ /* 0x000fe40004721270 */
[----:B------:R-:W-:Y:S01]  /*71cd0*/  LEA.HI.X.SX32 R17, R27, R3, 0x1, P2 ;  /* 0x000000031b117211 */ /* 0x000fe200010f0eff */
[----:B------:R-:W-:Y:S01]  /*71ce0*/  IMAD.MOV.U32 R27, RZ, RZ, c[0x0][0x198] ;  /* 0x00006600ff1b7624 */ /* 0x000fe200078e00ff */
[----:B------:R-:W-:Y:S02]  /*71cf0*/  ISETP.LT.AND P2, PT, R25, c[0x0][0x17c], !P0 ;  /* 0x00005f0019007a0c */ /* 0x000fe40004741270 */
[----:B0-----:R-:W-:Y:S01]  /*71d00*/  LEA R14, P6, R0, R2, 0x1 ;  /* 0x00000002000e7211 */ /* 0x001fe200078c08ff */
[----:B------:R-:W-:-:S03]  /*71d10*/  IMAD R25, R27, 0x2, R0 ;  /* 0x000000021b197824 */ /* 0x000fc600078e0200 */
[----:B------:R-:W-:Y:S02]  /*71d20*/  LEA.HI.X.SX32 R15, R0, R3, 0x1, P6 ;  /* 0x00000003000f7211 */ /* 0x000fe400030f0eff */
[----:B------:R-:W2:Y:S04]  /*71d30*/  LDL.LU R0, [R1+0x74] ;  /* 0x0000740001007983 */ /* 0x000ea80000300800 */
[----:B---3--:R0:W-:Y:S04]  /*71d40*/  @P4 STG.E.U16 [R16.64], R29 ;  /* 0x0000001d10004986 */ /* 0x0081e8000c10150a */
[----:B------:R1:W-:Y:S01]  /*71d50*/  @P3 STG.E.U16 [R14.64], R28 ;  /* 0x0000001c0e003986 */ /* 0x0003e2000c10150a */
[----:B0-----:R-:W-:Y:S01]  /*71d60*/  LEA R16, P6, R25, R2, 0x1 ;  /* 0x0000000219107211 */ /* 0x001fe200078c08ff */
[----:B-1----:R-:W-:-:S03]  /*71d70*/  IMAD R15, R27, 0x2, R25 ;  /* 0x000000021b0f7824 */ /* 0x002fc600078e0219 */
[----:B------:R-:W-:Y:S02]  /*71d80*/  LEA.HI.X.SX32 R17, R25, R3, 0x1, P6 ;  /* 0x0000000319117211 */ /* 0x000fe400030f0eff */
[----:B------:R-:W-:Y:S02]  /*71d90*/  ISETP.LT.AND P4, PT, R26, c[0x0][0x17c], !P0 ;  /* 0x00005f001a007a0c */ /* 0x000fe40004781270 */
[----:B------:R-:W3:Y:S01]  /*71da0*/  LDL.LU R26, [R1+0x1d4] ;  /* 0x0001d400011a7983 */ /* 0x000ee20000300800 */
[----:B------:R-:W-:-:S03]  /*71db0*/  ISETP.LT.AND P3, PT, R24, c[0x0][0x17c], !P0 ;  /* 0x00005f0018007a0c */ /* 0x000fc60004761270 */
[----:B------:R-:W4:Y:S01]  /*71dc0*/  LDL.LU R24, [R1+0x1c4] ;  /* 0x0001c40001187983 */ /* 0x000f220000300800 */
[----:B--2---:R-:W-:-:S05]  /*71dd0*/  PRMT R25, R0, 0x7632, R25 ;  /* 0x0000763200197816 */ /* 0x004fca0000000019 */
[----:B------:R0:W-:Y:S04]  /*71de0*/  @P5 STG.E.U16 [R16.64], R25 ;  /* 0x0000001910005986 */ /* 0x0001e8000c10150a */
[----:B0-----:R-:W2:Y:S01]  /*71df0*/  LDL.LU R17, [R1+0x84] ;  /* 0x0000840001117983 */ /* 0x001ea20000300800 */
[----:B------:R-:W-:Y:S01]  /*71e00*/  IMAD R0, R27, 0x2, R15 ;  /* 0x000000021b007824 */ /* 0x000fe200078e020f */
[----:B------:R-:W-:-:S04]  /*71e10*/  LEA R14, P6, R15, R2, 0x1 ;  /* 0x000000020f0e7211 */ /* 0x000fc800078c08ff */
[-C--:B------:R-:W-:Y:S02]  /*71e20*/  LEA.HI.X.SX32 R15, R15, R3.reuse, 0x1, P6 ;  /* 0x000000030f0f7211 */ /* 0x080fe400030f0eff */
[----:B------:R-:W-:Y:S02]  /*71e30*/  LEA R16, P6, R0, R2, 0x1 ;  /* 0x0000000200107211 */ /* 0x000fe400078c08ff */
[----:B------:R-:W-:Y:S02]  /*71e40*/  ISETP.LT.AND P5, PT, R22, c[0x0][0x17c], !P0 ;  /* 0x00005f0016007a0c */ /* 0x000fe400047a1270 */
[----:B----4-:R-:W-:Y:S01]  /*71e50*/  PRMT R22, R24, 0x7632, R22 ;  /* 0x0000763218167816 */ /* 0x010fe20000000016 */
[----:B------:R-:W-:Y:S01]  /*71e60*/  IMAD R24, R27, 0x2, R0 ;  /* 0x000000021b187824 */ /* 0x000fe200078e0200 */
[----:B--2---:R-:W-:Y:S02]  /*71e70*/  PRMT R25, R17, 0x7632, R25 ;  /* 0x0000763211197816 */ /* 0x004fe40000000019 */
[----:B------:R-:W-:-:S02]  /*71e80*/  LEA.HI.X.SX32 R17, R0, R3, 0x1, P6 ;  /* 0x0000000300117211 */ /* 0x000fc400030f0eff */
[----:B------:R-:W2:Y:S04]  /*71e90*/  LDL.LU R0, [R1+0x94] ;  /* 0x0000940001007983 */ /* 0x000ea80000300800 */
[----:B------:R0:W-:Y:S01]  /*71ea0*/  @P1 STG.E.U16 [R14.64], R25 ;  /* 0x000000190e001986 */ /* 0x0001e2000c10150a */
[----:B------:R-:W-:-:S03]  /*71eb0*/  ISETP.LT.AND P1, PT, R20, c[0x0][0x17c], !P0 ;  /* 0x00005f0014007a0c */ /* 0x000fc60004721270 */
[----:B------:R1:W-:Y:S01]  /*71ec0*/  @P2 STG.E.U16 [R16.64], R22 ;  /* 0x0000001610002986 */ /* 0x0003e2000c10150a */
[----:B0-----:R-:W-:-:S04]  /*71ed0*/  LEA R14, P6, R24, R2, 0x1 ;  /* 0x00000002180e7211 */ /* 0x001fc800078c08ff */
[----:B------:R-:W-:Y:S02]  /*71ee0*/  LEA.HI.X.SX32 R15, R24, R3, 0x1, P6 ;  /* 0x00000003180f7211 */ /* 0x000fe400030f0eff */
[----:B--2---:R-:W-:-:S05]  /*71ef0*/  PRMT R20, R0, 0x7632, R20 ;  /* 0x0000763200147816 */ /* 0x004fca0000000014 */
[----:B------:R3:W-:Y:S01]  /*71f00*/  @P4 STG.E.U16 [R14.64], R20 ;  /* 0x000000140e004986 */ /* 0x0007e2000c10150a */
[----:B------:R-:W-:Y:S02]  /*71f10*/  ISETP.LT.AND P4, PT, R13, c[0x0][0x17c], !P0 ;  /* 0x00005f000d007a0c */ /* 0x000fe40004781270 */
[----:B------:R-:W-:Y:S02]  /*71f20*/  PRMT R13, R11, 0x7632, R13 ;  /* 0x000076320b0d7816 */ /* 0x000fe4000000000d */
[----:B------:R-:W2:Y:S01]  /*71f30*/  LDL.LU R11, [R1+0x1adc] ;  /* 0x001adc00010b7983 */ /* 0x000ea20000300800 */
[----:B-1----:R-:W-:-:S05]  /*71f40*/  IMAD R17, R27, 0x2, R24 ;  /* 0x000000021b117824 */ /* 0x002fca00078e0218 */
[-C--:B------:R-:W-:Y:S01]  /*71f50*/  LEA R16, P6, R17, R2.reuse, 0x1 ;  /* 0x0000000211107211 */ /* 0x080fe200078c08ff */
[----:B------:R-:W-:Y:S01]  /*71f60*/  IMAD R0, R27, 0x2, R17 ;  /* 0x000000021b007824 */ /* 0x000fe200078e0211 */
[----:B---3--:R-:W-:Y:S02]  /*71f70*/  PRMT R20, R26, 0x7632, R20 ;  /* 0x000076321a147816 */ /* 0x008fe40000000014 */
[----:B------:R-:W-:Y:S02]  /*71f80*/  LEA.HI.X.SX32 R17, R17, R3, 0x1, P6 ;  /* 0x0000000311117211 */ /* 0x000fe400030f0eff */
[----:B------:R-:W-:Y:S01]  /*71f90*/  ISETP.LT.AND P2, PT, R18, c[0x0][0x17c], !P0 ;  /* 0x00005f0012007a0c */ /* 0x000fe20004741270 */
[----:B------:R-:W-:Y:S01]  /*71fa0*/  IMAD R18, R27, 0x2, R0 ;  /* 0x000000021b127824 */ /* 0x000fe200078e0200 */
[----:B------:R-:W-:Y:S01]  /*71fb0*/  LEA R14, P6, R0, R2, 0x1 ;  /* 0x00000002000e7211 */ /* 0x000fe200078c08ff */
[----:B------:R0:W-:Y:S01]  /*71fc0*/  @P3 STG.E.U16 [R16.64], R20 ;  /* 0x0000001410003986 */ /* 0x0001e2000c10150a */
[----:B------:R-:W-:-:S02]  /*71fd0*/  ISETP.LT.AND P3, PT, R12, c[0x0][0x17c], !P0 ;  /* 0x00005f000c007a0c */ /* 0x000fc40004761270 */
[-C--:B------:R-:W-:Y:S02]  /*71fe0*/  LEA.HI.X.SX32 R15, R0, R3.reuse, 0x1, P6 ;  /* 0x00000003000f7211 */ /* 0x080fe400030f0eff */
[----:B------:R-:W-:Y:S01]  /*71ff0*/  LEA R12, P6, R18, R2, 0x1 ;  /* 0x00000002120c7211 */ /* 0x000fe200078c08ff */
[----:B0-----:R-:W-:Y:S02]  /*72000*/  IMAD.MOV.U32 R20, RZ, RZ, c[0x0][0x198] ;  /* 0x00006600ff147624 */ /* 0x001fe400078e00ff */
[----:B------:R0:W-:Y:S02]  /*72010*/  @P5 STG.E.U16 [R14.64], R13 ;  /* 0x0000000d0e005986 */ /* 0x0001e4000c10150a */
[----:B------:R-:W-:Y:S02]  /*72020*/  IMAD R0, R20, 0x2, R18 ;  /* 0x0000000214007824 */ /* 0x000fe400078e0212 */
[----:B------:R-:W3:Y:S01]  /*72030*/  LDL.LU R17, [R1+0x88] ;  /* 0x0000880001117983 */ /* 0x000ee20000300800 */
[----:B0-----:R-:W-:-:S02]  /*72040*/  LEA.HI.X.SX32 R13, R18, R3, 0x1, P6 ;  /* 0x00000003120d7211 */ /* 0x001fc400030f0eff */
[----:B------:R-:W-:Y:S02]  /*72050*/  PRMT R15, R29, 0x7632, R15 ;  /* 0x000076321d0f7816 */ /* 0x000fe4000000000f */
[----:B------:R-:W-:Y:S01]  /*72060*/  LEA R14, P6, R0, R2, 0x1 ;  /* 0x00000002000e7211 */ /* 0x000fe200078c08ff */
[----:B------:R-:W4:Y:S01]  /*72070*/  LDL.LU R29, [R1+0x1c8] ;  /* 0x0001c800011d7983 */ /* 0x000f220000300800 */
[----:B------:R-:W-:-:S03]  /*72080*/  PRMT R16, R28, 0x7632, R16 ;  /* 0x000076321c107816 */ /* 0x000fc60000000010 */
[----:B------:R0:W-:Y:S01]  /*72090*/  @P1 STG.E.U16 [R12.64], R15 ;  /* 0x0000000f0c001986 */ /* 0x0001e2000c10150a */
[----:B------:R-:W-:-:S03]  /*720a0*/  ISETP.LT.AND P1, PT, R10, c[0x0][0x17c], !P0 ;  /* 0x00005f000a007a0c */ /* 0x000fc60004721270 */
[----:B------:R-:W3:Y:S04]  /*720b0*/  LDL.LU R22, [R1] ;  /* 0x0000000001167983 */ /* 0x000ee80000300800 */
[----:B------:R-:W3:Y:S01]  /*720c0*/  LDL.LU R26, [R1+0x1d8] ;  /* 0x0001d800011a7983 */ /* 0x000ee20000300800 */
[----:B0-----:R-:W-:-:S03]  /*720d0*/  LEA.HI.X.SX32 R15, R0, R3, 0x1, P6 ;  /* 0x00000003000f7211 */ /* 0x001fc600030f0eff */
[----:B------:R-:W3:Y:S04]  /*720e0*/  LDL.LU R28, [R1+0xc] ;  /* 0x00000c00011c7983 */ /* 0x000ee80000300800 */
[----:B------:R-:W3:Y:S04]  /*720f0*/  LDL.LU R24, [R1+0x1e8] ;  /* 0x0001e80001187983 */ /* 0x000ee80000300800 */
[----:B------:R-:W3:Y:S04]  /*72100*/  LDL.LU R25, [R1+0x1f8] ;  /* 0x0001f80001197983 */ /* 0x000ee80000300800 */
[----:B------:R-:W3:Y:S04]  /*72110*/  LDL.LU R27, [R1+0x68] ;  /* 0x00006800011b7983 */ /* 0x000ee80000300800 */
[----:B------:R0:W-:Y:S01]  /*72120*/  @P2 STG.E.U16 [R14.64], R16 ;  /* 0x000000100e002986 */ /* 0x0001e2000c10150a */
[----:B------:R-:W-:-:S03]  /*72130*/  ISETP.LT.AND P2, PT, R9, c[0x0][0x17c], !P0 ;  /* 0x00005f0009007a0c */ /* 0x000fc60004741270 */
[----:B0-----:R-:W3:Y:S04]  /*72140*/  LDL.LU R16, [R1+0x4] ;  /* 0x0000040001107983 */ /* 0x001ee80000300800 */
[----:B------:R-:W3:Y:S04]  /*72150*/  LDL.LU R14, [R1+0x8] ;  /* 0x00000800010e7983 */ /* 0x000ee80000300800 */
[----:B------:R-:W3:Y:S01]  /*72160*/  LDL.LU R15, [R1+0x98] ;  /* 0x00009800010f7983 */ /* 0x000ee20000300800 */
[----:B--2---:R-:W-:Y:S01]  /*72170*/  ISETP.LT.AND P5, PT, R11, c[0x0][0x17c], !P0 ;  /* 0x00005f000b007a0c */ /* 0x004fe200047a1270 */
[----:B------:R-:W-:-:S04]  /*72180*/  IMAD R11, R20, 0x2, R0 ;  /* 0x00000002140b7824 */ /* 0x000fc800078e0200 */
[----:B------:R-:W-:Y:S01]  /*72190*/  IMAD R0, R20, 0x2, R11 ;  /* 0x0000000214007824 */ /* 0x000fe200078e020b */
[----:B------:R-:W-:-:S04]  /*721a0*/  LEA R12, P6, R11, R2, 0x1 ;  /* 0x000000020b0c7211 */ /* 0x000fc800078c08ff */
[----:B------:R-:W-:Y:S02]  /*721b0*/  LEA.HI.X.SX32 R13, R11, R3, 0x1, P6 ;  /* 0x000000030b0d7211 */ /* 0x000fe400030f0eff */
[----:B------:R-:W-:Y:S01]  /*721c0*/  LEA R10, P6, R0, R2, 0x1 ;  /* 0x00000002000a7211 */ /* 0x000fe200078c08ff */
[----:B------:R-:W-:-:S03]  /*721d0*/  IMAD R9, R20, 0x2, R0 ;  /* 0x0000000214097824 */ /* 0x000fc600078e0200 */
[----:B------:R-:W-:Y:S02]  /*721e0*/  LEA.HI.X.SX32 R11, R0, R3, 0x1, P6 ;  /* 0x00000003000b7211 */ /* 0x000fe400030f0eff */
[----:B------:R-:W2:Y:S04]  /*721f0*/  LDL R0, [R1+0x78] ;  /* 0x0000780001007983 */ /* 0x000ea80000100800 */
[----:B--2---:R0:W-:Y:S04]  /*72200*/  @P4 STG.E.U16 [R12.64], R0 ;  /* 0x000000000c004986 */ /* 0x0041e8000c10150a */
[----:B---3--:R-:W-:Y:S01]  /*72210*/  @P3 STG.E.U16 [R10.64], R17 ;  /* 0x000000110a003986 */ /* 0x008fe2000c10150a */
[----:B0-----:R-:W-:-:S04]  /*72220*/  LEA R12, P6, R9, R2, 0x1 ;  /* 0x00000002090c7211 */ /* 0x001fc800078c08ff */
[----:B------:R-:W-:-:S05]  /*72230*/  LEA.HI.X.SX32 R13, R9, R3, 0x1, P6 ;  /* 0x00000003090d7211 */ /* 0x000fca00030f0eff */
[----:B----4-:R0:W-:Y:S04]  /*72240*/  @P5 STG.E.U16 [R12.64], R29 ;  /* 0x0000001d0c005986 */ /* 0x0101e8000c10150a */
[----:B0-----:R-:W2:Y:S01]  /*72250*/  LDL.LU R13, [R1+0x78] ;  /* 0x00007800010d7983 */ /* 0x001ea20000300800 */
[----:B------:R-:W-:Y:S01]  /*72260*/  IMAD R0, R20, 0x2, R9 ;  /* 0x0000000214007824 */ /* 0x000fe200078e0209 */
[----:B------:R-:W-:Y:S02]  /*72270*/  ISETP.LT.AND P4, PT, R8, c[0x0][0x17c], !P0 ;  /* 0x00005f0008007a0c */ /* 0x000fe40004781270 */
[----:B------:R-:W-:Y:S01]  /*72280*/  ISETP.LT.AND P3, PT, R7, c[0x0][0x17c], !P0 ;  /* 0x00005f0007007a0c */ /* 0x000fe20004761270 */
[----:B------:R-:W-:Y:S01]  /*72290*/  IMAD R7, R20, 0x2, R0 ;  /* 0x0000000214077824 */ /* 0x000fe200078e0200 */
[----:B------:R-:W-:-:S04]  /*722a0*/  LEA R8, P6, R0, R2, 0x1 ;  /* 0x0000000200087211 */ /* 0x000fc800078c08ff */
[-C--:B------:R-:W-:Y:S01]  /*722b0*/  LEA.HI.X.SX32 R9, R0, R3.reuse, 0x1, P6 ;  /* 0x0000000300097211 */ /* 0x080fe200030f0eff */
[----:B------:R-:W-:Y:S01]  /*722c0*/  IMAD R0, R20, 0x2, R7 ;  /* 0x0000000214007824 */ /* 0x000fe200078e0207 */
[CC--:B------:R-:W-:Y:S02]  /*722d0*/  LEA R10, P6, R7.reuse, R2.reuse, 0x1 ;  /* 0x00000002070a7211 */ /* 0x0c0fe400078c08ff */
[----:B------:R-:W-:Y:S01]  /*722e0*/  ISETP.LT.AND P5, PT, R6, c[0x0][0x17c], !P0 ;  /* 0x00005f0006007a0c */ /* 0x000fe200047a1270 */
[----:B------:R0:W-:Y:S01]  /*722f0*/  @P1 STG.E.U16 [R8.64], R15 ;  /* 0x0000000f08001986 */ /* 0x0001e2000c10150a */
[----:B------:R-:W-:Y:S02]  /*72300*/  LEA.HI.X.SX32 R11, R7, R3, 0x1, P6 ;  /* 0x00000003070b7211 */ /* 0x000fe400030f0eff */
[----:B------:R-:W-:Y:S01]  /*72310*/  ISETP.LT.AND P1, PT, R5, c[0x0][0x17c], !P0 ;  /* 0x00005f0005007a0c */ /* 0x000fe20004721270 */
[----:B------:R-:W-:Y:S01]  /*72320*/  IMAD R5, R20, 0x2, R0 ;  /* 0x0000000214057824 */ /* 0x000fe200078e0200 */
[----:B------:R-:W-:-:S04]  /*72330*/  LEA R6, P6, R0, R2, 0x1 ;  /* 0x0000000200067211 */ /* 0x000fc800078c08ff */
[-C--:B------:R-:W-:Y:S01]  /*72340*/  LEA.HI.X.SX32 R7, R0, R3.reuse, 0x1, P6 ;  /* 0x0000000300077211 */ /* 0x080fe200030f0eff */
[----:B------:R-:W-:Y:S01]  /*72350*/  IMAD R0, R20, 0x2, R5 ;  /* 0x0000000214007824 */ /* 0x000fe200078e0205 */
[CC--:B0-----:R-:W-:Y:S01]  /*72360*/  LEA R8, P6, R5.reuse, R2.reuse, 0x1 ;  /* 0x0000000205087211 */ /* 0x0c1fe200078c08ff */
[----:B------:R-:W-:Y:S01]  /*72370*/  @P2 STG.E.U16 [R10.64], R26 ;  /* 0x0000001a0a002986 */ /* 0x000fe2000c10150a */
[----:B------:R-:W-:Y:S02]  /*72380*/  ISETP.LT.AND P2, PT, R4, c[0x0][0x17c], !P0 ;  /* 0x00005f0004007a0c */ /* 0x000fe40004741270 */
[----:B------:R-:W-:Y:S01]  /*72390*/  LEA.HI.X.SX32 R9, R5, R3, 0x1, P6 ;  /* 0x0000000305097211 */ /* 0x000fe200030f0eff */
[----:B------:R0:W-:Y:S01]  /*723a0*/  @P4 STG.E.U16 [R6.64], R24 ;  /* 0x0000001806004986 */ /* 0x0001e2000c10150a */
[----:B------:R-:W-:-:S04]  /*723b0*/  LEA R4, P6, R0, R2, 0x1 ;  /* 0x0000000200047211 */ /* 0x000fc800078c08ff */
[----:B------:R-:W-:Y:S01]  /*723c0*/  LEA.HI.X.SX32 R5, R0, R3, 0x1, P6 ;  /* 0x0000000300057211 */ /* 0x000fe200030f0eff */
[----:B0-----:R-:W-:-:S05]  /*723d0*/  IMAD R7, R20, 0x2, R0 ;  /* 0x0000000214077824 */ /* 0x001fca00078e0200 */
[----:B------:R-:W-:Y:S01]  /*723e0*/  LEA R6, P6, R7, R2, 0x1 ;  /* 0x0000000207067211 */ /* 0x000fe200078c08ff */
[----:B------:R-:W-:-:S03]  /*723f0*/  IMAD R0, R20, 0x2, R7 ;  /* 0x0000000214007824 */ /* 0x000fc600078e0207 */
[----:B------:R-:W-:Y:S01]  /*72400*/  LEA.HI.X.SX32 R7, R7, R3, 0x1, P6 ;  /* 0x0000000307077211 */ /* 0x000fe200030f0eff */
[----:B------:R0:W-:Y:S04]  /*72410*/  @P3 STG.E.U16 [R8.64], R25 ;  /* 0x0000001908003986 */ /* 0x0001e8000c10150a */
[----:B------:R1:W-:Y:S01]  /*72420*/  @P5 STG.E.U16 [R4.64], R27 ;  /* 0x0000001b04005986 */ /* 0x0003e2000c10150a */
[----:B0-----:R-:W-:-:S03]  /*72430*/  PRMT R8, R17, 0x7632, R8 ;  /* 0x0000763211087816 */ /* 0x001fc60000000008 */
[----:B------:R-:W3:Y:S01]  /*72440*/  LDL.LU R17, [R1+0x10] ;  /* 0x0000100001117983 */ /* 0x000ee20000300800 */
[----:B--2---:R-:W-:-:S05]  /*72450*/  PRMT R10, R13, 0x7632, R10 ;  /* 0x000076320d0a7816 */ /* 0x004fca000000000a */
[----:B------:R0:W-:Y:S01]  /*72460*/  @P1 STG.E.U16 [R6.64], R10 ;  /* 0x0000000a06001986 */ /* 0x0001e2000c10150a */
[----:B------:R-:W-:-:S03]  /*72470*/  ISETP.LT.AND P1, PT, R22, c[0x0][0x17c], !P0 ;  /* 0x00005f0016007a0c */ /* 0x000fc60004721270 */
[----:B------:R-:W2:Y:S01]  /*72480*/  LDL.LU R22, [R1+0x14] ;  /* 0x0000140001167983 */ /* 0x000ea20000300800 */
[-C--:B-1----:R-:W-:Y:S01]  /*72490*/  LEA R4, P6, R0, R2.reuse, 0x1 ;  /* 0x0000000200047211 */ /* 0x082fe200078c08ff */
[----:B------:R-:W-:Y:S01]  /*724a0*/  IMAD R9, R20, 0x2, R0 ;  /* 0x0000000214097824 */ /* 0x000fe200078e0200 */
[----:B------:R-:W-:Y:S02]  /*724b0*/  ISETP.LT.AND P4, PT, R19, c[0x0][0x17c], !P0 ;  /* 0x00005f0013007a0c */ /* 0x000fe40004781270 */
[-C--:B------:R-:W-:Y:S01]  /*724c0*/  LEA.HI.X.SX32 R5, R0, R3.reuse, 0x1, P6 ;  /* 0x0000000300057211 */ /* 0x080fe200030f0eff */
[----:B------:R-:W-:Y:S01]  /*724d0*/  IMAD R0, R20, 0x2, R9 ;  /* 0x0000000214007824 */ /* 0x000fe200078e0209 */
[----:B0-----:R-:W-:Y:S02]  /*724e0*/  LEA R6, P6, R9, R2, 0x1 ;  /* 0x0000000209067211 */ /* 0x001fe400078c08ff */
[----:B------:R-:W-:Y:S01]  /*724f0*/  ISETP.LT.AND P3, PT, R21, c[0x0][0x17c], !P0 ;  /* 0x00005f0015007a0c */ /* 0x000fe20004761270 */
[----:B------:R0:W-:Y:S01]  /*72500*/  @P2 STG.E.U16 [R4.64], R8 ;  /* 0x0000000804002986 */ /* 0x0001e2000c10150a */
[----:B------:R-:W-:-:S02]  /*72510*/  LEA.HI.X.SX32 R7, R9, R3, 0x1, P6 ;  /* 0x0000000309077211 */ /* 0x000fc400030f0eff */
[----:B------:R-:W-:Y:S02]  /*72520*/  PRMT R10, R15, 0x7632, R10 ;  /* 0x000076320f0a7816 */ /* 0x000fe4000000000a */
[----:B0-----:R-:W-:Y:S02]  /*72530*/  PRMT R5, R29, 0x7632, R5 ;  /* 0x000076321d057816 */ /* 0x001fe40000000005 */
[----:B------:R-:W-:Y:S01]  /*72540*/  LEA R4, P6, R0, R2, 0x1 ;  /* 0x0000000200047211 */ /* 0x000fe200078c08ff */
[----:B------:R-:W-:Y:S01]  /*72550*/  IMAD R8, R20, 0x2, R0 ;  /* 0x0000000214087824 */ /* 0x000fe200078e0200 */
[----:B------:R-:W-:Y:S01]  /*72560*/  ISETP.LT.AND P5, PT, R23, c[0x0][0x17c], !P0 ;  /* 0x00005f0017007a0c */ /* 0x000fe200047a1270 */
[----:B------:R0:W-:Y:S01]  /*72570*/  @P4 STG.E.U16 [R6.64], R5 ;  /* 0x0000000506004986 */ /* 0x0001e2000c10150a */
[----:B------:R-:W-:-:S03]  /*72580*/  PRMT R9, R26, 0x7632, R9 ;  /* 0x000076321a097816 */ /* 0x000fc60000000009 */
[----:B------:R-:W4:Y:S04]  /*72590*/  LDL.LU R29, [R1+0x1ad8] ;  /* 0x001ad800011d7983 */ /* 0x000f280000300800 */
[----:B------:R-:W4:Y:S01]  /*725a0*/  LDL.LU R26, [R1+0x18] ;  /* 0x00001800011a7983 */ /* 0x000f220000300800 */
[----:B0-----:R-:W-:Y:S01]  /*725b0*/  LEA.HI.X.SX32 R5, R0, R3, 0x1, P6 ;  /* 0x0000000300057211 */ /* 0x001fe200030f0eff */
[----:B------:R-:W-:Y:S01]  /*725c0*/  IMAD R0, R20, 0x2, R8 ;  /* 0x0000000214007824 */ /* 0x000fe200078e0208 */
[----:B------:R-:W-:-:S03]  /*725d0*/  LEA R6, P6, R8, R2, 0x1 ;  /* 0x0000000208067211 */ /* 0x000fc600078c08ff */
[----:B------:R0:W-:Y:S01]  /*725e0*/  @P3 STG.E.U16 [R4.64], R10 ;  /* 0x0000000a04003986 */ /* 0x0001e2000c10150a */
[----:B------:R-:W-:Y:S02]  /*725f0*/  ISETP.LT.AND P3, PT, R28, c[0x0][0x17c], !P0 ;  /* 0x00005f001c007a0c */ /* 0x000fe40004761270 */
[----:B------:R-:W-:Y:S01]  /*72600*/  LEA.HI.X.SX32 R7, R8, R3, 0x1, P6 ;  /* 0x0000000308077211 */ /* 0x000fe200030f0eff */
[----:B------:R-:W4:Y:S01]  /*72610*/  LDL.LU R28, [R1+0x1c] ;  /* 0x00001c00011c7983 */ /* 0x000f220000300800 */
[----:B------:R-:W-:-:S03]  /*72620*/  PRMT R8, R24, 0x7632, R8 ;  /* 0x0000763218087816 */ /* 0x000fc60000000008 */
[----:B------:R-:W4:Y:S01]  /*72630*/  LDL.LU R12, [R1+0x7c] ;  /* 0x00007c00010c7983 */ /* 0x000f220000300800 */
[----:B0-----:R-:W-:-:S03]  /*72640*/  LEA R4, P6, R0, R2, 0x1 ;  /* 0x0000000200047211 */ /* 0x001fc600078c08ff */
[----:B------:R-:W4:Y:S01]  /*72650*/  LDL.LU R24, [R1+0x8c] ;  /* 0x00008c0001187983 */ /* 0x000f220000300800 */
[----:B------:R-:W-:Y:S02]  /*72660*/  ISETP.LT.AND P2, PT, R16, c[0x0][0x17c], !P0 ;  /* 0x00005f0010007a0c */ /* 0x000fe40004741270 */
[----:B------:R-:W-:Y:S01]  /*72670*/  LEA.HI.X.SX32 R5, R0, R3, 0x1, P6 ;  /* 0x0000000300057211 */ /* 0x000fe200030f0eff */
[----:B------:R-:W4:Y:S01]  /*72680*/  LDL.LU R16, [R1+0x1cc] ;  /* 0x0001cc0001107983 */ /* 0x000f220000300800 */
[----:B------:R-:W-:-:S03]  /*72690*/  ISETP.LT.AND P4, PT, R14, c[0x0][0x17c], !P0 ;  /* 0x00005f000e007a0c */ /* 0x000fc60004781270 */
[----:B------:R0:W-:Y:S04]  /*726a0*/  @P5 STG.E.U16 [R6.64], R9 ;  /* 0x0000000906005986 */ /* 0x0001e8000c10150a */
[----:B------:R-:W4:Y:S04]  /*726b0*/  LDL.LU R21, [R1+0x60] ;  /* 0x0000600001157983 */ /* 0x000f280000300800 */
[----:B------:R1:W-:Y:S04]  /*726c0*/  @P1 STG.E.U16 [R4.64], R8 ;  /* 0x0000000804001986 */ /* 0x0003e8000c10150a */
[----:B------:R-:W4:Y:S04]  /*726d0*/  LDL.LU R11, [R1+0x70] ;  /* 0x00007000010b7983 */ /* 0x000f280000300800 */
[----:B------:R-:W4:Y:S01]  /*726e0*/  LDL.LU R14, [R1+0x9c] ;  /* 0x00009c00010e7983 */ /* 0x000f220000300800 */
[----:B--2---:R-:W-:-:S03]  /*726f0*/  ISETP.LT.AND P1, PT, R22, c[0x0][0x17c], !P0 ;  /* 0x00005f0016007a0c */ /* 0x004fc60004721270 */
[----:B------:R-:W2:Y:S01]  /*72700*/  LDL.LU R22, [R1+0x80] ;  /* 0x0000800001167983 */ /* 0x000ea20000300800 */
[C---:B0-----:R-:W-:Y:S01]  /*72710*/  IMAD R7, R20.reuse, 0x2, R0 ;  /* 0x0000000214077824 */ /* 0x041fe200078e0200 */
[----:B------:R-:W-:Y:S02]  /*72720*/  PRMT R10, R25, 0x7632, R10 ;  /* 0x00007632190a7816 */ /* 0x000fe4000000000a */
[----:B------:R-:W-:Y:S01]  /*72730*/  PRMT R9, R27, 0x7632, R9 ;  /* 0x000076321b097816 */ /* 0x000fe20000000009 */
[C---:B------:R-:W-:Y:S01]  /*72740*/  IMAD R0, R20.reuse, 0x2, R7 ;  /* 0x0000000214007824 */ /* 0x040fe200078e0207 */
[CC--:B------:R-:W-:Y:S01]  /*72750*/  LEA R6, P6, R7.reuse, R2.reuse, 0x1 ;  /* 0x0000000207067211 */ /* 0x0c0fe200078c08ff */
[----:B------:R-:W2:Y:S03]  /*72760*/  LDL.LU R13, [R1+0x90] ;  /* 0x00009000010d7983 */ /* 0x000ea60000300800 */
[----:B------:R-:W-:Y:S01]  /*72770*/  LEA.HI.X.SX32 R7, R7, R3, 0x1, P6 ;  /* 0x0000000307077211 */ /* 0x000fe200030f0eff */
[----:B-1----:R-:W-:Y:S01]  /*72780*/  IMAD R8, R20, 0x2, R0 ;  /* 0x0000000214087824 */ /* 0x002fe200078e0200 */
[----:B------:R-:W-:Y:S01]  /*72790*/  LEA R4, P6, R0, R2, 0x1 ;  /* 0x0000000200047211 */ /* 0x000fe200078c08ff */
[----:B------:R-:W2:Y:S01]  /*727a0*/  LDL.LU R25, [R1+0x1dc] ;  /* 0x0001dc0001197983 */ /* 0x000ea20000300800 */
[----:B---3--:R-:W-:-:S02]  /*727b0*/  ISETP.LT.AND P5, PT, R17, c[0x0][0x17c], !P0 ;  /* 0x00005f0011007a0c */ /* 0x008fc400047a1270 */
[----:B------:R-:W-:Y:S01]  /*727c0*/  LEA.HI.X.SX32 R5, R0, R3, 0x1, P6 ;  /* 0x0000000300057211 */ /* 0x000fe200030f0eff */
[----:B------:R0:W-:Y:S01]  /*727d0*/  @P2 STG.E.U16 [R6.64], R10 ;  /* 0x0000000a06002986 */ /* 0x0001e2000c10150a */
[----:B------:R-:W-:-:S03]  /*727e0*/  IMAD R0, R20, 0x2, R8 ;  /* 0x0000000214007824 */ /* 0x000fc600078e0208 */
[----:B------:R1:W-:Y:S04]  /*727f0*/  @P4 STG.E.U16 [R4.64], R9 ;  /* 0x0000000904004986 */ /* 0x0003e8000c10150a */
[----:B------:R-:W3:Y:S01]  /*72800*/  LDL.LU R27, [R1+0x1ec] ;  /* 0x0001ec00011b7983 */ /* 0x000ee20000300800 */
[----:B0-----:R-:W-:-:S03]  /*72810*/  LEA R6, P2, R8, R2, 0x1 ;  /* 0x0000000208067211 */ /* 0x001fc600078408ff */
[----:B------:R-:W3:Y:S01]  /*72820*/  LDL.LU R15, [R1+0xe4] ;  /* 0x0000e400010f7983 */ /* 0x000ee20000300800 */
[-C--:B------:R-:W-:Y:S01]  /*72830*/  LEA.HI.X.SX32 R7, R8, R3.reuse, 0x1, P2 ;  /* 0x0000000308077211 */ /* 0x080fe200010f0eff */
[----:B------:R-:W-:Y:S01]  /*72840*/  IMAD R8, R20, 0x2, R0 ;  /* 0x0000000214087824 */ /* 0x000fe200078e0200 */
[----:B-1----:R-:W-:Y:S01]  /*72850*/  LEA R4, P6, R0, R2, 0x1 ;  /* 0x0000000200047211 */ /* 0x002fe200078c08ff */
[----:B------:R-:W3:Y:S01]  /*72860*/  LDL.LU R17, [R1+0xe8] ;  /* 0x0000e80001117983 */ /* 0x000ee20000300800 */
[----:B----4-:R-:W-:Y:S02]  /*72870*/  ISETP.LT.AND P4, PT, R26, c[0x0][0x17c], !P0 ;  /* 0x00005f001a007a0c */ /* 0x010fe40004781270 */
[----:B------:R-:W-:Y:S01]  /*72880*/  LEA.HI.X.SX32 R5, R0, R3, 0x1, P6 ;  /* 0x0000000300057211 */ /* 0x000fe200030f0eff */
[----:B------:R-:W-:Y:S01]  /*72890*/  IMAD R0, R20, 0x2, R8 ;  /* 0x0000000214007824 */ /* 0x000fe200078e0208 */
[----:B------:R-:W4:Y:S01]  /*728a0*/  LDL.LU R19, [R1+0xec] ;  /* 0x0000ec0001137983 */ /* 0x000f220000300800 */
[----:B------:R-:W-:-:S03]  /*728b0*/  ISETP.LT.AND P2, PT, R28, c[0x0][0x17c], !P0 ;  /* 0x00005f001c007a0c */ /* 0x000fc60004741270 */
[----:B------:R-:W4:Y:S04]  /*728c0*/  LDL.LU R28, [R1+0x1fc] ;  /* 0x0001fc00011c7983 */ /* 0x000f280000300800 */
[----:B------:R0:W-:Y:S04]  /*728d0*/  @P3 STG.E.U16 [R6.64], R12 ;  /* 0x0000000c06003986 */ /* 0x0001e8000c10150a */
[----:B------:R1:W-:Y:S04]  /*728e0*/  @P5 STG.E.U16 [R4.64], R24 ;  /* 0x0000001804005986 */ /* 0x0003e8000c10150a */
[----:B------:R-:W4:Y:S01]  /*728f0*/  LDL.LU R26, [R1+0x6c] ;  /* 0x00006c00011a7983 */ /* 0x000f220000300800 */
[----:B0-----:R-:W-:-:S02]  /*72900*/  LEA R6, P3, R8, R2, 0x1 ;  /* 0x0000000208067211 */ /* 0x001fc400078608ff */
[----:B-1----:R-:W-:Y:S02]  /*72910*/  LEA R4, P6, R0, R2, 0x1 ;  /* 0x0000000200047211 */ /* 0x002fe400078c08ff */
[-C--:B------:R-:W-:Y:S02]  /*72920*/  LEA.HI.X.SX32 R7, R8, R3.reuse, 0x1, P3 ;  /* 0x0000000308077211 */ /* 0x080fe400018f0eff */
[----:B------:R-:W-:-:S03]  /*72930*/  LEA.HI.X.SX32 R5, R0, R3, 0x1, P6 ;  /* 0x0000000300057211 */ /* 0x000fc600030f0eff */
[----:B------:R0:W-:Y:S01]  /*72940*/  @P1 STG.E.U16 [R6.64], R16 ;  /* 0x0000001006001986 */ /* 0x0001e2000c10150a */
[----:B------:R-:W-:-:S03]  /*72950*/  ISETP.LT.AND P3, PT, R11, c[0x0][0x17c], !P0 ;  /* 0x00005f000b007a0c */ /* 0x000fc60004761270 */
[----:B------:R1:W-:Y:S04]  /*72960*/  @P4 STG.E.U16 [R4.64], R14 ;  /* 0x0000000e04004986 */ /* 0x0003e8000c10150a */
[----:B------:R-:W4:Y:S01]  /*72970*/  LDL.LU R11, [R1+0xf0] ;  /* 0x0000f000010b7983 */ /* 0x000f220000300800 */
[----:B--2---:R-:W-:-:S03]  /*72980*/  ISETP.LT.AND P4, PT, R22, c[0x0][0x17c], !P0 ;  /* 0x00005f0016007a0c */ /* 0x004fc60004781270 */
[----:B------:R-:W2:Y:S01]  /*72990*/  LDL.LU R22, [R1+0xf4] ;  /* 0x0000f40001167983 */ /* 0x000ea20000300800 */
[----:B------:R-:W-:Y:S01]  /*729a0*/  IMAD R8, R20, 0x2, R0 ;  /* 0x0000000214087824 */ /* 0x000fe200078e0200 */
[----:B------:R-:W-:-:S03]  /*729b0*/  ISETP.LT.AND P5, PT, R21, c[0x0][0x17c], !P0 ;  /* 0x00005f0015007a0c */ /* 0x000fc600047a1270 */
[----:B------:R-:W-:Y:S01]  /*729c0*/  IMAD R0, R20, 0x2, R8 ;  /* 0x0000000214007824 */ /* 0x000fe200078e0208 */
[----:B0-----:R-:W-:-:S04]  /*729d0*/  LEA R6, P1, R8, R2, 0x1 ;  /* 0x0000000208067211 */ /* 0x001fc800078208ff */
[----:B------:R-:W-:Y:S01]  /*729e0*/  LEA.HI.X.SX32 R7, R8, R3, 0x1, P1 ;  /* 0x0000000308077211 */ /* 0x000fe200008f0eff */
[----:B------:R-:W-:Y:S01]  /*729f0*/  IMAD R8, R20, 0x2, R0 ;  /* 0x0000000214087824 */ /* 0x000fe200078e0200 */
[----:B-1----:R-:W-:-:S03]  /*72a00*/  LEA R4, P6, R0, R2, 0x1 ;  /* 0x0000000200047211 */ /* 0x002fc600078c08ff */
[----:B------:R0:W-:Y:S01]  /*72a10*/  @P2 STG.E.U16 [R6.64], R25 ;  /* 0x0000001906002986 */ /* 0x0001e2000c10150a */
[----:B------:R-:W-:Y:S01]  /*72a20*/  LEA.HI.X.SX32 R5, R0, R3, 0x1, P6 ;  /* 0x0000000300057211 */ /* 0x000fe200030f0eff */
[----:B------:R-:W-:Y:S01]  /*72a30*/  IMAD R0, R20, 0x2, R8 ;  /* 0x0000000214007824 */ /* 0x000fe200078e0208 */
[----:B------:R-:W-:Y:S02]  /*72a40*/  ISETP.LT.AND P1, PT, R13, c[0x0][0x17c], !P0 ;  /* 0x00005f000d007a0c */ /* 0x000fe40004721270 */
[----:B------:R-:W-:Y:S01]  /*72a50*/  PRMT R10, R12, 0x7632, R10 ;  /* 0x000076320c0a7816 */ /* 0x000fe2000000000a */
[----:B------:R-:W2:Y:S01]  /*72a60*/  LDL.LU R13, [R1+0xf8] ;  /* 0x0000f800010d7983 */ /* 0x000ea20000300800 */
[----:B0-----:R-:W-:-:S03]  /*72a70*/  LEA R6, P2, R8, R2, 0x1 ;  /* 0x0000000208067211 */ /* 0x001fc600078408ff */
[----:B---3--:R0:W-:Y:S01]  /*72a80*/  @P5 STG.E.U16 [R4.64], R27 ;  /* 0x0000001b04005986 */ /* 0x0081e2000c10150a */
[----:B------:R-:W-:Y:S01]  /*72a90*/  LEA.HI.X.SX32 R7, R8, R3, 0x1, P2 ;  /* 0x0000000308077211 */ /* 0x000fe200010f0eff */
[----:B------:R-:W-:Y:S01]  /*72aa0*/  IMAD R8, R20, 0x2, R0 ;  /* 0x0000000214087824 */ /* 0x000fe200078e0200 */
[----:B0-----:R-:W-:-:S04]  /*72ab0*/  LEA R4, P6, R0, R2, 0x1 ;  /* 0x0000000200047211 */ /* 0x001fc800078c08ff */
[----:B------:R-:W-:Y:S01]  /*72ac0*/  LEA.HI.X.SX32 R5, R0, R3, 0x1, P6 ;  /* 0x0000000300057211 */ /* 0x000fe200030f0eff */
[----:B----4-:R0:W-:Y:S01]  /*72ad0*/  @P3 STG.E.U16 [R6.64], R28 ;  /* 0x0000001c06003986 */ /* 0x0101e2000c10150a */
[----:B------:R-:W-:Y:S01]  /*72ae0*/  ISETP.LT.AND P2, PT, R15, c[0x0][0x17c], !P0 ;  /* 0x00005f000f007a0c */ /* 0x000fe20004741270 */
[----:B------:R-:W-:Y:S01]  /*72af0*/  IMAD R0, R20, 0x2, R8 ;  /* 0x0000000214007824 */ /* 0x000fe200078e0208 */
[----:B------:R-:W-:Y:S01]  /*72b00*/  ISETP.LT.AND P5, PT, R17, c[0x0][0x17c], !P0 ;  /* 0x00005f0011007a0c */ /* 0x000fe200047a1270 */
[----:B------:R-:W3:Y:S01]  /*72b10*/  LDL.LU R15, [R1+0xfc] ;  /* 0x0000fc00010f7983 */ /* 0x000ee20000300800 */
[----:B------:R-:W-:-:S03]  /*72b20*/  PRMT R9, R24, 0x7632, R9 ;  /* 0x0000763218097816 */ /* 0x000fc60000000009 */
[----:B------:R-:W4:Y:S01]  /*72b30*/  LDL.LU R17, [R1+0x100] ;  /* 0x0001000001117983 */ /* 0x000f220000300800 */
[----:B0-----:R-:W-:-:S03]  /*72b40*/  LEA R6, P6, R8, R2, 0x1 ;  /* 0x0000000208067211 */ /* 0x001fc600078c08ff */
[----:B------:R0:W-:Y:S01]  /*72b50*/  @P4 STG.E.U16 [R4.64], R26 ;  /* 0x0000001a04004986 */ /* 0x0001e2000c10150a */
[----:B------:R-:W-:-:S03]  /*72b60*/  LEA.HI.X.SX32 R7, R8, R3, 0x1, P6 ;  /* 0x0000000308077211 */ /* 0x000fc600030f0eff */
[----:B------:R-:W4:Y:S04]  /*72b70*/  LDL.LU R24, [R1+0x104] ;  /* 0x0001040001187983 */ /* 0x000f280000300800 */
[----:B------:R1:W-:Y:S01]  /*72b80*/  @P1 STG.E.U16 [R6.64], R10 ;  /* 0x0000000a06001986 */ /* 0x0003e2000c10150a */
[----:B------:R-:W-:Y:S01]  /*72b90*/  IMAD R8, R20, 0x2, R0 ;  /* 0x0000000214087824 */ /* 0x000fe200078e0200 */
[----:B0-----:R-:W-:-:S04]  /*72ba0*/  LEA R4, P6, R0, R2, 0x1 ;  /* 0x0000000200047211 */ /* 0x001fc800078c08ff */
[-C--:B------:R-:W-:Y:S02]  /*72bb0*/  LEA.HI.X.SX32 R5, R0, R3.reuse, 0x1, P6 ;  /* 0x0000000300057211 */ /* 0x080fe400030f0eff */
[----:B-1----:R-:W-:Y:S02]  /*72bc0*/  LEA R6, P6, R8, R2, 0x1 ;  /* 0x0000000208067211 */ /* 0x002fe400078c08ff */
[----:B------:R-:W-:Y:S02]  /*72bd0*/  PRMT R10, R16, 0x7632, R10 ;  /* 0x00007632100a7816 */ /* 0x000fe4000000000a */
[----:B------:R-:W-:Y:S01]  /*72be0*/  LEA.HI.X.SX32 R7, R8, R3, 0x1, P6 ;  /* 0x0000000308077211 */ /* 0x000fe200030f0eff */
[----:B------:R-:W-:Y:S04]  /*72bf0*/  @P2 STG.E.U16 [R4.64], R9 ;  /* 0x0000000904002986 */ /* 0x000fe8000c10150a */
[----:B------:R0:W-:Y:S02]  /*72c00*/  @P5 STG.E.U16 [R6.64], R10 ;  /* 0x0000000a06005986 */ /* 0x0001e4000c10150a */
[----:B0-----:R-:W-:-:S02]  /*72c10*/  PRMT R10, R25, 0x7632, R10 ;  /* 0x00007632190a7816 */ /* 0x001fc4000000000a */
[----:B--2---:R-:W-:Y:S02]  /*72c20*/  ISETP.LT.AND P1, PT, R22, c[0x0][0x17c], !P0 ;  /* 0x00005f0016007a0c */ /* 0x004fe40004721270 */
[----:B------:R-:W2:Y:S04]  /*72c30*/  LDL.LU R22, [R1+0x108] ;  /* 0x0001080001167983 */ /* 0x000ea80000300800 */
[----:B------:R-:W2:Y:S01]  /*72c40*/  LDL.LU R25, [R1+0x10c] ;  /* 0x00010c0001197983 */ /* 0x000ea20000300800 */
[----:B------:R-:W-:Y:S01]  /*72c50*/  IMAD R0, R20, 0x2, R8 ;  /* 0x0000000214007824 */ /* 0x000fe200078e0208 */
[----:B------:R-:W-:-:S03]  /*72c60*/  ISETP.LT.AND P3, PT, R19, c[0x0][0x17c], !P0 ;  /* 0x00005f0013007a0c */ /* 0x000fc60004761270 */
[----:B------:R-:W-:Y:S01]  /*72c70*/  IMAD R8, R20, 0x2, R0 ;  /* 0x0000000214087824 */ /* 0x000fe200078e0200 */
[-C--:B------:R-:W-:Y:S02]  /*72c80*/  LEA R4, P6, R0, R2.reuse, 0x1 ;  /* 0x0000000200047211 */ /* 0x080fe400078c08ff */
[----:B------:R-:W-:Y:S02]  /*72c90*/  PRMT R9, R14, 0x7632, R9 ;  /* 0x000076320e097816 */ /* 0x000fe40000000009 */
[-C--:B------:R-:W-:Y:S01]  /*72ca0*/  LEA.HI.X.SX32 R5, R0, R3.reuse, 0x1, P6 ;  /* 0x0000000300057211 */ /* 0x080fe200030f0eff */
[----:B------:R-:W-:Y:S01]  /*72cb0*/  IMAD R0, R20, 0x2, R8 ;  /* 0x0000000214007824 */ /* 0x000fe200078e0208 */
[----:B------:R-:W-:Y:S02]  /*72cc0*/  ISETP.LT.AND P4, PT, R11, c[0x0][0x17c], !P0 ;  /* 0x00005f000b007a0c */ /* 0x000fe40004781270 */
[CC--:B------:R-:W-:Y:S01]  /*72cd0*/  LEA R6, P6, R8.reuse, R2.reuse, 0x1 ;  /* 0x0000000208067211 */ /* 0x0c0fe200078c08ff */
[----:B------:R0:W-:Y:S03]  /*72ce0*/  @P3 STG.E.U16 [R4.64], R9 ;  /* 0x0000000904003986 */ /* 0x0001e6000c10150a */
[----:B------:R-:W-:Y:S01]  /*72cf0*/  LEA.HI.X.SX32 R7, R8, R3, 0x1, P6 ;  /* 0x0000000308077211 */ /* 0x000fe200030f0eff */
[----:B------:R-:W-:Y:S01]  /*72d00*/  IMAD R8, R20, 0x2, R0 ;  /* 0x0000000214087824 */ /* 0x000fe200078e0200 */
[----:B0-----:R-:W-:-:S02]  /*72d10*/  LEA R4, P6, R0, R2, 0x1 ;  /* 0x0000000200047211 */ /* 0x001fc400078c08ff */
[----:B------:R-:W-:Y:S02]  /*72d20*/  PRMT R9, R27, 0x7632, R9 ;  /* 0x000076321b097816 */ /* 0x000fe40000000009 */
[----:B------:R-:W2:Y:S01]  /*72d30*/  LDL.LU R27, [R1+0x110] ;  /* 0x00011000011b7983 */ /* 0x000ea20000300800 */
[----:B------:R-:W-:-:S03]  /*72d40*/  LEA.HI.X.SX32 R5, R0, R3, 0x1, P6 ;  /* 0x0000000300057211 */ /* 0x000fc600030f0eff */
[----:B------:R-:W2:Y:S01]  /*72d50*/  LDL.LU R11, [R1+0xa0] ;  /* 0x0000a000010b7983 */ /* 0x000ea20000300800 */
[----:B------:R-:W-:-:S03]  /*72d60*/  ISETP.LT.AND P2, PT, R13, c[0x0][0x17c], !P0 ;  /* 0x00005f000d007a0c */ /* 0x000fc60004741270 */
[----:B------:R0:W-:Y:S04]  /*72d70*/  @P4 STG.E.U16 [R6.64], R10 ;  /* 0x0000000a06004986 */ /* 0x0001e8000c10150a */
[----:B------:R-:W2:Y:S04]  /*72d80*/  LDL.LU R13, [R1+0x40] ;  /* 0x00004000010d7983 */ /* 0x000ea80000300800 */
[----:B------:R1:W-:Y:S01]  /*72d90*/  @P1 STG.E.U16 [R4.64], R9 ;  /* 0x0000000904001986 */ /* 0x0003e2000c10150a */
[----:B------:R-:W-:Y:S01]  /*72da0*/  IMAD R0, R20, 0x2, R8 ;  /* 0x0000000214007824 */ /* 0x000fe200078e0208 */
[----:B---3--:R-:W-:-:S02]  /*72db0*/  ISETP.LT.AND P5, PT, R15, c[0x0][0x17c], !P0 ;  /* 0x00005f000f007a0c */ /* 0x008fc400047a1270 */
[----:B0-----:R-:W-:Y:S02]  /*72dc0*/  PRMT R10, R28, 0x7632, R10 ;  /* 0x000076321c0a7816 */ /* 0x001fe4000000000a */
[----:B------:R-:W-:-:S04]  /*72dd0*/  LEA R6, P6, R8, R2, 0x1 ;  /* 0x0000000208067211 */ /* 0x000fc800078c08ff */
[-C--:B------:R-:W-:Y:S02]  /*72de0*/  LEA.HI.X.SX32 R7, R8, R3.reuse, 0x1, P6 ;  /* 0x0000000308077211 */ /* 0x080fe400030f0eff */
[----:B-1----:R-:W-:Y:S02]  /*72df0*/  LEA R4, P6, R0, R2, 0x1 ;  /* 0x0000000200047211 */ /* 0x002fe400078c08ff */
[----:B----4-:R-:W-:Y:S02]  /*72e00*/  ISETP.LT.AND P4, PT, R24, c[0x0][0x17c], !P0 ;  /* 0x00005f0018007a0c */ /* 0x010fe40004781270 */
[----:B------:R-:W-:Y:S02]  /*72e10*/  PRMT R9, R26, 0x7632, R9 ;  /* 0x000076321a097816 */ /* 0x000fe40000000009 */
[----:B------:R-:W-:Y:S01]  /*72e20*/  LEA.HI.X.SX32 R5, R0, R3, 0x1, P6 ;  /* 0x0000000300057211 */ /* 0x000fe200030f0eff */
[----:B------:R0:W-:Y:S04]  /*72e30*/  @P2 STG.E.U16 [R6.64], R10 ;  /* 0x0000000a06002986 */ /* 0x0001e8000c10150a */
[----:B------:R1:W-:Y:S01]  /*72e40*/  @P5 STG.E.U16 [R4.64], R9 ;  /* 0x0000000904005986 */ /* 0x0003e2000c10150a */
[----:B--2---:R-:W-:-:S03]  /*72e50*/  ISETP.LT.AND P1, PT, R22, c[0x0][0x17c], !P0 ;  /* 0x00005f0016007a0c */ /* 0x004fc60004721270 */
[----:B------:R-:W2:Y:S04]  /*72e60*/  LDL.LU R22, [R1+0x30] ;  /* 0x0000300001167983 */ /* 0x000ea80000300800 */
[----:B------:R-:W3:Y:S04]  /*72e70*/  LDL.LU R12, [R1+0x114] ;  /* 0x00011400010c7983 */ /* 0x000ee80000300800 */
[----:B------:R-:W4:Y:S04]  /*72e80*/  LDL.LU R28, [R1+0x118] ;  /* 0x00011800011c7983 */ /* 0x000f280000300800 */
[----:B------:R-:W3:Y:S04]  /*72e90*/  LDL.LU R14, [R1+0x20] ;  /* 0x00002000010e7983 */ /* 0x000ee80000300800 */
[----:B------:R-:W3:Y:S04]  /*72ea0*/  LDL.LU R21, [R1+0x11c] ;  /* 0x00011c0001157983 */ /* 0x000ee80000300800 */
[----:B------:R-:W3:Y:S04]  /*72eb0*/  LDL.LU R16, [R1+0x120] ;  /* 0x0001200001107983 */ /* 0x000ee80000300800 */
[----:B------:R-:W3:Y:S01]  /*72ec0*/  LDL.LU R24, [R1+0x50] ;  /* 0x0000500001187983 */ /* 0x000ee20000300800 */
[----:B------:R-:W-:-:S03]  /*72ed0*/  ISETP.LT.AND P5, PT, R25, c[0x0][0x17c], !P0 ;  /* 0x00005f0019007a0c */ /* 0x000fc600047a1270 */
[----:B------:R-:W3:Y:S04]  /*72ee0*/  LDL.LU R26, [R1+0xc0] ;  /* 0x0000c000011a7983 */ /* 0x000ee80000300800 */
[----:B------:R-:W3:Y:S04]  /*72ef0*/  LDL.LU R19, [R1+0x124] ;  /* 0x0001240001137983 */ /* 0x000ee80000300800 */
[----:B------:R-:W3:Y:S01]  /*72f00*/  LDL.LU R25, [R1+0x128] ;  /* 0x0001280001197983 */ /* 0x000ee20000300800 */
[----:B------:R-:W-:Y:S01]  /*72f10*/  IMAD R8, R20, 0x2, R0 ;  /* 0x0000000214087824 */ /* 0x000fe200078e0200 */
[----:B------:R-:W-:-:S02]  /*72f20*/  ISETP.LT.AND P3, PT, R17, c[0x0][0x17c], !P0 ;  /* 0x00005f0011007a0c */ /* 0x000fc40004761270 */
[----:B------:R-:W3:Y:S01]  /*72f30*/  LDL.LU R15, [R1+0x12c] ;  /* 0x00012c00010f7983 */ /* 0x000ee20000300800 */
[----:B------:R-:W-:Y:S01]  /*72f40*/  IMAD R0, R20, 0x2, R8 ;  /* 0x0000000214007824 */ /* 0x000fe200078e0208 */
[CC--:B0-----:R-:W-:Y:S02]  /*72f50*/  LEA R6, P2, R8.reuse, R2.reuse, 0x1 ;  /* 0x0000000208067211 */ /* 0x0c1fe400078408ff */
[----:B------:R-:W3:Y:S02]  /*72f60*/  LDL.LU R17, [R1+0xb0] ;  /* 0x0000b00001117983 */ /* 0x000ee40000300800 */
[----:B------:R-:W-:Y:S01]  /*72f70*/  LEA.HI.X.SX32 R7, R8, R3, 0x1, P2 ;  /* 0x0000000308077211 */ /* 0x000fe200010f0eff */
[----:B------:R-:W-:Y:S01]  /*72f80*/  IMAD R8, R20, 0x2, R0 ;  /* 0x0000000214087824 */ /* 0x000fe200078e0200 */
[----:B-1----:R-:W-:-:S03]  /*72f90*/  LEA R4, P6, R0, R2, 0x1 ;  /* 0x0000000200047211 */ /* 0x002fc600078c08ff */
[----:B------:R0:W-:Y:S01]  /*72fa0*/  @P3 STG.E.U16 [R6.64], R11 ;  /* 0x0000000b06003986 */ /* 0x0001e2000c10150a */
[----:B------:R-:W-:Y:S01]  /*72fb0*/  LEA.HI.X.SX32 R5, R0, R3, 0x1, P6 ;  /* 0x0000000300057211 */ /* 0x000fe200030f0eff */
[----:B------:R-:W-:Y:S01]  /*72fc0*/  IMAD R0, R20, 0x2, R8 ;  /* 0x0000000214007824 */ /* 0x000fe200078e0208 */
[----:B------:R-:W-:Y:S02]  /*72fd0*/  ISETP.LT.AND P2, PT, R27, c[0x0][0x17c], !P0 ;  /* 0x00005f001b007a0c */ /* 0x000fe40004741270 */
[----:B------:R-:W3:Y:S01]  /*72fe0*/  LDL.LU R27, [R1+0xd0] ;  /* 0x0000d000011b7983 */ /* 0x000ee20000300800 */
[----:B0-----:R-:W-:-:S03]  /*72ff0*/  LEA R6, P3, R8, R2, 0x1 ;  /* 0x0000000208067211 */ /* 0x001fc600078608ff */
[----:B------:R0:W-:Y:S01]  /*73000*/  @P4 STG.E.U16 [R4.64], R13 ;  /* 0x0000000d04004986 */ /* 0x0001e2000c10150a */
[----:B------:R-:W-:Y:S01]  /*73010*/  LEA.HI.X.SX32 R7, R8, R3, 0x1, P3 ;  /* 0x0000000308077211 */ /* 0x000fe200018f0eff */
[----:B------:R-:W-:Y:S01]  /*73020*/  IMAD R8, R20, 0x2, R0 ;  /* 0x0000000214087824 */ /* 0x000fe200078e0200 */
[----:B0-----:R-:W-:-:S04]  /*73030*/  LEA R4, P6, R0, R2, 0x1 ;  /* 0x0000000200047211 */ /* 0x001fc800078c08ff */
[----:B------:R-:W-:Y:S01]  /*73040*/  LEA.HI.X.SX32 R5, R0, R3, 0x1, P6 ;  /* 0x0000000300057211 */ /* 0x000fe200030f0eff */
[----:B------:R-:W-:Y:S01]  /*73050*/  IMAD R0, R20, 0x2, R8 ;  /* 0x0000000214007824 */ /* 0x000fe200078e0208 */
[----:B--2---:R0:W-:Y:S01]  /*73060*/  @P1 STG.E.U16 [R6.64], R22 ;  /* 0x0000001606001986 */ /* 0x0041e2000c10150a */
[----:B----4-:R-:W-:-:S03]  /*73070*/  ISETP.LT.AND P4, PT, R28, c[0x0][0x17c], !P0 ;  /* 0x00005f001c007a0c */ /* 0x010fc60004781270 */
[----:B------:R-:W2:Y:S01]  /*73080*/  LDL.LU R28, [R1+0x130] ;  /* 0x00013000011c7983 */ /* 0x000ea20000300800 */
[----:B0-----:R-:W-:-:S04]  /*73090*/  LEA R6, P1, R8, R2, 0x1 ;  /* 0x0000000208067211 */ /* 0x001fc800078208ff */
[----:B------:R-:W-:Y:S01]  /*730a0*/  LEA.HI.X.SX32 R7, R8, R3, 0x1, P1 ;  /* 0x0000000308077211 */ /* 0x000fe200008f0eff */
[----:B------:R-:W-:Y:S01]  /*730b0*/  IMAD R8, R20, 0x2, R0 ;  /* 0x0000000214087824 */ /* 0x000fe200078e0200 */
[----:B---3--:R-:W-:Y:S01]  /*730c0*/  @P5 STG.E.U16 [R4.64], R14 ;  /* 0x0000000e04005986 */ /* 0x008fe2000c10150a */
[----:B------:R-:W-:Y:S02]  /*730d0*/  ISETP.LT.AND P3, PT, R12, c[0x0][0x17c], !P0 ;  /* 0x00005f000c007a0c */ /* 0x000fe40004761270 */
[----:B------:R-:W-:Y:S01]  /*730e0*/  ISETP.LT.AND P5, PT, R16, c[0x0][0x17c], !P0 ;  /* 0x00005f0010007a0c */ /* 0x000fe200047a1270 */
[----:B------:R-:W3:Y:S04]  /*730f0*/  LDL.LU R12, [R1+0x134] ;  /* 0x00013400010c7983 */ /* 0x000ee80000300800 */
[----:B------:R0:W-:Y:S04]  /*73100*/  @P2 STG.E.U16 [R6.64], R24 ;  /* 0x0000001806002986 */ /* 0x0001e8000c10150a */
[----:B------:R-:W4:Y:S01]  /*73110*/  LDL.LU R16, [R1+0x138] ;  /* 0x0001380001107983 */ /* 0x000f220000300800 */
[----:B0-----:R-:W-:-:S04]  /*73120*/  LEA R6, P2, R8, R2, 0x1 ;  /* 0x0000000208067211 */ /* 0x001fc800078408ff */
[-C--:B------:R-:W-:Y:S02]  /*73130*/  LEA.HI.X.SX32 R7, R8, R3.reuse, 0x1, P2 ;  /* 0x0000000308077211 */ /* 0x080fe400010f0eff */
[----:B------:R-:W-:Y:S02]  /*73140*/  ISETP.LT.AND P2, PT, R25, c[0x0][0x17c], !P0 ;  /* 0x00005f0019007a0c */ /* 0x000fe40004741270 */
[----:B------:R-:W3:Y:S01]  /*73150*/  LDL.LU R25, [R1+0x13c] ;  /* 0x00013c0001197983 */ /* 0x000ee20000300800 */
[C---:B------:R-:W-:Y:S02]  /*73160*/  LEA R4, P6, R0.reuse, R2, 0x1 ;  /* 0x0000000200047211 */ /* 0x040fe400078c08ff */
[----:B------:R-:W-:Y:S02]  /*73170*/  ISETP.LT.AND P1, PT, R21, c[0x0][0x17c], !P0 ;  /* 0x00005f0015007a0c */ /* 0x000fe40004721270 */
[----:B------:R-:W-:Y:S01]  /*73180*/  LEA.HI.X.SX32 R5, R0, R3, 0x1, P6 ;  /* 0x0000000300057211 */ /* 0x000fe200030f0eff */
[----:B------:R-:W-:-:S04]  /*73190*/  IMAD R0, R20, 0x2, R8 ;  /* 0x0000000214007824 */ /* 0x000fc800078e0208 */
[----:B------:R0:W-:Y:S01]  /*731a0*/  @P3 STG.E.U16 [R4.64], R26 ;  /* 0x0000001a04003986 */ /* 0x0001e2000c10150a */
[----:B------:R-:W-:-:S03]  /*731b0*/  IMAD R8, R20, 0x2, R0 ;  /* 0x0000000214087824 */ /* 0x000fc600078e0200 */
[----:B------:R1:W-:Y:S01]  /*731c0*/  @P4 STG.E.U16 [R6.64], R17 ;  /* 0x0000001106004986 */ /* 0x0003e2000c10150a */
[----:B0-----:R-:W-:-:S04]  /*731d0*/  LEA R4, P6, R0, R2, 0x1 ;  /* 0x0000000200047211 */ /* 0x001fc800078c08ff */
[-C--:B------:R-:W-:Y:S01]  /*731e0*/  LEA.HI.X.SX32 R5, R0, R3.reuse, 0x1, P6 ;  /* 0x0000000300057211 */ /* 0x080fe200030f0eff */
[----:B------:R-:W-:Y:S01]  /*731f0*/  IMAD R0, R20, 0x2, R8 ;  /* 0x0000000214007824 */ /* 0x000fe200078e0208 */
[C---:B-1----:R-:W-:Y:S02]  /*73200*/  LEA R6, P6, R8.reuse, R2, 0x1 ;  /* 0x0000000208067211 */ /* 0x042fe400078c08ff */
[----:B------:R-:W-:Y:S01]  /*73210*/  ISETP.LT.AND P4, PT, R15, c[0x0][0x17c], !P0 ;  /* 0x00005f000f007a0c */ /* 0x000fe20004781270 */
[----:B------:R0:W-:Y:S01]  /*73220*/  @P1 STG.E.U16 [R4.64], R27 ;  /* 0x0000001b04001986 */ /* 0x0001e2000c10150a */
[----:B------:R-:W-:Y:S01]  /*73230*/  LEA.HI.X.SX32 R7, R8, R3, 0x1, P6 ;  /* 0x0000000308077211 */ /* 0x000fe200030f0eff */
[----:B------:R-:W-:Y:S01]  /*73240*/  IMAD R8, R20, 0x2, R0 ;  /* 0x0000000214087824 */ /* 0x000fe200078e0200 */
[----:B------:R-:W-:Y:S01]  /*73250*/  ISETP.LT.AND P3, PT, R19, c[0x0][0x17c], !P0 ;  /* 0x00005f0013007a0c */ /* 0x000fe20004761270 */
[----:B------:R-:W4:Y:S01]  /*73260*/  LDL.LU R15, [R1+0x140] ;  /* 0x00014000010f7983 */ /* 0x000f220000300800 */
[----:B0-----:R-:W-:-:S02]  /*73270*/  PRMT R5, R11, 0x7632, R5 ;  /* 0x000076320b057816 */ /* 0x001fc40000000005 */
[----:B------:R-:W-:-:S03]  /*73280*/  LEA R4, P6, R0, R2, 0x1 ;  /* 0x0000000200047211 */ /* 0x000fc600078c08ff */
[----:B------:R0:W-:Y:S01]  /*73290*/  @P5 STG.E.U16 [R6.64], R5 ;  /* 0x0000000506005986 */ /* 0x0001e2000c10150a */
[----:B------:R-:W-:Y:S02]  /*732a0*/  PRMT R10, R13, 0x7632, R10 ;  /* 0x000076320d0a7816 */ /* 0x000fe4000000000a */
[----:B------:R-:W-:Y:S02]  /*732b0*/  PRMT R9, R22, 0x7632, R9 ;  /* 0x0000763216097816 */ /* 0x000fe40000000009 */
[----:B0-----:R-:W-:Y:S02]  /*732c0*/  LEA.HI.X.SX32 R5, R0, R3, 0x1, P6 ;  /* 0x0000000300057211 */ /* 0x001fe400030f0eff */
[----:B------:R-:W-:Y:S01]  /*732d0*/  LEA R6, P6, R8, R2, 0x1 ;  /* 0x0000000208067211 */ /* 0x000fe200078c08ff */
[----:B------:R-:W-:-:S03]  /*732e0*/  IMAD R0, R20, 0x2, R8 ;  /* 0x0000000214007824 */ /* 0x000fc600078e0208 */
[----:B------:R-:W-:Y:S01]  /*732f0*/  LEA.HI.X.SX32 R7, R8, R3, 0x1, P6 ;  /* 0x0000000308077211 */ /* 0x000fe200030f0eff */
[----:B------:R0:W-:Y:S04]  /*73300*/  @P3 STG.E.U16 [R4.64], R10 ;  /* 0x0000000a04003986 */ /* 0x0001e8000c10150a */
[----:B------:R-:W-:Y:S01]  /*73310*/  @P2 STG.E.U16 [R6.64], R9 ;  /* 0x0000000906002986 */ /* 0x000fe2000c10150a */
[----:B------:R-:W-:Y:S02]  /*73320*/  PRMT R8, R14, 0x7632, R8 ;  /* 0x000076320e087816 */ /* 0x000fe40000000008 */
[----:B0-----:R-:W-:-:S04]  /*73330*/  LEA R4, P6, R0, R2, 0x1 ;  /* 0x0000000200047211 */ /* 0x001fc800078c08ff */
[----:B------:R-:W-:-:S05]  /*73340*/  LEA.HI.X.SX32 R5, R0, R3, 0x1, P6 ;  /* 0x0000000300057211 */ /* 0x000fca00030f0eff */
[----:B------:R0:W-:Y:S02]  /*73350*/  @P4 STG.E.U16 [R4.64], R8 ;  /* 0x0000000804004986 */ /* 0x0001e4000c10150a */
[----:B0-----:R-:W-:Y:S02]  /*73360*/  PRMT R8, R26, 0x7632, R8 ;  /* 0x000076321a087816 */ /* 0x001fe40000000008 */
[----:B--2---:R-:W-:Y:S02]  /*73370*/  ISETP.LT.AND P1, PT, R28, c[0x0][0x17c], !P0 ;  /* 0x00005f001c007a0c */ /* 0x004fe40004721270 */
[----:B------:R-:W2:Y:S04]  /*73380*/  LDL.LU R28, [R1+0x144] ;  /* 0x00014400011c7983 */ /* 0x000ea80000300800 */
[----:B------:R-:W2:Y:S01]  /*73390*/  LDL.LU R22, [R1+0x148] ;  /* 0x0001480001167983 */ /* 0x000ea20000300800 */
[----:B---3--:R-:W-:-:S03]  /*733a0*/  ISETP.LT.AND P2, PT, R25, c[0x0][0x17c], !P0 ;  /* 0x00005f0019007a0c */ /* 0x008fc60004741270 */
[----:B------:R-:W3:Y:S04]  /*733b0*/  LDL.LU R25, [R1+0x14c] ;  /* 0x00014c0001197983 */ /* 0x000ee80000300800 */
[----:B------:R-:W3:Y:S01]  /*733c0*/  LDL.LU R26, [R1+0x150] ;  /* 0x00015000011a7983 */ /* 0x000ee20000300800 */
[----:B------:R-:W-:Y:S01]  /*733d0*/  IMAD R7, R20, 0x2, R0 ;  /* 0x0000000214077824 */ /* 0x000fe200078e0200 */
[----:B------:R-:W-:Y:S02]  /*733e0*/  ISETP.LT.AND P5, PT, R12, c[0x0][0x17c], !P0 ;  /* 0x00005f000c007a0c */ /* 0x000fe400047a1270 */
[----:B------:R-:W-:Y:S02]  /*733f0*/  PRMT R10, R24, 0x7632, R10 ;  /* 0x00007632180a7816 */ /* 0x000fe4000000000a */
[CC--:B------:R-:W-:Y:S01]  /*73400*/  LEA R6, P6, R7.reuse, R2.reuse, 0x1 ;  /* 0x0000000207067211 */ /* 0x0c0fe200078c08ff */
[C---:B------:R-:W-:Y:S01]  /*73410*/  IMAD R0, R20.reuse, 0x2, R7 ;  /* 0x0000000214007824 */ /* 0x040fe200078e0207 */
[----:B------:R-:W3:Y:S02]  /*73420*/  LDL.LU R12, [R1+0xa4] ;  /* 0x0000a400010c7983 */ /* 0x000ee40000300800 */
[----:B------:R-:W-:Y:S01]  /*73430*/  LEA.HI.X.SX32 R7, R7, R3, 0x1, P6 ;  /* 0x0000000307077211 */ /* 0x000fe200030f0eff */
[----:B------:R-:W-:Y:S01]  /*73440*/  IMAD R9, R20, 0x2, R0 ;  /* 0x0000000214097824 */ /* 0x000fe200078e0200 */
[----:B------:R-:W-:-:S03]  /*73450*/  LEA R4, P6, R0, R2, 0x1 ;  /* 0x0000000200047211 */ /* 0x000fc600078c08ff */
[----:B------:R0:W-:Y:S01]  /*73460*/  @P1 STG.E.U16 [R6.64], R10 ;  /* 0x0000000a06001986 */ /* 0x0001e2000c10150a */
[----:B------:R-:W-:Y:S02]  /*73470*/  LEA.HI.X.SX32 R5, R0, R3, 0x1, P6 ;  /* 0x0000000300057211 */ /* 0x000fe400030f0eff */
[----:B----4-:R-:W-:-:S03]  /*73480*/  ISETP.LT.AND P3, PT, R16, c[0x0][0x17c], !P0 ;  /* 0x00005f0010007a0c */ /* 0x010fc60004761270 */
[----:B------:R1:W-:Y:S01]  /*73490*/  @P5 STG.E.U16 [R4.64], R8 ;  /* 0x0000000804005986 */ /* 0x0003e2000c10150a */
[-C--:B0-----:R-:W-:Y:S02]  /*734a0*/  LEA R6, P6, R9, R2.reuse, 0x1 ;  /* 0x0000000209067211 */ /* 0x081fe400078c08ff */
[----:B------:R-:W-:Y:S02]  /*734b0*/  ISETP.LT.AND P4, PT, R15, c[0x0][0x17c], !P0 ;  /* 0x00005f000f007a0c */ /* 0x000fe40004781270 */
[----:B------:R-:W-:Y:S01]  /*734c0*/  LEA.HI.X.SX32 R7, R9, R3, 0x1, P6 ;  /* 0x0000000309077211 */ /* 0x000fe200030f0eff */
[--C-:B-1----:R-:W-:Y:S01]  /*734d0*/  IMAD R5, R20, 0x2, R9.reuse ;  /* 0x0000000214057824 */ /* 0x102fe200078e0209 */
[----:B------:R-:W-:Y:S02]  /*734e0*/  PRMT R9, R27, 0x7632, R9 ;  /* 0x000076321b097816 */ /* 0x000fe40000000009 */
[----:B------:R-:W-:Y:S02]  /*734f0*/  PRMT R8, R17, 0x7632, R8 ;  /* 0x0000763211087816 */ /* 0x000fe40000000008 */
[----:B------:R-:W-:-:S03]  /*73500*/  LEA R4, P6, R5, R2, 0x1 ;  /* 0x0000000205047211 */ /* 0x000fc600078c08ff */
[----:B------:R0:W-:Y:S01]  /*73510*/  @P3 STG.E.U16 [R6.64], R8 ;  /* 0x0000000806003986 */ /* 0x0001e2000c10150a */
[----:B------:R-:W-:Y:S01]  /*73520*/  IMAD R0, R20, 0x2, R5 ;  /* 0x0000000214007824 */ /* 0x000fe200078e0205 */
[----:B------:R-:W-:-:S05]  /*73530*/  LEA.HI.X.SX32 R5, R5, R3, 0x1, P6 ;  /* 0x0000000305057211 */ /* 0x000fca00030f0eff */
[----:B------:R1:W-:Y:S01]  /*73540*/  @P2 STG.E.U16 [R4.64], R9 ;  /* 0x0000000904002986 */ /* 0x0003e2000c10150a */
[----:B--2---:R-:W-:-:S03]  /*73550*/  ISETP.LT.AND P1, PT, R28, c[0x0][0x17c], !P0 ;  /* 0x00005f001c007a0c */ /* 0x004fc60004721270 */
[----:B------:R-:W2:Y:S04]  /*73560*/  LDL.LU R28, [R1+0x154] ;  /* 0x00015400011c7983 */ /* 0x000ea80000300800 */
[----:B------:R-:W4:Y:S04]  /*73570*/  LDL.LU R24, [R1+0x44] ;  /* 0x0000440001187983 */ /* 0x000f280000300800 */
[----:B------:R-:W4:Y:S04]  /*73580*/  LDL.LU R13, [R1+0x34] ;  /* 0x00003400010d7983 */ /* 0x000f280000300800 */
[----:B------:R-:W4:Y:S04]  /*73590*/  LDL.LU R11, [R1+0x158] ;  /* 0x00015800010b7983 */ /* 0x000f280000300800 */
[----:B------:R-:W4:Y:S04]  /*735a0*/  LDL.LU R15, [R1+0x24] ;  /* 0x00002400010f7983 */ /* 0x000f280000300800 */
[----:B------:R-:W4:Y:S04]  /*735b0*/  LDL.LU R27, [R1+0x15c] ;  /* 0x00015c00011b7983 */ /* 0x000f280000300800 */
[----:B------:R-:W4:Y:S01]  /*735c0*/  LDL.LU R16, [R1+0x160] ;  /* 0x0001600001107983 */ /* 0x000f220000300800 */
[----:B------:R-:W-:-:S02]  /*735d0*/  ISETP.LT.AND P5, PT, R22, c[0x0][0x17c], !P0 ;  /* 0x00005f0016007a0c */ /* 0x000fc400047a1270 */
[----:B---3--:R-:W-:Y:S02]  /*735e0*/  ISETP.LT.AND P3, PT, R25, c[0x0][0x17c], !P0 ;  /* 0x00005f0019007a0c */ /* 0x008fe40004761270 */
[----:B------:R-:W3:Y:S04]  /*735f0*/  LDL.LU R25, [R1+0x54] ;  /* 0x0000540001197983 */ /* 0x000ee80000300800 */
[----:B------:R-:W3:Y:S01]  /*73600*/  LDL.LU R17, [R1+0xc4] ;  /* 0x0000c40001117983 */ /* 0x000ee20000300800 */
[----:B------:R-:W-:-:S03]  /*73610*/  ISETP.LT.AND P2, PT, R26, c[0x0][0x17c], !P0 ;  /* 0x00005f001a007a0c */ /* 0x000fc60004741270 */
[----:B------:R-:W3:Y:S04]  /*73620*/  LDL.LU R14, [R1+0x164] ;  /* 0x00016400010e7983 */ /* 0x000ee80000300800 */
[----:B------:R-:W3:Y:S04]  /*73630*/  LDL.LU R22, [R1+0xb4] ;  /* 0x0000b40001167983 */ /* 0x000ee80000300800 */
[----:B------:R-:W3:Y:S04]  /*73640*/  LDL.LU R19, [R1+0x168] ;  /* 0x0001680001137983 */ /* 0x000ee80000300800 */
[----:B------:R-:W3:Y:S01]  /*73650*/  LDL.LU R26, [R1+0x16c] ;  /* 0x00016c00011a7983 */ /* 0x000ee20000300800 */
[----:B0-----:R-:W-:Y:S01]  /*73660*/  LEA R6, P6, R0, R2, 0x1 ;  /* 0x0000000200067211 */ /* 0x001fe200078c08ff */
[----:B------:R-:W-:-:S03]  /*73670*/  IMAD R8, R20, 0x2, R0 ;  /* 0x0000000214087824 */ /* 0x000fc600078e0200 */
[----:B------:R-:W-:Y:S01]  /*73680*/  LEA.HI.X.SX32 R7, R0, R3, 0x1, P6 ;  /* 0x0000000300077211 */ /* 0x000fe200030f0eff */
[----:B------:R-:W-:Y:S01]  /*73690*/  IMAD R0, R20, 0x2, R8 ;  /* 0x0000000214007824 */ /* 0x000fe200078e0208 */
[----:B-1----:R-:W-:-:S03]  /*736a0*/  LEA R4, P6, R8, R2, 0x1 ;  /* 0x0000000208047211 */ /* 0x002fc600078c08ff */
[----:B------:R0:W-:Y:S01]  /*736b0*/  @P4 STG.E.U16 [R6.64], R12 ;  /* 0x0000000c06004986 */ /* 0x0001e2000c10150a */
[----:B------:R-:W-:Y:S01]  /*736c0*/  LEA.HI.X.SX32 R5, R8, R3, 0x1, P6 ;  /* 0x0000000308057211 */ /* 0x000fe200030f0eff */
[----:B------:R-:W-:Y:S01]  /*736d0*/  IMAD R8, R20, 0x2, R0 ;  /* 0x0000000214087824 */ /* 0x000fe200078e0200 */
[----:B0-----:R-:W-:-:S04]  /*736e0*/  LEA R6, P6, R0, R2, 0x1 ;  /* 0x0000000200067211 */ /* 0x001fc800078c08ff */
[----:B------:R-:W-:Y:S01]  /*736f0*/  LEA.HI.X.SX32 R7, R0, R3, 0x1, P6 ;  /* 0x0000000300077211 */ /* 0x000fe200030f0eff */
[----:B------:R-:W-:Y:S01]  /*73700*/  IMAD R0, R20, 0x2, R8 ;  /* 0x0000000214007824 */ /* 0x000fe200078e0208 */
[----:B--2---:R-:W-:Y:S02]  /*73710*/  ISETP.LT.AND P4, PT, R28, c[0x0][0x17c], !P0 ;  /* 0x00005f001c007a0c */ /* 0x004fe40004781270 */
[----:B------:R-:W2:Y:S04]  /*73720*/  LDL.LU R28, [R1+0xd4] ;  /* 0x0000d400011c7983 */ /* 0x000ea80000300800 */
[----:B----4-:R0:W-:Y:S04]  /*73730*/  @P1 STG.E.U16 [R4.64], R24 ;  /* 0x0000001804001986 */ /* 0x0101e8000c10150a */
[----:B------:R1:W-:Y:S01]  /*73740*/  @P5 STG.E.U16 [R6.64], R13 ;  /* 0x0000000d06005986 */ /* 0x0003e2000c10150a */
[----:B------:R-:W-:-:S03]  /*73750*/  ISETP.LT.AND P1, PT, R11, c[0x0][0x17c], !P0 ;  /* 0x00005f000b007a0c */ /* 0x000fc60004721270 */
[----:B------:R-:W4:Y:S01]  /*73760*/  LDL.LU R11, [R1+0x170] ;  /* 0x00017000010b7983 */ /* 0x000f220000300800 */
[CC--:B0-----:R-:W-:Y:S02]  /*73770*/  LEA R4, P6, R8.reuse, R2.reuse, 0x1 ;  /* 0x0000000208047211 */ /* 0x0c1fe400078c08ff */
[----:B------:R-:W-:Y:S02]  /*73780*/  ISETP.LT.AND P5, PT, R27, c[0x0][0x17c], !P0 ;  /* 0x00005f001b007a0c */ /* 0x000fe400047a1270 */
[-C--:B------:R-:W-:Y:S01]  /*73790*/  LEA.HI.X.SX32 R5, R8, R3.reuse, 0x1, P6 ;  /* 0x0000000308057211 */ /* 0x080fe200030f0eff */
[----:B------:R-:W-:Y:S01]  /*737a0*/  IMAD R8, R20, 0x2, R0 ;  /* 0x0000000214087824 */ /* 0x000fe200078e0200 */
[C---:B-1----:R-:W-:Y:S01]  /*737b0*/  LEA R6, P6, R0.reuse, R2, 0x1 ;  /* 0x0000000200067211 */ /* 0x042fe200078c08ff */
[----:B------:R-:W4:Y:S03]  /*737c0*/  LDL.LU R27, [R1+0x174] ;  /* 0x00017400011b7983 */ /* 0x000f260000300800 */
[----:B------:R-:W-:Y:S01]  /*737d0*/  LEA.HI.X.SX32 R7, R0, R3, 0x1, P6 ;  /* 0x0000000300077211 */ /* 0x000fe200030f0eff */
[----:B------:R0:W-:Y:S01]  /*737e0*/  @P3 STG.E.U16 [R4.64], R15 ;  /* 0x0000000f04003986 */ /* 0x0001e2000c10150a */
[----:B------:R-:W-:-:S03]  /*737f0*/  IMAD R0, R20, 0x2, R8 ;  /* 0x0000000214007824 */ /* 0x000fc600078e0208 */
[----:B---3--:R1:W-:Y:S01]  /*73800*/  @P2 STG.E.U16 [R6.64], R25 ;  /* 0x0000001906002986 */ /* 0x0083e2000c10150a */
[----:B0-----:R-:W-:-:S04]  /*73810*/  LEA R4, P6, R8, R2, 0x1 ;  /* 0x0000000208047211 */ /* 0x001fc800078c08ff */
[----:B------:R-:W-:Y:S02]  /*73820*/  LEA.HI.X.SX32 R5, R8, R3, 0x1, P6 ;  /* 0x0000000308057211 */ /* 0x000fe400030f0eff */
[----:B-1----:R-:W-:-:S04]  /*73830*/  LEA R6, P6, R0, R2, 0x1 ;  /* 0x0000000200067211 */ /* 0x002fc800078c08ff */
[----:B------:R-:W-:Y:S01]  /*73840*/  LEA.HI.X.SX32 R7, R0, R3, 0x1, P6 ;  /* 0x0000000300077211 */ /* 0x000fe200030f0eff */
[----:B------:R0:W-:Y:S01]  /*73850*/  @P4 STG.E.U16 [R4.64], R17 ;  /* 0x0000001104004986 */ /* 0x0001e2000c10150a */
[----:B------:R-:W-:Y:S02]  /*73860*/  ISETP.LT.AND P3, PT, R16, c[0x0][0x17c], !P0 ;  /* 0x00005f0010007a0c */ /* 0x000fe40004761270 */
[----:B------:R-:W-:Y:S01]  /*73870*/  ISETP.LT.AND P2, PT, R14, c[0x0][0x17c], !P0 ;  /* 0x00005f000e007a0c */ /* 0x000fe20004741270 */
[----:B------:R-:W3:Y:S04]  /*73880*/  LDL.LU R16, [R1+0x178] ;  /* 0x0001780001107983 */ /* 0x000ee80000300800 */
[----:B------:R1:W-:Y:S01]  /*73890*/  @P1 STG.E.U16 [R6.64], R22 ;  /* 0x0000001606001986 */ /* 0x0003e2000c10150a */
[----:B------:R-:W-:-:S03]  /*738a0*/  ISETP.LT.AND P1, PT, R26, c[0x0][0x17c], !P0 ;  /* 0x00005f001a007a0c */ /* 0x000fc60004721270 */
[----:B------:R-:W3:Y:S04]  /*738b0*/  LDL.LU R14, [R1+0x17c] ;  /* 0x00017c00010e7983 */ /* 0x000ee80000300800 */
[----:B------:R-:W3:Y:S01]  /*738c0*/  LDL.LU R26, [R1+0x180] ;  /* 0x00018000011a7983 */ /* 0x000ee20000300800 */
[----:B------:R-:W-:-:S04]  /*738d0*/  IMAD R8, R20, 0x2, R0 ;  /* 0x0000000214087824 */ /* 0x000fc800078e0200 */
[----:B------:R-:W-:Y:S01]  /*738e0*/  IMAD R0, R20, 0x2, R8 ;  /* 0x0000000214007824 */ /* 0x000fe200078e0208 */
[----:B0-----:R-:W-:-:S04]  /*738f0*/  LEA R4, P6, R8, R2, 0x1 ;  /* 0x0000000208047211 */ /* 0x001fc800078c08ff */
[-C--:B------:R-:W-:Y:S01]  /*73900*/  LEA.HI.X.SX32 R5, R8, R3.reuse, 0x1, P6 ;  /* 0x0000000308057211 */ /* 0x080fe200030f0eff */
[----:B------:R-:W-:Y:S01]  /*73910*/  IMAD R8, R20, 0x2, R0 ;  /* 0x0000000214087824 */ /* 0x000fe200078e0200 */
[----:B-1----:R-:W-:Y:S02]  /*73920*/  LEA R6, P6, R0, R2, 0x1 ;  /* 0x0000000200067211 */ /* 0x002fe400078c08ff */
[----:B------:R-:W-:Y:S02]  /*73930*/  PRMT R10, R12, 0x7632, R10 ;  /* 0x000076320c0a7816 */ /* 0x000fe4000000000a */
[----:B------:R-:W-:Y:S01]  /*73940*/  LEA.HI.X.SX32 R7, R0, R3, 0x1, P6 ;  /* 0x0000000300077211 */ /* 0x000fe200030f0eff */
[----:B------:R-:W-:Y:S01]  /*73950*/  IMAD R0, R20, 0x2, R8 ;  /* 0x0000000214007824 */ /* 0x000fe200078e0208 */
[----:B------:R-:W-:Y:S02]  /*73960*/  PRMT R9, R24, 0x7632, R9 ;  /* 0x0000763218097816 */ /* 0x000fe40000000009 */
[----:B------:R-:W3:Y:S01]  /*73970*/  LDL.LU R24, [R1+0x184] ;  /* 0x0001840001187983 */ /* 0x000ee20000300800 */
[----:B------:R-:W-:-:S03]  /*73980*/  ISETP.LT.AND P4, PT, R19, c[0x0][0x17c], !P0 ;  /* 0x00005f0013007a0c */ /* 0x000fc60004781270 */
[----:B--2---:R0:W-:Y:S04]  /*73990*/  @P5 STG.E.U16 [R4.64], R28 ;  /* 0x0000001c04005986 */ /* 0x0041e8000c10150a */
[----:B------:R1:W-:Y:S01]  /*739a0*/  @P3 STG.E.U16 [R6.64], R10 ;  /* 0x0000000a06003986 */ /* 0x0003e2000c10150a */
[----:B0-----:R-:W-:-:S04]  /*739b0*/  LEA R4, P6, R8, R2, 0x1 ;  /* 0x0000000208047211 */ /* 0x001fc800078c08ff */
[-C--:B------:R-:W-:Y:S02]  /*739c0*/  LEA.HI.X.SX32 R5, R8, R3.reuse, 0x1, P6 ;  /* 0x0000000308057211 */ /* 0x080fe400030f0eff */
[C---:B-1----:R-:W-:Y:S02]  /*739d0*/  LEA R6, P6, R0.reuse, R2, 0x1 ;  /* 0x0000000200067211 */ /* 0x042fe400078c08ff */
[----:B----4-:R-:W-:Y:S02]  /*739e0*/  ISETP.LT.AND P3, PT, R27, c[0x0][0x17c], !P0 ;  /* 0x00005f001b007a0c */ /* 0x010fe40004761270 */
[----:B------:R-:W2:Y:S04]  /*739f0*/  LDL.LU R27, [R1+0x188] ;  /* 0x00018800011b7983 */ /* 0x000ea80000300800 */
[----:B------:R0:W-:Y:S01]  /*73a00*/  @P2 STG.E.U16 [R4.64], R9 ;  /* 0x0000000904002986 */ /* 0x0001e2000c10150a */
[----:B------:R-:W-:-:S02]  /*73a10*/  LEA.HI.X.SX32 R7, R0, R3, 0x1, P6 ;  /* 0x0000000300077211 */ /* 0x000fc400030f0eff */
[----:B------:R-:W-:Y:S01]  /*73a20*/  PRMT R8, R13, 0x7632, R8 ;  /* 0x000076320d087816 */ /* 0x000fe20000000008 */
[----:B0-----:R-:W-:Y:S01]  /*73a30*/  IMAD R5, R20, 0x2, R0 ;  /* 0x0000000214057824 */ /* 0x001fe200078e0200 */
[----:B------:R-:W-:-:S04]  /*73a40*/  PRMT R10, R15, 0x7632, R10 ;  /* 0x000076320f0a7816 */ /* 0x000fc8000000000a */
[----:B------:R-:W-:Y:S01]  /*73a50*/  LEA R4, P6, R5, R2, 0x1 ;  /* 0x0000000205047211 */ /* 0x000fe200078c08ff */
[----:B------:R-:W-:-:S03]  /*73a60*/  IMAD R0, R20, 0x2, R5 ;  /* 0x0000000214007824 */ /* 0x000fc600078e0205 */
[----:B------:R-:W-:Y:S01]  /*73a70*/  LEA.HI.X.SX32 R5, R5, R3, 0x1, P6 ;  /* 0x0000000305057211 */ /* 0x000fe200030f0eff */
[----:B------:R0:W-:Y:S01]  /*73a80*/  @P4 STG.E.U16 [R6.64], R8 ;  /* 0x0000000806004986 */ /* 0x0001e2000c10150a */
[----:B------:R-:W-:-:S03]  /*73a90*/  PRMT R9, R25, 0x7632, R9 ;  /* 0x0000763219097816 */ /* 0x000fc60000000009 */
[----:B------:R1:W-:Y:S04]  /*73aa0*/  @P1 STG.E.U16 [R4.64], R10 ;  /* 0x0000000a04001986 */ /* 0x0003e8000c10150a */
[----:B------:R-:W4:Y:S01]  /*73ab0*/  LDL.LU R25, [R1+0x18c] ;  /* 0x00018c0001197983 */ /* 0x000f220000300800 */
[----:B---3--:R-:W-:-:S03]  /*73ac0*/  ISETP.LT.AND P1, PT, R26, c[0x0][0x17c], !P0 ;  /* 0x00005f001a007a0c */ /* 0x008fc60004721270 */
[----:B------:R-:W3:Y:S01]  /*73ad0*/  LDL.LU R26, [R1+0x190] ;  /* 0x00019000011a7983 */ /* 0x000ee20000300800 */
[----:B------:R-:W-:Y:S01]  /*73ae0*/  ISETP.LT.AND P5, PT, R11, c[0x0][0x17c], !P0 ;  /* 0x00005f000b007a0c */ /* 0x000fe200047a1270 */
[----:B0-----:R-:W-:Y:S01]  /*73af0*/  IMAD R8, R20, 0x2, R0 ;  /* 0x0000000214087824 */ /* 0x001fe200078e0200 */
[CC--:B------:R-:W-:Y:S01]  /*73b00*/  LEA R6, P6, R0.reuse, R2.reuse, 0x1 ;  /* 0x0000000200067211 */ /* 0x0c0fe200078c08ff */
[----:B------:R-:W3:Y:S03]  /*73b10*/  LDL.LU R11, [R1+0xa8] ;  /* 0x0000a800010b7983 */ /* 0x000ee60000300800 */
[----:B------:R-:W-:Y:S01]  /*73b20*/  LEA.HI.X.SX32 R7, R0, R3, 0x1, P6 ;  /* 0x0000000300077211 */ /* 0x000fe200030f0eff */
[----:B------:R-:W3:Y:S01]  /*73b30*/  LDL.LU R13, [R1+0x48] ;  /* 0x00004800010d7983 */ /* 0x000ee20000300800 */
[----:B-1----:R-:W-:-:S04]  /*73b40*/  LEA R4, P6, R8, R2, 0x1 ;  /* 0x0000000208047211 */ /* 0x002fc800078c08ff */
[----:B------:R-:W-:Y:S01]  /*73b50*/  LEA.HI.X.SX32 R5, R8, R3, 0x1, P6 ;  /* 0x0000000308057211 */ /* 0x000fe200030f0eff */
[----:B------:R0:W-:Y:S01]  /*73b60*/  @P5 STG.E.U16 [R6.64], R9 ;  /* 0x0000000906005986 */ /* 0x0001e2000c10150a */
[----:B------:R-:W-:Y:S01]  /*73b70*/  IMAD R0, R20, 0x2, R8 ;  /* 0x0000000214007824 */ /* 0x000fe200078e0208 */
[----:B------:R-:W-:Y:S02]  /*73b80*/  ISETP.LT.AND P2, PT, R16, c[0x0][0x17c], !P0 ;  /* 0x00005f0010007a0c */ /* 0x000fe40004741270 */
[----:B0-----:R-:W-:-:S05]  /*73b90*/  PRMT R7, R17, 0x7632, R7 ;  /* 0x0000763211077816 */ /* 0x001fca0000000007 */
[----:B------:R0:W-:Y:S01]  /*73ba0*/  @P3 STG.E.U16 [R4.64], R7 ;  /* 0x0000000704003986 */ /* 0x0001e2000c10150a */
[-C--:B------:R-:W-:Y:S01]  /*73bb0*/  LEA R6, P6, R0, R2.reuse, 0x1 ;  /* 0x0000000200067211 */ /* 0x080fe200078c08ff */
[----:B------:R-:W-:Y:S01]  /*73bc0*/  IMAD R8, R20, 0x2, R0 ;  /* 0x0000000214087824 */ /* 0x000fe200078e0200 */
[----:B------:R-:W-:Y:S02]  /*73bd0*/  ISETP.LT.AND P4, PT, R14, c[0x0][0x17c], !P0 ;  /* 0x00005f000e007a0c */ /* 0x000fe40004781270 */
[----:B------:R-:W-:Y:S02]  /*73be0*/  PRMT R10, R22, 0x7632, R10 ;  /* 0x00007632160a7816 */ /* 0x000fe4000000000a */
[----:B------:R-:W-:Y:S02]  /*73bf0*/  PRMT R9, R28, 0x7632, R9 ;  /* 0x000076321c097816 */ /* 0x000fe40000000009 */
[----:B0-----:R-:W-:Y:S01]  /*73c00*/  LEA.HI.X.SX32 R7, R0, R3, 0x1, P6 ;  /* 0x0000000300077211 */ /* 0x001fe200030f0eff */
[----:B------:R-:W-:Y:S01]  /*73c10*/  IMAD R0, R20, 0x2, R8 ;  /* 0x0000000214007824 */ /* 0x000fe200078e0208 */
[----:B------:R-:W-:-:S03]  /*73c20*/  LEA R4, P6, R8, R2, 0x1 ;  /* 0x0000000208047211 */ /* 0x000fc600078c08ff */
[----:B------:R0:W-:Y:S01]  /*73c30*/  @P2 STG.E.U16 [R6.64], R10 ;  /* 0x0000000a06002986 */ /* 0x0001e2000c10150a */
[----:B------:R-:W-:-:S05]  /*73c40*/  LEA.HI.X.SX32 R5, R8, R3, 0x1, P6 ;  /* 0x0000000308057211 */ /* 0x000fca00030f0eff */
[----:B------:R1:W-:Y:S01]  /*73c50*/  @P4 STG.E.U16 [R4.64], R9 ;  /* 0x0000000904004986 */ /* 0x0003e2000c10150a */
[----:B0-----:R-:W-:-:S04]  /*73c60*/  LEA R6, P2, R0, R2, 0x1 ;  /* 0x0000000200067211 */ /* 0x001fc800078408ff */
[----:B------:R-:W-:Y:S02]  /*73c70*/  LEA.HI.X.SX32 R7, R0, R3, 0x1, P2 ;  /* 0x0000000300077211 */ /* 0x000fe400010f0eff */
[----:B--2---:R-:W-:Y:S02]  /*73c80*/  ISETP.LT.AND P3, PT, R27, c[0x0][0x17c], !P0 ;  /* 0x00005f001b007a0c */ /* 0x004fe40004761270 */
        /* <DEDUP_REMOVED lines=9> */
[----:B----4-:R-:W-:-:S03]  /*73d20*/  ISETP.LT.AND P4, PT, R25, c[0x0][0x17c], !P0 ;  /* 0x00005f0019007a0c */ /* 0x010fc60004781270 */
[----:B------:R-:W4:Y:S01]  /*73d30*/  LDL.LU R22, [R1+0x1a8] ;  /* 0x0001a80001167983 */ /* 0x000f220000300800 */
[----:B---3--:R-:W-:-:S03]  /*73d40*/  ISETP.LT.AND P2, PT, R26, c[0x0][0x17c], !P0 ;  /* 0x00005f001a007a0c */ /* 0x008fc60004741270 */
[----:B------:R-:W3:Y:S04]  /*73d50*/  LDL.LU R26, [R1+0x1ac] ;  /* 0x0001ac00011a7983 */ /* 0x000ee80000300800 */
[----:B------:R-:W3:Y:S01]  /*73d60*/  LDL.LU R25, [R1+0xb8] ;  /* 0x0000b80001197983 */ /* 0x000ee20000300800 */
[----:B------:R-:W-:Y:S01]  /*73d70*/  IMAD R8, R20, 0x2, R0 ;  /* 0x0000000214087824 */ /* 0x000fe200078e0200 */
[----:B------:R-:W-:Y:S02]  /*73d80*/  ISETP.LT.AND P5, PT, R24, c[0x0][0x17c], !P0 ;  /* 0x00005f0018007a0c */ /* 0x000fe400047a1270 */
[----:B------:R0:W-:Y:S01]  /*73d90*/  @P1 STG.E.U16 [R6.64], R11 ;  /* 0x0000000b06001986 */ /* 0x0001e2000c10150a */
[----:B------:R-:W-:Y:S01]  /*73da0*/  IMAD R0, R20, 0x2, R8 ;  /* 0x0000000214007824 */ /* 0x000fe200078e0208 */
[----:B-1----:R-:W-:-:S02]  /*73db0*/  LEA R4, P6, R8, R2, 0x1 ;  /* 0x0000000208047211 */ /* 0x002fc400078c08ff */
[----:B------:R-:W3:Y:S02]  /*73dc0*/  LDL.LU R24, [R1+0xd8] ;  /* 0x0000d80001187983 */ /* 0x000ee40000300800 */
[----:B------:R-:W-:Y:S01]  /*73dd0*/  LEA.HI.X.SX32 R5, R8, R3, 0x1, P6 ;  /* 0x0000000308057211 */ /* 0x000fe200030f0eff */
[----:B------:R-:W-:Y:S01]  /*73de0*/  IMAD R8, R20, 0x2, R0 ;  /* 0x0000000214087824 */ /* 0x000fe200078e0200 */
[----:B0-----:R-:W-:-:S03]  /*73df0*/  LEA R6, P1, R0, R2, 0x1 ;  /* 0x0000000200067211 */ /* 0x001fc600078208ff */
[----:B------:R0:W-:Y:S01]  /*73e00*/  @P5 STG.E.U16 [R4.64], R13 ;  /* 0x0000000d04005986 */ /* 0x0001e2000c10150a */
[----:B------:R-:W-:Y:S01]  /*73e10*/  LEA.HI.X.SX32 R7, R0, R3, 0x1, P1 ;  /* 0x0000000300077211 */ /* 0x000fe200008f0eff */
[----:B------:R-:W-:Y:S01]  /*73e20*/  IMAD R0, R20, 0x2, R8 ;  /* 0x0000000214007824 */ /* 0x000fe200078e0208 */
[----:B0-----:R-:W-:-:S04]  /*73e30*/  LEA R4, P6, R8, R2, 0x1 ;  /* 0x0000000208047211 */ /* 0x001fc800078c08ff */
[-C--:B------:R-:W-:Y:S01]  /*73e40*/  LEA.HI.X.SX32 R5, R8, R3.reuse, 0x1, P6 ;  /* 0x0000000308057211 */ /* 0x080fe200030f0eff */
[----:B------:R-:W-:Y:S01]  /*73e50*/  IMAD R8, R20, 0x2, R0 ;  /* 0x0000000214087824 */ /* 0x000fe200078e0200 */
[----:B--2---:R0:W-:Y:S01]  /*73e60*/  @P3 STG.E.U16 [R6.64], R27 ;  /* 0x0000001b06003986 */ /* 0x0041e2000c10150a */
[----:B------:R-:W-:Y:S02]  /*73e70*/  ISETP.LT.AND P5, PT, R12, c[0x0][0x17c], !P0 ;  /* 0x00005f000c007a0c */ /* 0x000fe400047a1270 */
[CC--:B0-----:R-:W-:Y:S01]  /*73e80*/  LEA R6, P3, R0.reuse, R2.reuse, 0x1 ;  /* 0x0000000200067211 */ /* 0x0c1fe200078608ff */
[----:B------:R0:W-:Y:S01]  /*73e90*/  @P4 STG.E.U16 [R4.64], R14 ;  /* 0x0000000e04004986 */ /* 0x0001e2000c10150a */
[----:B------:R-:W-:Y:S02]  /*73ea0*/  ISETP.LT.AND P1, PT, R17, c[0x0][0x17c], !P0 ;  /* 0x00005f0011007a0c */ /* 0x000fe40004721270 */
[----:B------:R-:W-:Y:S01]  /*73eb0*/  LEA.HI.X.SX32 R7, R0, R3, 0x1, P3 ;  /* 0x0000000300077211 */ /* 0x000fe200018f0eff */
[----:B------:R-:W-:Y:S01]  /*73ec0*/  IMAD R0, R20, 0x2, R8 ;  /* 0x0000000214007824 */ /* 0x000fe200078e0208 */
[----:B------:R-:W2:Y:S01]  /*73ed0*/  LDL.LU R17, [R1+0x1b0] ;  /* 0x0001b00001117983 */ /* 0x000ea20000300800 */
[----:B0-----:R-:W-:-:S03]  /*73ee0*/  LEA R4, P6, R8, R2, 0x1 ;  /* 0x0000000208047211 */ /* 0x001fc600078c08ff */
[----:B------:R0:W-:Y:S01]  /*73ef0*/  @P2 STG.E.U16 [R6.64], R28 ;  /* 0x0000001c06002986 */ /* 0x0001e2000c10150a */
[----:B------:R-:W-:-:S03]  /*73f00*/  LEA.HI.X.SX32 R5, R8, R3, 0x1, P6 ;  /* 0x0000000308057211 */ /* 0x000fc600030f0eff */
[----:B------:R-:W2:Y:S01]  /*73f10*/  LDL.LU R12, [R1+0x1b4] ;  /* 0x0001b400010c7983 */ /* 0x000ea20000300800 */
[----:B------:R-:W-:Y:S02]  /*73f20*/  ISETP.LT.AND P4, PT, R16, c[0x0][0x17c], !P0 ;  /* 0x00005f0010007a0c */ /* 0x000fe40004781270 */
[C---:B0-----:R-:W-:Y:S01]  /*73f30*/  LEA R6, P2, R0.reuse, R2, 0x1 ;  /* 0x0000000200067211 */ /* 0x041fe200078408ff */
[----:B------:R0:W-:Y:S03]  /*73f40*/  @P5 STG.E.U16 [R4.64], R15 ;  /* 0x0000000f04005986 */ /* 0x0001e6000c10150a */
[----:B------:R-:W-:Y:S01]  /*73f50*/  LEA.HI.X.SX32 R7, R0, R3, 0x1, P2 ;  /* 0x0000000300077211 */ /* 0x000fe200010f0eff */
[----:B------:R-:W2:Y:S01]  /*73f60*/  LDL.LU R16, [R1+0x1b8] ;  /* 0x0001b80001107983 */ /* 0x000ea20000300800 */
[----:B----4-:R-:W-:-:S03]  /*73f70*/  ISETP.LT.AND P5, PT, R22, c[0x0][0x17c], !P0 ;  /* 0x00005f0016007a0c */ /* 0x010fc600047a1270 */
[----:B------:R-:W4:Y:S04]  /*73f80*/  LDL.LU R22, [R1+0x1bc] ;  /* 0x0001bc0001167983 */ /* 0x000f280000300800 */
[----:B---3--:R1:W-:Y:S01]  /*73f90*/  @P1 STG.E.U16 [R6.64], R25 ;  /* 0x0000001906001986 */ /* 0x0083e2000c10150a */
[----:B------:R-:W-:-:S03]  /*73fa0*/  ISETP.LT.AND P1, PT, R26, c[0x0][0x17c], !P0 ;  /* 0x00005f001a007a0c */ /* 0x000fc60004721270 */
[----:B------:R-:W3:Y:S01]  /*73fb0*/  LDL.LU R26, [R1+0x1c0] ;  /* 0x0001c000011a7983 */ /* 0x000ee20000300800 */
[----:B------:R-:W-:Y:S01]  /*73fc0*/  IMAD R8, R20, 0x2, R0 ;  /* 0x0000000214087824 */ /* 0x000fe200078e0200 */
[----:B------:R-:W-:-:S04]  /*73fd0*/  ISETP.LT.AND P3, PT, R21, c[0x0][0x17c], !P0 ;  /* 0x00005f0015007a0c */ /* 0x000fc80004761270 */
[----:B0-----:R-:W-:Y:S01]  /*73fe0*/  LEA R4, P6, R8, R2, 0x1 ;  /* 0x0000000208047211 */ /* 0x001fe200078c08ff */
[----:B------:R-:W-:-:S03]  /*73ff0*/  IMAD R0, R20, 0x2, R8 ;  /* 0x0000000214007824 */ /* 0x000fc600078e0208 */
[----:B------:R-:W-:Y:S02]  /*74000*/  LEA.HI.X.SX32 R5, R8, R3, 0x1, P6 ;  /* 0x0000000308057211 */ /* 0x000fe400030f0eff */
[----:B-1----:R-:W-:-:S03]  /*74010*/  LEA R6, P6, R0, R2, 0x1 ;  /* 0x0000000200067211 */ /* 0x002fc600078c08ff */
[----:B------:R0:W-:Y:S01]  /*74020*/  @P3 STG.E.U16 [R4.64], R24 ;  /* 0x0000001804003986 */ /* 0x0001e2000c10150a */
[----:B------:R-:W-:Y:S02]  /*74030*/  ISETP.LT.AND P2, PT, R19, c[0x0][0x17c], !P0 ;  /* 0x00005f0013007a0c */ /* 0x000fe40004741270 */
[----:B------:R-:W-:Y:S02]  /*74040*/  LEA.HI.X.SX32 R7, R0, R3, 0x1, P6 ;  /* 0x0000000300077211 */ /* 0x000fe400030f0eff */
[----:B------:R-:W-:Y:S01]  /*74050*/  PRMT R8, R11, 0x7632, R8 ;  /* 0x000076320b087816 */ /* 0x000fe20000000008 */
[----:B0-----:R-:W-:-:S04]  /*74060*/  IMAD R5, R20, 0x2, R0 ;  /* 0x0000000214057824 */ /* 0x001fc800078e0200 */
[----:B------:R-:W-:Y:S01]  /*74070*/  IMAD R0, R20, 0x2, R5 ;  /* 0x0000000214007824 */ /* 0x000fe200078e0205 */
[-C--:B------:R-:W-:Y:S01]  /*74080*/  LEA R4, P6, R5, R2.reuse, 0x1 ;  /* 0x0000000205047211 */ /* 0x080fe200078c08ff */
[----:B------:R0:W-:Y:S01]  /*74090*/  @P4 STG.E.U16 [R6.64], R8 ;  /* 0x0000000806004986 */ /* 0x0001e2000c10150a */
[----:B------:R-:W-:Y:S02]  /*740a0*/  PRMT R10, R13, 0x7632, R10 ;  /* 0x000076320d0a7816 */ /* 0x000fe4000000000a */
[-C--:B------:R-:W-:Y:S02]  /*740b0*/  LEA.HI.X.SX32 R5, R5, R3.reuse, 0x1, P6 ;  /* 0x0000000305057211 */ /* 0x080fe400030f0eff */
[----:B------:R-:W-:Y:S02]  /*740c0*/  PRMT R9, R27, 0x7632, R9 ;  /* 0x000076321b097816 */ /* 0x000fe40000000009 */
[----:B0-----:R-:W-:Y:S01]  /*740d0*/  LEA R6, P6, R0, R2, 0x1 ;  /* 0x0000000200067211 */ /* 0x001fe200078c08ff */
[----:B------:R-:W-:Y:S01]  /*740e0*/  IMAD R8, R20, 0x2, R0 ;  /* 0x0000000214087824 */ /* 0x000fe200078e0200 */
[----:B------:R0:W-:Y:S02]  /*740f0*/  @P2 STG.E.U16 [R4.64], R10 ;  /* 0x0000000a04002986 */ /* 0x0001e4000c10150a */
[----:B------:R-:W-:-:S05]  /*74100*/  LEA.HI.X.SX32 R7, R0, R3, 0x1, P6 ;  /* 0x0000000300077211 */ /* 0x000fca00030f0eff */
[----:B------:R1:W-:Y:S01]  /*74110*/  @P5 STG.E.U16 [R6.64], R9 ;  /* 0x0000000906005986 */ /* 0x0003e2000c10150a */
[----:B0-----:R-:W-:-:S04]  /*74120*/  LEA R4, P6, R8, R2, 0x1 ;  /* 0x0000000208047211 */ /* 0x001fc800078c08ff */
[----:B------:R-:W-:Y:S02]  /*74130*/  LEA.HI.X.SX32 R5, R8, R3, 0x1, P6 ;  /* 0x0000000308057211 */ /* 0x000fe400030f0eff */
[----:B-1----:R-:W-:Y:S02]  /*74140*/  PRMT R7, R14, 0x7632, R7 ;  /* 0x000076320e077816 */ /* 0x002fe40000000007 */
[----:B------:R-:W-:-:S03]  /*74150*/  PRMT R10, R28, 0x7632, R10 ;  /* 0x000076321c0a7816 */ /* 0x000fc6000000000a */
[----:B------:R0:W-:Y:S01]  /*74160*/  @P1 STG.E.U16 [R4.64], R7 ;  /* 0x0000000704001986 */ /* 0x0001e2000c10150a */
[----:B--2---:R-:W-:-:S03]  /*74170*/  ISETP.LT.AND P3, PT, R17, c[0x0][0x17c], !P0 ;  /* 0x00005f0011007a0c */ /* 0x004fc60004761270 */
[----:B------:R-:W2:Y:S04]  /*74180*/  LDL.LU R17, [R1+0x1d0] ;  /* 0x0001d00001117983 */ /* 0x000ea80000300800 */
[----:B------:R-:W2:Y:S01]  /*74190*/  LDL.LU R27, [R1+0x1e0] ;  /* 0x0001e000011b7983 */ /* 0x000ea20000300800 */
[----:B----4-:R-:W-:-:S03]  /*741a0*/  ISETP.LT.AND P5, PT, R22, c[0x0][0x17c], !P0 ;  /* 0x00005f0016007a0c */ /* 0x010fc600047a1270 */
[----:B------:R-:W4:Y:S04]  /*741b0*/  LDL.LU R22, [R1+0x1f0] ;  /* 0x0001f00001167983 */ /* 0x000f280000300800 */
[----:B------:R-:W4:Y:S01]  /*741c0*/  LDL.LU R28, [R1+0x200] ;  /* 0x00020000011c7983 */ /* 0x000f220000300800 */
[----:B---3--:R-:W-:-:S03]  /*741d0*/  ISETP.LT.AND P1, PT, R26, c[0x0][0x17c], !P0 ;  /* 0x00005f001a007a0c */ /* 0x008fc60004721270 */
[----:B------:R-:W3:Y:S01]  /*741e0*/  LDL.LU R26, [R1+0xac] ;  /* 0x0000ac00011a7983 */ /* 0x000ee20000300800 */
[----:B------:R-:W-:Y:S01]  /*741f0*/  IMAD R0, R20, 0x2, R8 ;  /* 0x0000000214007824 */ /* 0x000fe200078e0208 */
[----:B------:R-:W-:Y:S02]  /*74200*/  ISETP.LT.AND P4, PT, R12, c[0x0][0x17c], !P0 ;  /* 0x00005f000c007a0c */ /* 0x000fe40004781270 */
[----:B------:R-:W-:Y:S01]  /*74210*/  PRMT R9, R15, 0x7632, R9 ;  /* 0x000076320f097816 */ /* 0x000fe20000000009 */
[----:B------:R-:W-:Y:S01]  /*74220*/  IMAD R8, R20, 0x2, R0 ;  /* 0x0000000214087824 */ /* 0x000fe200078e0200 */
[C---:B------:R-:W-:Y:S01]  /*74230*/  LEA R6, P6, R0.reuse, R2, 0x1 ;  /* 0x0000000200067211 */ /* 0x040fe200078c08ff */
[----:B------:R-:W3:Y:S03]  /*74240*/  LDL.LU R13, [R1+0x4c] ;  /* 0x00004c00010d7983 */ /* 0x000ee60000300800 */
[----:B0-----:R-:W-:-:S02]  /*74250*/  LEA.HI.X.SX32 R7, R0, R3, 0x1, P6 ;  /* 0x0000000300077211 */ /* 0x001fc400030f0eff */
[----:B------:R-:W-:Y:S01]  /*74260*/  LEA R4, P6, R8, R2, 0x1 ;  /* 0x0000000208047211 */ /* 0x000fe200078c08ff */
[--C-:B------:R-:W-:Y:S01]  /*74270*/  IMAD R0, R20, 0x2, R8.reuse ;  /* 0x0000000214007824 */ /* 0x100fe200078e0208 */
[----:B------:R-:W-:Y:S02]  /*74280*/  ISETP.LT.AND P2, PT, R16, c[0x0][0x17c], !P0 ;  /* 0x00005f0010007a0c */ /* 0x000fe40004741270 */
[----:B------:R-:W-:Y:S01]  /*74290*/  LEA.HI.X.SX32 R5, R8, R3, 0x1, P6 ;  /* 0x0000000308057211 */ /* 0x000fe200030f0eff */
[----:B------:R0:W-:Y:S04]  /*742a0*/  @P3 STG.E.U16 [R6.64], R10 ;  /* 0x0000000a06003986 */ /* 0x0001e8000c10150a */
[----:B------:R1:W-:Y:S01]  /*742b0*/  @P4 STG.E.U16 [R4.64], R9 ;  /* 0x0000000904004986 */ /* 0x0003e2000c10150a */
[----:B------:R-:W-:-:S03]  /*742c0*/  PRMT R8, R25, 0x7632, R8 ;  /* 0x0000763219087816 */ /* 0x000fc60000000008 */
[----:B------:R-:W3:Y:S01]  /*742d0*/  LDL.LU R16, [R1+0x208] ;  /* 0x0002080001107983 */ /* 0x000ee20000300800 */
[----:B0-----:R-:W-:Y:S01]  /*742e0*/  LEA R6, P6, R0, R2, 0x1 ;  /* 0x0000000200067211 */ /* 0x001fe200078c08ff */
[----:B-1----:R-:W-:-:S03]  /*742f0*/  IMAD R5, R20, 0x2, R0 ;  /* 0x0000000214057824 */ /* 0x002fc600078e0200 */
[----:B------:R-:W-:Y:S01]  /*74300*/  LEA.HI.X.SX32 R7, R0, R3, 0x1, P6 ;  /* 0x0000000300077211 */ /* 0x000fe200030f0eff */
[----:B------:R-:W-:Y:S01]  /*74310*/  IMAD R0, R20, 0x2, R5 ;  /* 0x0000000214007824 */ /* 0x000fe200078e0205 */
[----:B------:R-:W-:-:S03]  /*74320*/  LEA R4, P6, R5, R2, 0x1 ;  /* 0x0000000205047211 */ /* 0x000fc600078c08ff */
[----:B------:R0:W-:Y:S01]  /*74330*/  @P2 STG.E.U16 [R6.64], R8 ;  /* 0x0000000806002986 */ /* 0x0001e2000c10150a */
[----:B------:R-:W-:Y:S02]  /*74340*/  LEA.HI.X.SX32 R5, R5, R3, 0x1, P6 ;  /* 0x0000000305057211 */ /* 0x000fe400030f0eff */
[----:B------:R-:W-:Y:S02]  /*74350*/  PRMT R9, R24, 0x7632, R9 ;  /* 0x0000763218097816 */ /* 0x000fe40000000009 */
[----:B0-----:R-:W-:-:S04]  /*74360*/  LEA R6, P6, R0, R2, 0x1 ;  /* 0x0000000200067211 */ /* 0x001fc800078c08ff */
[----:B------:R-:W-:Y:S01]  /*74370*/  LEA.HI.X.SX32 R7, R0, R3, 0x1, P6 ;  /* 0x0000000300077211 */ /* 0x000fe200030f0eff */
[----:B------:R0:W-:Y:S01]  /*74380*/  @P5 STG.E.U16 [R4.64], R9 ;  /* 0x0000000904005986 */ /* 0x0001e2000c10150a */
[----:B--2---:R-:W-:-:S03]  /*74390*/  ISETP.LT.AND P4, PT, R27, c[0x0][0x17c], !P0 ;  /* 0x00005f001b007a0c */ /* 0x004fc60004781270 */
[----:B------:R-:W2:Y:S01]  /*743a0*/  LDL.LU R27, [R1+0x20c] ;  /* 0x00020c00011b7983 */ /* 0x000ea20000300800 */
[----:B------:R-:W-:-:S03]  /*743b0*/  ISETP.LT.AND P3, PT, R17, c[0x0][0x17c], !P0 ;  /* 0x00005f0011007a0c */ /* 0x000fc60004761270 */
[----:B------:R-:W2:Y:S04]  /*743c0*/  LDL.LU R25, [R1+0x2c] ;  /* 0x00002c0001197983 */ /* 0x000ea80000300800 */
[----:B------:R-:W2:Y:S04]  /*743d0*/  LDL.LU R14, [R1+0x210] ;  /* 0x00021000010e7983 */ /* 0x000ea80000300800 */
[----:B------:R-:W2:Y:S04]  /*743e0*/  LDL.LU R24, [R1+0x5c] ;  /* 0x00005c0001187983 */ /* 0x000ea80000300800 */
[----:B------:R-:W2:Y:S04]  /*743f0*/  LDL.LU R15, [R1+0xcc] ;  /* 0x0000cc00010f7983 */ /* 0x000ea80000300800 */
[----:B------:R-:W2:Y:S01]  /*74400*/  LDL.LU R17, [R1+0x214] ;  /* 0x0002140001117983 */ /* 0x000ea20000300800 */
[----:B----4-:R-:W-:-:S03]  /*74410*/  ISETP.LT.AND P5, PT, R28, c[0x0][0x17c], !P0 ;  /* 0x00005f001c007a0c */ /* 0x010fc600047a1270 */
[----:B------:R-:W4:Y:S04]  /*74420*/  LDL.LU R28, [R1+0xbc] ;  /* 0x0000bc00011c7983 */ /* 0x000f280000300800 */
[----:B---3--:R1:W-:Y:S01]  /*74430*/  @P1 STG.E.U16 [R6.64], R26 ;  /* 0x0000001a06001986 */ /* 0x0083e2000c10150a */
[----:B------:R-:W-:-:S03]  /*74440*/  ISETP.LT.AND P1, PT, R29, c[0x0][0x17c], !P0 ;  /* 0x00005f001d007a0c */ /* 0x000fc60004721270 */
[----:B------:R-:W3:Y:S01]  /*74450*/  LDL.LU R29, [R1+0x1ad4] ;  /* 0x001ad400011d7983 */ /* 0x000ee20000300800 */
[----:B------:R-:W-:Y:S01]  /*74460*/  IMAD R8, R20, 0x2, R0 ;  /* 0x0000000214087824 */ /* 0x000fe200078e0200 */
[----:B------:R-:W-:Y:S02]  /*74470*/  ISETP.LT.AND P2, PT, R22, c[0x0][0x17c], !P0 ;  /* 0x00005f0016007a0c */ /* 0x000fe40004741270 */
[----:B------:R-:W4:Y:S01]  /*74480*/  LDL.LU R11, [R1+0x218] ;  /* 0x00021800010b7983 */ /* 0x000f220000300800 */
[----:B------:R-:W-:Y:S01]  /*74490*/  IMAD R0, R20, 0x2, R8 ;  /* 0x0000000214007824 */ /* 0x000fe200078e0208 */
[C---:B0-----:R-:W-:Y:S02]  /*744a0*/  LEA R4, P6, R8.reuse, R2, 0x1 ;  /* 0x0000000208047211 */ /* 0x041fe400078c08ff */
[----:B------:R-:W4:Y:S02]  /*744b0*/  LDL.LU R12, [R1+0x21c] ;  /* 0x00021c00010c7983 */ /* 0x000f240000300800 */
[----:B------:R-:W-:-:S02]  /*744c0*/  LEA.HI.X.SX32 R5, R8, R3, 0x1, P6 ;  /* 0x0000000308057211 */ /* 0x000fc400030f0eff */
[C---:B-1----:R-:W-:Y:S01]  /*744d0*/  LEA R6, P6, R0.reuse, R2, 0x1 ;  /* 0x0000000200067211 */ /* 0x042fe200078c08ff */
[----:B------:R-:W4:Y:S03]  /*744e0*/  LDL.LU R22, [R1+0xdc] ;  /* 0x0000dc0001167983 */ /* 0x000f260000300800 */
[----:B------:R-:W-:Y:S01]  /*744f0*/  LEA.HI.X.SX32 R7, R0, R3, 0x1, P6 ;  /* 0x0000000300077211 */ /* 0x000fe200030f0eff */
[----:B------:R0:W-:Y:S01]  /*74500*/  @P3 STG.E.U16 [R4.64], R13 ;  /* 0x0000000d04003986 */ /* 0x0001e2000c10150a */
[----:B------:R-:W-:-:S04]  /*74510*/  IMAD R8, R20, 0x2, R0 ;  /* 0x0000000214087824 */ /* 0x000fc800078e0200 */
[----:B------:R-:W-:Y:S01]  /*74520*/  IMAD R0, R20, 0x2, R8 ;  /* 0x0000000214007824 */ /* 0x000fe200078e0208 */
[----:B0-----:R-:W-:Y:S01]  /*74530*/  LEA R4, P6, R8, R2, 0x1 ;  /* 0x0000000208047211 */ /* 0x001fe200078c08ff */
[----:B---3--:R0:W-:Y:S01]  /*74540*/  @P4 STG.E.U16 [R6.64], R29 ;  /* 0x0000001d06004986 */ /* 0x0081e2000c10150a */
[----:B--2---:R-:W-:-:S03]  /*74550*/  ISETP.LT.AND P4, PT, R27, c[0x0][0x17c], !P0 ;  /* 0x00005f001b007a0c */ /* 0x004fc60004781270 */
[----:B------:R-:W2:Y:S01]  /*74560*/  LDL.LU R27, [R1+0x220] ;  /* 0x00022000011b7983 */ /* 0x000ea20000300800 */
[----:B------:R-:W-:Y:S01]  /*74570*/  LEA.HI.X.SX32 R5, R8, R3, 0x1, P6 ;  /* 0x0000000308057211 */ /* 0x000fe200030f0eff */
[----:B------:R-:W-:Y:S01]  /*74580*/  IMAD R8, R20, 0x2, R0 ;  /* 0x0000000214087824 */ /* 0x000fe200078e0200 */
[----:B0-----:R-:W-:-:S03]  /*74590*/  LEA R6, P6, R0, R2, 0x1 ;  /* 0x0000000200067211 */ /* 0x001fc600078c08ff */
[----:B------:R0:W-:Y:S01]  /*745a0*/  @P2 STG.E.U16 [R4.64], R25 ;  /* 0x0000001904002986 */ /* 0x0001e2000c10150a */
[----:B------:R-:W-:Y:S02]  /*745b0*/  ISETP.LT.AND P3, PT, R16, c[0x0][0x17c], !P0 ;  /* 0x00005f0010007a0c */ /* 0x000fe40004761270 */
[----:B------:R-:W-:Y:S01]  /*745c0*/  LEA.HI.X.SX32 R7, R0, R3, 0x1, P6 ;  /* 0x0000000300077211 */ /* 0x000fe200030f0eff */
[----:B------:R-:W-:Y:S01]  /*745d0*/  IMAD R0, R20, 0x2, R8 ;  /* 0x0000000214007824 */ /* 0x000fe200078e0208 */
[----:B------:R-:W-:Y:S01]  /*745e0*/  ISETP.LT.AND P2, PT, R14, c[0x0][0x17c], !P0 ;  /* 0x00005f000e007a0c */ /* 0x000fe20004741270 */
[----:B------:R-:W3:Y:S01]  /*745f0*/  LDL.LU R16, [R1+0x224] ;  /* 0x0002240001107983 */ /* 0x000ee20000300800 */
[----:B0-----:R-:W-:-:S03]  /*74600*/  LEA R4, P6, R8, R2, 0x1 ;  /* 0x0000000208047211 */ /* 0x001fc600078c08ff */
[----:B------:R0:W-:Y:S01]  /*74610*/  @P5 STG.E.U16 [R6.64], R24 ;  /* 0x0000001806005986 */ /* 0x0001e2000c10150a */
[----:B------:R-:W-:Y:S01]  /*74620*/  LEA.HI.X.SX32 R5, R8, R3, 0x1, P6 ;  /* 0x0000000308057211 */ /* 0x000fe200030f0eff */
[----:B------:R-:W-:Y:S01]  /*74630*/  IMAD R8, R20, 0x2, R0 ;  /* 0x0000000214087824 */ /* 0x000fe200078e0200 */
[----:B------:R-:W-:Y:S01]  /*74640*/  PRMT R9, R26, 0x7632, R9 ;  /* 0x000076321a097816 */ /* 0x000fe20000000009 */
[----:B------:R-:W3:Y:S01]  /*74650*/  LDL.LU R14, [R1+0x228] ;  /* 0x00022800010e7983 */ /* 0x000ee20000300800 */
[----:B0-----:R-:W-:-:S03]  /*74660*/  LEA R6, P6, R0, R2, 0x1 ;  /* 0x0000000200067211 */ /* 0x001fc600078c08ff */
[----:B------:R0:W-:Y:S01]  /*74670*/  @P1 STG.E.U16 [R4.64], R15 ;  /* 0x0000000f04001986 */ /* 0x0001e2000c10150a */
[----:B------:R-:W-:Y:S01]  /*74680*/  LEA.HI.X.SX32 R7, R0, R3, 0x1, P6 ;  /* 0x0000000300077211 */ /* 0x000fe200030f0eff */
[----:B------:R-:W-:-:S04]  /*74690*/  IMAD R0, R20, 0x2, R8 ;  /* 0x0000000214007824 */ /* 0x000fc800078e0208 */
[----:B----4-:R1:W-:Y:S01]  /*746a0*/  @P3 STG.E.U16 [R6.64], R28 ;  /* 0x0000001c06003986 */ /* 0x0103e2000c10150a */
[----:B0-----:R-:W-:-:S04]  /*746b0*/  LEA R4, P6, R8, R2, 0x1 ;  /* 0x0000000208047211 */ /* 0x001fc800078c08ff */
[-C--:B------:R-:W-:Y:S02]  /*746c0*/  LEA.HI.X.SX32 R5, R8, R3.reuse, 0x1, P6 ;  /* 0x0000000308057211 */ /* 0x080fe400030f0eff */
[C---:B-1----:R-:W-:Y:S02]  /*746d0*/  LEA R6, P6, R0.reuse, R2, 0x1 ;  /* 0x0000000200067211 */ /* 0x042fe400078c08ff */
[----:B------:R-:W-:Y:S02]  /*746e0*/  ISETP.LT.AND P5, PT, R17, c[0x0][0x17c], !P0 ;  /* 0x00005f0011007a0c */ /* 0x000fe400047a1270 */
[----:B------:R-:W-:Y:S01]  /*746f0*/  LEA.HI.X.SX32 R7, R0, R3, 0x1, P6 ;  /* 0x0000000300077211 */ /* 0x000fe200030f0eff */
[----:B------:R-:W4:Y:S04]  /*74700*/  LDL.LU R17, [R1+0x22c] ;  /* 0x00022c0001117983 */ /* 0x000f280000300800 */
[----:B------:R-:W-:Y:S04]  /*74710*/  STL [R1+0x1acc], R15 ;  /* 0x001acc0f01007387 */ /* 0x000fe80000100800 */
[----:B------:R-:W4:Y:S04]  /*74720*/  LDL.LU R26, [R1+0x230] ;  /* 0x00023000011a7983 */ /* 0x000f280000300800 */
[----:B------:R-:W-:Y:S04]  /*74730*/  @P4 STG.E.U16 [R4.64], R22 ;  /* 0x0000001604004986 */ /* 0x000fe8000c10150a */
[----:B------:R-:W-:Y:S04]  /*74740*/  STL [R1+0x1ac8], R22 ;  /* 0x001ac81601007387 */ /* 0x000fe80000100800 */
[----:B------:R0:W-:Y:S02]  /*74750*/  @P2 STG.E.U16 [R6.64], R9 ;  /* 0x0000000906002986 */ /* 0x0001e4000c10150a */
[----:B0-----:R-:W-:-:S02]  /*74760*/  PRMT R9, R29, 0x7632, R9 ;  /* 0x000076321d097816 */ /* 0x001fc40000000009 */
[----:B--2---:R-:W-:Y:S02]  /*74770*/  ISETP.LT.AND P4, PT, R27, c[0x0][0x17c], !P0 ;  /* 0x00005f001b007a0c */ /* 0x004fe40004781270 */
[----:B------:R-:W2:Y:S04]  /*74780*/  LDL.LU R27, [R1+0x234] ;  /* 0x00023400011b7983 */ /* 0x000ea80000300800 */
[----:B------:R-:W2:Y:S01]  /*74790*/  LDL.LU R29, [R1+0x1ad0] ;  /* 0x001ad000011d7983 */ /* 0x000ea20000300800 */
[----:B------:R-:W-:-:S05]  /*747a0*/  IMAD R8, R20, 0x2, R0 ;  /* 0x0000000214087824 */ /* 0x000fca00078e0200 */
[----:B------:R-:W-:Y:S01]  /*747b0*/  LEA R4, P6, R8, R2, 0x1 ;  /* 0x0000000208047211 */ /* 0x000fe200078c08ff */
[----:B------:R-:W-:-:S03]  /*747c0*/  IMAD R0, R20, 0x2, R8 ;  /* 0x0000000214007824 */ /* 0x000fc600078e0208 */
[----:B------:R-:W-:Y:S02]  /*747d0*/  LEA.HI.X.SX32 R5, R8, R3, 0x1, P6 ;  /* 0x0000000308057211 */ /* 0x000fe400030f0eff */
[----:B------:R-:W-:Y:S02]  /*747e0*/  PRMT R8, R13, 0x7632, R8 ;  /* 0x000076320d087816 */ /* 0x000fe40000000008 */
[----:B------:R-:W-:-:S03]  /*747f0*/  ISETP.LT.AND P3, PT, R12, c[0x0][0x17c], !P0 ;  /* 0x00005f000c007a0c */ /* 0x000fc60004761270 */
[----:B------:R0:W-:Y:S01]  /*74800*/  @P5 STG.E.U16 [R4.64], R8 ;  /* 0x0000000804005986 */ /* 0x0001e2000c10150a */
[----:B---3--:R-:W-:Y:S02]  /*74810*/  ISETP.LT.AND P5, PT, R14, c[0x0][0x17c], !P0 ;  /* 0x00005f000e007a0c */ /* 0x008fe400047a1270 */
[----:B------:R-:W-:Y:S02]  /*74820*/  ISETP.LT.AND P1, PT, R11, c[0x0][0x17c], !P0 ;  /* 0x00005f000b007a0c */ /* 0x000fe40004721270 */
[----:B------:R-:W-:-:S04]  /*74830*/  LEA R6, P6, R0, R2, 0x1 ;  /* 0x0000000200067211 */ /* 0x000fc800078c08ff */
[----:B------:R-:W-:Y:S02]  /*74840*/  LEA.HI.X.SX32 R7, R0, R3, 0x1, P6 ;  /* 0x0000000300077211 */ /* 0x000fe400030f0eff */
[----:B0-----:R-:W-:-:S05]  /*74850*/  PRMT R8, R25, 0x7632, R8 ;  /* 0x0000763219087816 */ /* 0x001fca0000000008 */
[----:B------:R0:W-:Y:S02]  /*74860*/  @P1 STG.E.U16 [R6.64], R9 ;  /* 0x0000000906001986 */ /* 0x0001e4000c10150a */
[----:B0-----:R-:W-:Y:S02]  /*74870*/  PRMT R9, R24, 0x7632, R9 ;  /* 0x0000763218097816 */ /* 0x001fe40000000009 */
[----:B----4-:R-:W-:Y:S02]  /*74880*/  ISETP.LT.AND P1, PT, R17, c[0x0][0x17c], !P0 ;  /* 0x00005f0011007a0c */ /* 0x010fe40004721270 */
[----:B------:R-:W3:Y:S04]  /*74890*/  LDL.LU R17, [R1+0x238] ;  /* 0x0002380001117983 */ /* 0x000ee80000300800 */
[----:B------:R-:W4:Y:S04]  /*748a0*/  LDL.LU R24, [R1+0x23c] ;  /* 0x00023c0001187983 */ /* 0x000f280000300800 */
[----:B--2---:R-:W0:Y:S01]  /*748b0*/  LDS.128 R12, [R29] ;  /* 0x000000001d0c7984 */ /* 0x004e220000000c00 */
[----:B------:R-:W-:-:S03]  /*748c0*/  LOP3.LUT R25, R29, 0x20, RZ, 0x3c, !PT ;  /* 0x000000201d197812 */ /* 0x000fc600078e3cff */
[----:B0-----:R-:W-:Y:S04]  /*748d0*/  STL.64 [R1+0x20], R12 ;  /* 0x0000200c01007387 */ /* 0x001fe80000100a00 */
[----:B------:R-:W-:Y:S04]  /*748e0*/  STL.64 [R1+0x28], R14 ;  /* 0x0000280e01007387 */ /* 0x000fe80000100a00 */
[----:B------:R-:W0:Y:S04]  /*748f0*/  LDS.128 R12, [R25] ;  /* 0x00000000190c7984 */ /* 0x000e280000000c00 */
[----:B0-----:R-:W-:Y:S04]  /*74900*/  STL.64 [R1], R12 ;  /* 0x0000000c01007387 */ /* 0x001fe80000100a00 */
[----:B------:R0:W-:Y:S04]  /*74910*/  STL.64 [R1+0x8], R14 ;  /* 0x0000080e01007387 */ /* 0x0001e80000100a00 */
[----:B0-----:R-:W2:Y:S01]  /*74920*/  LDL.LU R15, [R1+0x1acc] ;  /* 0x001acc00010f7983 */ /* 0x001ea20000300800 */
[----:B------:R-:W-:-:S04]  /*74930*/  IMAD R0, R20, 0x2, R0 ;  /* 0x0000000214007824 */ /* 0x000fc800078e0200 */
[----:B------:R-:W-:Y:S01]  /*74940*/  IMAD R7, R20, 0x2, R0 ;  /* 0x0000000214077824 */ /* 0x000fe200078e0200 */
[----:B------:R-:W-:-:S04]  /*74950*/  LEA R4, P6, R0, R2, 0x1 ;  /* 0x0000000200047211 */ /* 0x000fc800078c08ff */
[-C--:B------:R-:W-:Y:S02]  /*74960*/  LEA.HI.X.SX32 R5, R0, R3.reuse, 0x1, P6 ;  /* 0x0000000300057211 */ /* 0x080fe400030f0eff */
[C---:B------:R-:W-:Y:S01]  /*74970*/  LEA R6, P6, R7.reuse, R2, 0x1 ;  /* 0x0000000207067211 */ /* 0x040fe200078c08ff */
[----:B------:R-:W-:Y:S01]  /*74980*/  IMAD R0, R20, 0x2, R7 ;  /* 0x0000000214007824 */ /* 0x000fe200078e0207 */
[----:B------:R-:W-:Y:S02]  /*74990*/  ISETP.LT.AND P2, PT, R16, c[0x0][0x17c], !P0 ;  /* 0x00005f0010007a0c */ /* 0x000fe40004741270 */
[----:B------:R-:W-:Y:S01]  /*749a0*/  LEA.HI.X.SX32 R7, R7, R3, 0x1, P6 ;  /* 0x0000000307077211 */ /* 0x000fe200030f0eff */
[----:B------:R0:W-:Y:S01]  /*749b0*/  @P3 STG.E.U16 [R4.64], R8 ;  /* 0x0000000804003986 */ /* 0x0001e2000c10150a */
[----:B------:R-:W-:-:S03]  /*749c0*/  IMAD R12, R20, 0x2, R0 ;  /* 0x00000002140c7824 */ /* 0x000fc600078e0200 */
[----:B------:R1:W-:Y:S01]  /*749d0*/  @P4 STG.E.U16 [R6.64], R9 ;  /* 0x0000000906004986 */ /* 0x0003e2000c10150a */
[----:B------:R-:W-:Y:S02]  /*749e0*/  ISETP.LT.AND P4, PT, R27, c[0x0][0x17c], !P0 ;  /* 0x00005f001b007a0c */ /* 0x000fe40004781270 */
[----:B------:R-:W-:Y:S02]  /*749f0*/  LOP3.LUT R27, R29, 0x40, RZ, 0x3c, !PT ;  /* 0x000000401d1b7812 */ /* 0x000fe400078e3cff */
[----:B0-----:R-:W-:-:S03]  /*74a00*/  LEA R8, P6, R0, R2, 0x1 ;  /* 0x0000000200087211 */ /* 0x001fc600078c08ff */
[----:B------:R-:W0:Y:S01]  /*74a10*/  LDS.128 R4, [R27] ;  /* 0x000000001b047984 */ /* 0x000e220000000c00 */
[----:B-1----:R-:W-:Y:S02]  /*74a20*/  LEA.HI.X.SX32 R9, R0, R3, 0x1, P6 ;  /* 0x0000000300097211 */ /* 0x002fe400030f0eff */
[----:B------:R-:W-:Y:S02]  /*74a30*/  PRMT R0, R28, 0x7632, R0 ;  /* 0x000076321c007816 */ /* 0x000fe40000000000 */
[----:B------:R-:W-:Y:S02]  /*74a40*/  LOP3.LUT R28, R29, 0x60, RZ, 0x3c, !PT ;  /* 0x000000601d1c7812 */ /* 0x000fe400078e3cff */
[----:B------:R-:W-:Y:S02]  /*74a50*/  LEA R14, P6, R12, R2, 0x1 ;  /* 0x000000020c0e7211 */ /* 0x000fe400078c08ff */
[----:B------:R-:W-:Y:S02]  /*74a60*/  ISETP.LT.AND P3, PT, R26, c[0x0][0x17c], !P0 ;  /* 0x00005f001a007a0c */ /* 0x000fe40004761270 */
[----:B------:R-:W3:Y:S04]  /*74a70*/  LDL.LU R26, [R1+0x240] ;  /* 0x00024000011a7983 */ /* 0x000ee80000300800 */
[----:B0-----:R0:W-:Y:S04]  /*74a80*/  STL [R1+0x1ac0], R5 ;  /* 0x001ac00501007387 */ /* 0x0011e80000100800 */
[----:B0-----:R-:W3:Y:S04]  /*74a90*/  LDL.LU R5, [R1] ;  /* 0x0000000001057983 */ /* 0x001ee80000300800 */
[----:B------:R-:W-:Y:S04]  /*74aa0*/  STL [R1+0x1abc], R6 ;  /* 0x001abc0601007387 */ /* 0x000fe80000100800 */
[----:B------:R-:W-:Y:S01]  /*74ab0*/  STL [R1+0x1ab8], R7 ;  /* 0x001ab80701007387 */ /* 0x000fe20000100800 */
[----:B--2---:R-:W-:-:S02]  /*74ac0*/  PRMT R10, R15, 0x7632, R10 ;  /* 0x000076320f0a7816 */ /* 0x004fc4000000000a */
[----:B------:R-:W-:Y:S01]  /*74ad0*/  LEA.HI.X.SX32 R15, R12, R3, 0x1, P6 ;  /* 0x000000030c0f7211 */ /* 0x000fe200030f0eff */
[----:B------:R-:W-:Y:S02]  /*74ae0*/  IMAD R12, R20, 0x2, R12 ;  /* 0x00000002140c7824 */ /* 0x000fe400078e020c */
[----:B------:R-:W-:Y:S04]  /*74af0*/  @P2 STG.E.U16 [R8.64], R10 ;  /* 0x0000000a08002986 */ /* 0x000fe8000c10150a */
[----:B------:R-:W0:Y:S04]  /*74b00*/  LDS.128 R8, [R28] ;  /* 0x000000001c087984 */ /* 0x000e280000000c00 */
[----:B------:R-:W1:Y:S04]  /*74b10*/  LDS.128 R20, [R29+0x400] ;  /* 0x000400001d147984 */ /* 0x000e680000000c00 */
[----:B0-----:R0:W-:Y:S04]  /*74b20*/  STL [R1+0x1ac4], R11 ;  /* 0x001ac40b01007387 */ /* 0x0011e80000100800 */
[----:B0-----:R-:W2:Y:S04]  /*74b30*/  LDL.LU R11, [R1+0x20] ;  /* 0x00002000010b7983 */ /* 0x001ea80000300800 */
[----:B-1----:R-:W-:Y:S04]  /*74b40*/  STL [R1+0x14], R21 ;  /* 0x0000141501007387 */ /* 0x002fe80000100800 */
[----:B------:R0:W-:Y:S04]  /*74b50*/  STL.64 [R1+0x18], R22 ;  /* 0x0000181601007387 */ /* 0x0001e80000100a00 */
[----:B0-----:R-:W2:Y:S01]  /*74b60*/  LDL.LU R22, [R1+0x1ac8] ;  /* 0x001ac80001167983 */ /* 0x001ea20000300800 */
[----:B------:R-:W-:Y:S01]  /*74b70*/  IMAD.MOV.U32 R29, RZ, RZ, c[0x0][0x198] ;  /* 0x00006600ff1d7624 */ /* 0x000fe200078e00ff */
[----:B------:R-:W-:-:S02]  /*74b80*/  LEA R16, P6, R12, R2, 0x1 ;  /* 0x000000020c107211 */ /* 0x000fc400078c08ff */
[----:B------:R0:W-:Y:S01]  /*74b90*/  @P5 STG.E.U16 [R14.64], R0 ;  /* 0x000000000e005986 */ /* 0x0001e2000c10150a */
[----:B---3--:R-:W-:Y:S01]  /*74ba0*/  ISETP.LT.AND P2, PT, R17, c[0x0][0x17c], !P0 ;  /* 0x00005f0011007a0c */ /* 0x008fe20004741270 */
[----:B------:R-:W-:Y:S01]  /*74bb0*/  IMAD.MOV.U32 R7, RZ, RZ, R20 ;  /* 0x000000ffff077224 */ /* 0x000fe200078e0014 */
[----:B------:R-:W-:Y:S01]  /*74bc0*/  LEA.HI.X.SX32 R17, R12, R3, 0x1, P6 ;  /* 0x000000030c117211 */ /* 0x000fe200030f0eff */
[----:B------:R-:W3:Y:S01]  /*74bd0*/  LDL.LU R6, [R1+0x258] ;  /* 0x0002580001067983 */ /* 0x000ee20000300800 */
[----:B0-----:R-:W-:Y:S01]  /*74be0*/  IMAD R0, R29, 0x2, R12 ;  /* 0x000000021d007824 */ /* 0x001fe200078e020c */
[----:B----4-:R-:W-:Y:S02]  /*74bf0*/  ISETP.LT.AND P5, PT, R24, c[0x0][0x17c], !P0 ;  /* 0x00005f0018007a0c */ /* 0x010fe400047a1270 */
[----:B------:R0:W1:Y:S02]  /*74c00*/  LDS.128 R12, [R25+0x400] ;  /* 0x00040000190c7984 */ /* 0x0000640000000c00 */
[----:B------:R-:W-:-:S04]  /*74c10*/  LEA R20, P6, R0, R2, 0x1 ;  /* 0x0000000200147211 */ /* 0x000fc800078c08ff */
[----:B------:R-:W-:Y:S02]  /*74c20*/  LEA.HI.X.SX32 R21, R0, R3, 0x1, P6 ;  /* 0x0000000300157211 */ /* 0x000fe400030f0eff */
[----:B--2---:R-:W-:Y:S01]  /*74c30*/  PRMT R18, R22, 0x7632, R18 ;  /* 0x0000763216127816 */ /* 0x004fe20000000012 */
[----:B------:R-:W-:-:S04]  /*74c40*/  IMAD R22, R29, 0x2, R0 ;  /* 0x000000021d167824 */ /* 0x000fc800078e0200 */
[C---:B------:R-:W-:Y:S01]  /*74c50*/  IMAD R0, R29.reuse, 0x2, R22 ;  /* 0x000000021d007824 */ /* 0x040fe200078e0216 */
[----:B------:R-:W-:Y:S01]  /*74c60*/  @P1 STG.E.U16 [R16.64], R18 ;  /* 0x0000001210001986 */ /* 0x000fe2000c10150a */
[-C--:B------:R-:W-:Y:S02]  /*74c70*/  LEA R24, P6, R22, R2.reuse, 0x1 ;  /* 0x0000000216187211 */ /* 0x080fe400078c08ff */
[----:B------:R-:W-:Y:S01]  /*74c80*/  ISETP.LT.AND P1, PT, R26, c[0x0][0x17c], !P0 ;  /* 0x00005f001a007a0c */ /* 0x000fe20004721270 */
[----:B------:R-:W-:Y:S01]  /*74c90*/  @P3 STG.E.U16 [R20.64], R11 ;  /* 0x0000000b14003986 */ /* 0x000fe2000c10150a */
[----:B------:R-:W-:Y:S02]  /*74ca0*/  LEA R26, P3, R0, R2, 0x1 ;  /* 0x00000002001a7211 */ /* 0x000fe400078608ff */
[-C--:B0-----:R-:W-:Y:S01]  /*74cb0*/  LEA.HI.X.SX32 R25, R22, R3.reuse, 0x1, P6 ;  /* 0x0000000316197211 */ /* 0x081fe200030f0eff */
[----:B------:R0:W2:Y:S04]  /*74cc0*/  LDS.128 R16, [R27+0x400] ;  /* 0x000400001b107984 */ /* 0x0000a80000000c00 */
[----:B------:R4:W1:Y:S01]  /*74cd0*/  LDS.128 R20, [R28+0x400] ;  /* 0x000400001c147984 */ /* 0x0008620000000c00 */
[----:B0-----:R-:W-:Y:S01]  /*74ce0*/  LEA.HI.X.SX32 R27, R0, R3, 0x1, P3 ;  /* 0x00000003001b7211 */ /* 0x001fe200018f0eff */
[----:B----4-:R-:W-:-:S02]  /*74cf0*/  IMAD R28, R29, 0x2, R0 ;  /* 0x000000021d1c7824 */ /* 0x010fc400078e0200 */
[----:B------:R-:W4:Y:S04]  /*74d00*/  LDL.LU R0, [R1+0x248] ;  /* 0x0002480001007983 */ /* 0x000f280000300800 */
[----:B------:R0:W-:Y:S04]  /*74d10*/  @P4 STG.E.U16 [R24.64], R5 ;  /* 0x0000000518004986 */ /* 0x0001e8000c10150a */
[----:B0-----:R-:W2:Y:S01]  /*74d20*/  LDL.LU R25, [R1+0x244] ;  /* 0x0002440001197983 */ /* 0x001ea20000300800 */
[----:B------:R-:W-:-:S03]  /*74d30*/  LEA R24, P6, R28, R2, 0x1 ;  /* 0x000000021c187211 */ /* 0x000fc600078c08ff */
[----:B------:R0:W-:Y:S01]  /*74d40*/  @P2 STG.E.U16 [R26.64], R4 ;  /* 0x000000041a002986 */ /* 0x0001e2000c10150a */
[----:B----4-:R-:W-:Y:S01]  /*74d50*/  ISETP.LT.AND P4, PT, R0, c[0x0][0x17c], !P0 ;  /* 0x00005f0000007a0c */ /* 0x010fe20004781270 */
[----:B------:R-:W-:-:S05]  /*74d60*/  IMAD R0, R29, 0x2, R28 ;  /* 0x000000021d007824 */ /* 0x000fca00078e021c */
[----:B0-----:R-:W-:-:S04]  /*74d70*/  LEA R26, P2, R0, R2, 0x1 ;  /* 0x00000002001a7211 */ /* 0x001fc800078408ff */
[-C--:B------:R-:W-:Y:S02]  /*74d80*/  LEA.HI.X.SX32 R27, R0, R3.reuse, 0x1, P2 ;  /* 0x00000003001b7211 */ /* 0x080fe400010f0eff */
[----:B--2---:R-:W-:Y:S02]  /*74d90*/  ISETP.LT.AND P3, PT, R25, c[0x0][0x17c], !P0 ;  /* 0x00005f0019007a0c */ /* 0x004fe40004761270 */
[----:B------:R-:W-:Y:S01]  /*74da0*/  LEA.HI.X.SX32 R25, R28, R3, 0x1, P6 ;  /* 0x000000031c197211 */ /* 0x000fe200030f0eff */
[----:B------:R-:W-:Y:S02]  /*74db0*/  IMAD R28, R29, 0x2, R0 ;  /* 0x000000021d1c7824 */ /* 0x000fe400078e0200 */
[----:B------:R-:W2:Y:S04]  /*74dc0*/  LDL.LU R0, [R1+0x250] ;  /* 0x0002500001007983 */ /* 0x000ea80000300800 */
[----:B------:R0:W-:Y:S04]  /*74dd0*/  @P5 STG.E.U16 [R24.64], R8 ;  /* 0x0000000818005986 */ /* 0x0001e8000c10150a */
[----:B0-----:R-:W4:Y:S01]  /*74de0*/  LDL.LU R25, [R1+0x24c] ;  /* 0x00024c0001197983 */ /* 0x001f220000300800 */
[----:B------:R-:W-:-:S03]  /*74df0*/  LEA R24, P6, R28, R2, 0x1 ;  /* 0x000000021c187211 */ /* 0x000fc600078c08ff */
[----:B------:R0:W-:Y:S01]  /*74e00*/  @P1 STG.E.U16 [R26.64], R7 ;  /* 0x000000071a001986 */ /* 0x0001e2000c10150a */
[----:B--2---:R-:W-:Y:S01]  /*74e10*/  ISETP.LT.AND P5, PT, R0, c[0x0][0x17c], !P0 ;  /* 0x00005f0000007a0c */ /* 0x004fe200047a1270 */
[----:B------:R-:W-:-:S05]  /*74e20*/  IMAD R0, R29, 0x2, R28 ;  /* 0x000000021d007824 */ /* 0x000fca00078e021c */
[----:B0-----:R-:W-:-:S04]  /*74e30*/  LEA R26, P1, R0, R2, 0x1 ;  /* 0x00000002001a7211 */ /* 0x001fc800078208ff */
[-C--:B------:R-:W-:Y:S02]  /*74e40*/  LEA.HI.X.SX32 R27, R0, R3.reuse, 0x1, P1 ;  /* 0x00000003001b7211 */ /* 0x080fe400008f0eff */
[----:B----4-:R-:W-:Y:S02]  /*74e50*/  ISETP.LT.AND P2, PT, R25, c[0x0][0x17c], !P0 ;  /* 0x00005f0019007a0c */ /* 0x010fe40004741270 */
[----:B------:R-:W-:Y:S01]  /*74e60*/  LEA.HI.X.SX32 R25, R28, R3, 0x1, P6 ;  /* 0x000000031c197211 */ /* 0x000fe200030f0eff */
[----:B------:R-:W-:-:S04]  /*74e70*/  IMAD.MOV.U32 R28, RZ, RZ, c[0x0][0x198] ;  /* 0x00006600ff1c7624 */ /* 0x000fc800078e00ff */
[----:B------:R-:W-:Y:S01]  /*74e80*/  IMAD R29, R28, 0x2, R0 ;  /* 0x000000021c1d7824 */ /* 0x000fe200078e0200 */
[----:B-1----:R0:W-:Y:S04]  /*74e90*/  @P3 STG.E.U16 [R24.64], R12 ;  /* 0x0000000c18003986 */ /* 0x0021e8000c10150a */
[----:B------:R-:W2:Y:S04]  /*74ea0*/  LDL.LU R0, [R1+0x25c] ;  /* 0x00025c0001007983 */ /* 0x000ea80000300800 */
[----:B0-----:R-:W4:Y:S01]  /*74eb0*/  LDL.LU R25, [R1+0x254] ;  /* 0x0002540001197983 */ /* 0x001f220000300800 */
[----:B------:R-:W-:-:S02]  /*74ec0*/  LEA R24, P6, R29, R2, 0x1 ;  /* 0x000000021d187211 */ /* 0x000fc400078c08ff */
[----:B---3--:R-:W-:Y:S01]  /*74ed0*/  ISETP.LT.AND P1, PT, R6, c[0x0][0x17c], !P0 ;  /* 0x00005f0006007a0c */ /* 0x008fe20004721270 */
[----:B------:R-:W-:Y:S04]  /*74ee0*/  @P4 STG.E.U16 [R26.64], R16 ;  /* 0x000000101a004986 */ /* 0x000fe8000c10150a */
[----:B------:R-:W3:Y:S01]  /*74ef0*/  LDL.LU R6, [R1+0x270] ;  /* 0x0002700001067983 */ /* 0x000ee20000300800 */
[----:B----4-:R-:W-:Y:S02]  /*74f00*/  ISETP.LT.AND P3, PT, R25, c[0x0][0x17c], !P0 ;  /* 0x00005f0019007a0c */ /* 0x010fe40004761270 */
[----:B------:R-:W-:-:S05]  /*74f10*/  LEA.HI.X.SX32 R25, R29, R3, 0x1, P6 ;  /* 0x000000031d197211 */ /* 0x000fca00030f0eff */
[----:B------:R0:W-:Y:S04]  /*74f20*/  @P2 STG.E.U16 [R24.64], R20 ;  /* 0x0000001418002986 */ /* 0x0001e8000c10150a */
[----:B0-----:R-:W4:Y:S01]  /*74f30*/  LDL.LU R25, [R1+0x260] ;  /* 0x0002600001197983 */ /* 0x001f220000300800 */
[----:B------:R-:W-:-:S03]  /*74f40*/  PRMT R4, R11, 0x7632, R4 ;  /* 0x000076320b047816 */ /* 0x000fc60000000004 */
[----:B------:R-:W3:Y:S01]  /*74f50*/  LDL.LU R11, [R1+0x1ac4] ;  /* 0x001ac400010b7983 */ /* 0x000ee20000300800 */
[----:B------:R-:W-:Y:S02]  /*74f60*/  IMAD R28, R28, 0x2, R29 ;  /* 0x000000021c1c7824 */ /* 0x000fe400078e021d */
[----:B------:R-:W-:Y:S01]  /*74f70*/  IMAD.MOV.U32 R29, RZ, RZ, c[0x0][0x198] ;  /* 0x00006600ff1d7624 */ /* 0x000fe200078e00ff */
[----:B--2---:R-:W-:Y:S02]  /*74f80*/  ISETP.LT.AND P4, PT, R0, c[0x0][0x17c], !P0 ;  /* 0x00005f0000007a0c */ /* 0x004fe40004781270 */
[----:B----4-:R-:W-:Y:S02]  /*74f90*/  ISETP.LT.AND P2, PT, R25, c[0x0][0x17c], !P0 ;  /* 0x00005f0019007a0c */ /* 0x010fe40004741270 */
[----:B------:R-:W2:Y:S01]  /*74fa0*/  LDL.LU R25, [R1+0x264] ;  /* 0x0002640001197983 */ /* 0x000ea20000300800 */
[----:B------:R-:W-:Y:S01]  /*74fb0*/  LEA R26, P6, R28, R2, 0x1 ;  /* 0x000000021c1a7211 */ /* 0x000fe200078c08ff */
[----:B------:R-:W-:-:S03]  /*74fc0*/  IMAD R0, R29, 0x2, R28 ;  /* 0x000000021d007824 */ /* 0x000fc600078e021c */
[----:B------:R-:W-:Y:S01]  /*74fd0*/  LEA.HI.X.SX32 R27, R28, R3, 0x1, P6 ;  /* 0x000000031c1b7211 */ /* 0x000fe200030f0eff */
[----:B------:R-:W-:Y:S01]  /*74fe0*/  IMAD R28, R29, 0x2, R0 ;  /* 0x000000021d1c7824 */ /* 0x000fe200078e0200 */
[----:B------:R-:W-:-:S03]  /*74ff0*/  LEA R24, P6, R0, R2, 0x1 ;  /* 0x0000000200187211 */ /* 0x000fc600078c08ff */
[----:B------:R0:W-:Y:S01]  /*75000*/  @P5 STG.E.U16 [R26.64], R4 ;  /* 0x000000041a005986 */ /* 0x0001e2000c10150a */
[----:B------:R-:W-:Y:S01]  /*75010*/  PRMT R8, R4, 0x7632, R8 ;  /* 0x0000763204087816 */ /* 0x000fe20000000008 */
[----:B0-----:R-:W-:Y:S01]  /*75020*/  IMAD R4, R29, 0x2, R28 ;  /* 0x000000021d047824 */ /* 0x001fe200078e021c */
[----:B--2---:R-:W-:Y:S02]  /*75030*/  ISETP.LT.AND P5, PT, R25, c[0x0][0x17c], !P0 ;  /* 0x00005f0019007a0c */ /* 0x004fe400047a1270 */
[-C--:B------:R-:W-:Y:S02]  /*75040*/  LEA.HI.X.SX32 R25, R0, R3.reuse, 0x1, P6 ;  /* 0x0000000300197211 */ /* 0x080fe400030f0eff */
[C---:B------:R-:W-:Y:S02]  /*75050*/  LEA R26, P6, R28.reuse, R2, 0x1 ;  /* 0x000000021c1a7211 */ /* 0x040fe400078c08ff */
[----:B------:R-:W-:Y:S02]  /*75060*/  PRMT R0, R5, 0x7632, R0 ;  /* 0x0000763205007816 */ /* 0x000fe40000000000 */
[----:B------:R-:W2:Y:S01]  /*75070*/  LDL.LU R5, [R1+0x1ac0] ;  /* 0x001ac00001057983 */ /* 0x000ea20000300800 */
[----:B------:R-:W-:-:S03]  /*75080*/  LEA.HI.X.SX32 R27, R28, R3, 0x1, P6 ;  /* 0x000000031c1b7211 */ /* 0x000fc600030f0eff */
[----:B------:R-:W4:Y:S04]  /*75090*/  LDL.LU R28, [R1+0x278] ;  /* 0x00027800011c7983 */ /* 0x000f280000300800 */
[----:B------:R0:W-:Y:S04]  /*750a0*/  @P3 STG.E.U16 [R24.64], R0 ;  /* 0x0000000018003986 */ /* 0x0001e8000c10150a */
[----:B------:R1:W-:Y:S04]  /*750b0*/  @P1 STG.E.U16 [R26.64], R8 ;  /* 0x000000081a001986 */ /* 0x0003e8000c10150a */
[----:B0-----:R-:W2:Y:S04]  /*750c0*/  LDL.LU R25, [R1+0x268] ;  /* 0x0002680001197983 */ /* 0x001ea80000300800 */
[----:B-1----:R-:W3:Y:S01]  /*750d0*/  LDL.LU R27, [R1+0x26c] ;  /* 0x00026c00011b7983 */ /* 0x002ee20000300800 */
[----:B------:R-:W-:Y:S01]  /*750e0*/  LEA R24, P6, R4, R2, 0x1 ;  /* 0x0000000204187211 */ /* 0x000fe200078c08ff */
[----:B------:R-:W-:Y:S01]  /*750f0*/  IMAD R0, R29, 0x2, R4 ;  /* 0x000000021d007824 */ /* 0x000fe200078e0204 */
[----:B------:R-:W-:-:S02]  /*75100*/  PRMT R8, R8, 0x7632, R8 ;  /* 0x0000763208087816 */ /* 0x000fc40000000008 */
[----:B--2---:R-:W-:Y:S02]  /*75110*/  ISETP.LT.AND P3, PT, R25, c[0x0][0x17c], !P0 ;  /* 0x00005f0019007a0c */ /* 0x004fe40004761270 */
[-C--:B------:R-:W-:Y:S01]  /*75120*/  LEA.HI.X.SX32 R25, R4, R3.reuse, 0x1, P6 ;  /* 0x0000000304197211 */ /* 0x080fe200030f0eff */
[----:B------:R-:W-:Y:S01]  /*75130*/  IMAD R4, R29, 0x2, R0 ;  /* 0x000000021d047824 */ /* 0x000fe200078e0200 */
[C---:B------:R-:W-:Y:S01]  /*75140*/  LEA R26, P6, R0.reuse, R2, 0x1 ;  /* 0x00000002001a7211 */ /* 0x040fe200078c08ff */
[----:B------:R-:W2:Y:S01]  /*75150*/  LDL.LU R29, [R1+0x280] ;  /* 0x00028000011d7983 */ /* 0x000ea20000300800 */
[----:B---3--:R-:W-:Y:S02]  /*75160*/  ISETP.LT.AND P1, PT, R27, c[0x0][0x17c], !P0 ;  /* 0x00005f001b007a0c */ /* 0x008fe40004721270 */
[----:B------:R-:W-:Y:S01]  /*75170*/  LEA.HI.X.SX32 R27, R0, R3, 0x1, P6 ;  /* 0x00000003001b7211 */ /* 0x000fe200030f0eff */
[----:B------:R0:W-:Y:S01]  /*75180*/  @P4 STG.E.U16 [R24.64], R8 ;  /* 0x0000000818004986 */ /* 0x0001e2000c10150a */
[----:B------:R-:W-:Y:S01]  /*75190*/  IMAD.MOV.U32 R0, RZ, RZ, c[0x0][0x198] ;  /* 0x00006600ff007624 */ /* 0x000fe200078e00ff */
[----:B------:R-:W-:-:S02]  /*751a0*/  ISETP.LT.AND P4, PT, R6, c[0x0][0x17c], !P0 ;  /* 0x00005f0006007a0c */ /* 0x000fc40004781270 */
[----:B------:R-:W3:Y:S01]  /*751b0*/  LDL.LU R6, [R1+0x24] ;  /* 0x0000240001067983 */ /* 0x000ee20000300800 */
[----:B------:R-:W-:Y:S01]  /*751c0*/  IMAD R0, R0, 0x2, R4 ;  /* 0x0000000200007824 */ /* 0x000fe200078e0204 */
[C---:B0-----:R-:W-:Y:S02]  /*751d0*/  LEA R24, P6, R4.reuse, R2, 0x1 ;  /* 0x0000000204187211 */ /* 0x041fe400078c08ff */
[----:B------:R-:W-:Y:S02]  /*751e0*/  PRMT R8, R7, 0x7632, R8 ;  /* 0x0000763207087816 */ /* 0x000fe40000000008 */
[----:B------:R-:W2:Y:S01]  /*751f0*/  LDL.LU R7, [R1+0x4] ;  /* 0x0000040001077983 */ /* 0x000ea20000300800 */
[----:B------:R-:W-:-:S03]  /*75200*/  LEA.HI.X.SX32 R25, R4, R3, 0x1, P6 ;  /* 0x0000000304197211 */ /* 0x000fc600030f0eff */
[----:B------:R-:W2:Y:S01]  /*75210*/  LDL.LU R4, [R1+0x274] ;  /* 0x0002740001047983 */ /* 0x000ea20000300800 */
[----:B------:R-:W-:-:S03]  /*75220*/  PRMT R12, R12, 0x7632, R12 ;  /* 0x000076320c0c7816 */ /* 0x000fc6000000000c */
[----:B------:R0:W-:Y:S04]  /*75230*/  @P2 STG.E.U16 [R26.64], R8 ;  /* 0x000000081a002986 */ /* 0x0001e8000c10150a */
[----:B------:R1:W-:Y:S01]  /*75240*/  @P5 STG.E.U16 [R24.64], R12 ;  /* 0x0000000c18005986 */ /* 0x0003e2000c10150a */
[----:B0-----:R-:W-:Y:S01]  /*75250*/  LEA R26, P6, R0, R2, 0x1 ;  /* 0x00000002001a7211 */ /* 0x001fe200078c08ff */
[----:B-1----:R-:W-:-:S03]  /*75260*/  IMAD.MOV.U32 R12, RZ, RZ, c[0x0][0x198] ;  /* 0x00006600ff0c7624 */ /* 0x002fc600078e00ff */
[----:B------:R-:W-:Y:S02]  /*75270*/  LEA.HI.X.SX32 R27, R0, R3, 0x1, P6 ;  /* 0x00000003001b7211 */ /* 0x000fe400030f0eff */
[----:B----4-:R-:W-:Y:S02]  /*75280*/  ISETP.LT.AND P5, PT, R28, c[0x0][0x17c], !P0 ;  /* 0x00005f001c007a0c */ /* 0x010fe400047a1270 */
[----:B------:R-:W4:Y:S01]  /*75290*/  LDL.LU R28, [R1+0x14] ;  /* 0x00001400011c7983 */ /* 0x000f220000300800 */
[----:B--2---:R-:W-:Y:S01]  /*752a0*/  ISETP.LT.AND P2, PT, R4, c[0x0][0x17c], !P0 ;  /* 0x00005f0004007a0c */ /* 0x004fe20004741270 */
[----:B------:R-:W-:-:S05]  /*752b0*/  IMAD R4, R12, 0x2, R0 ;  /* 0x000000020c047824 */ /* 0x000fca00078e0200 */
[----:B------:R-:W-:Y:S01]  /*752c0*/  LEA R24, P6, R4, R2, 0x1 ;  /* 0x0000000204187211 */ /* 0x000fe200078c08ff */
[----:B------:R-:W-:-:S03]  /*752d0*/  IMAD R0, R12, 0x2, R4 ;  /* 0x000000020c007824 */ /* 0x000fc600078e0204 */
[----:B------:R-:W-:Y:S02]  /*752e0*/  LEA.HI.X.SX32 R25, R4, R3, 0x1, P6 ;  /* 0x0000000304197211 */ /* 0x000fe400030f0eff */
[----:B------:R-:W2:Y:S01]  /*752f0*/  LDL.LU R4, [R1+0x27c] ;  /* 0x00027c0001047983 */ /* 0x000ea20000300800 */
[----:B------:R-:W-:Y:S02]  /*75300*/  PRMT R16, R16, 0x7632, R16 ;  /* 0x0000763210107816 */ /* 0x000fe40000000010 */
[----:B------:R-:W-:-:S03]  /*75310*/  PRMT R20, R20, 0x7632, R20 ;  /* 0x0000763214147816 */ /* 0x000fc60000000014 */
[----:B------:R0:W-:Y:S04]  /*75320*/  @P3 STG.E.U16 [R26.64], R16 ;  /* 0x000000101a003986 */ /* 0x0001e8000c10150a */
[----:B------:R1:W-:Y:S01]  /*75330*/  @P1 STG.E.U16 [R24.64], R20 ;  /* 0x0000001418001986 */ /* 0x0003e2000c10150a */
[----:B0-----:R-:W-:-:S04]  /*75340*/  LEA R26, P6, R0, R2, 0x1 ;  /* 0x00000002001a7211 */ /* 0x001fc800078c08ff */
[----:B------:R-:W-:Y:S01]  /*75350*/  LEA.HI.X.SX32 R27, R0, R3, 0x1, P6 ;  /* 0x00000003001b7211 */ /* 0x000fe200030f0eff */
[----:B-1----:R-:W-:Y:S01]  /*75360*/  IMAD.MOV.U32 R20, RZ, RZ, c[0x0][0x198] ;  /* 0x00006600ff147624 */ /* 0x002fe200078e00ff */
[----:B------:R-:W-:Y:S02]  /*75370*/  ISETP.LT.AND P1, PT, R29, c[0x0][0x17c], !P0 ;  /* 0x00005f001d007a0c */ /* 0x000fe40004721270 */
[----:B--2---:R-:W-:Y:S01]  /*75380*/  ISETP.LT.AND P3, PT, R4, c[0x0][0x17c], !P0 ;  /* 0x00005f0004007a0c */ /* 0x004fe20004761270 */
[----:B------:R-:W-:Y:S02]  /*75390*/  IMAD R4, R12, 0x2, R0 ;  /* 0x000000020c047824 */ /* 0x000fe400078e0200 */
[----:B------:R-:W2:Y:S03]  /*753a0*/  LDL.LU R12, [R1+0x294] ;  /* 0x00029400010c7983 */ /* 0x000ea60000300800 */
[----:B------:R-:W-:Y:S01]  /*753b0*/  LEA R24, P6, R4, R2, 0x1 ;  /* 0x0000000204187211 */ /* 0x000fe200078c08ff */
[----:B------:R-:W2:Y:S01]  /*753c0*/  LDL.LU R29, [R1+0x29c] ;  /* 0x00029c00011d7983 */ /* 0x000ea20000300800 */
[----:B------:R-:W-:-:S02]  /*753d0*/  IMAD R0, R20, 0x2, R4 ;  /* 0x0000000214007824 */ /* 0x000fc400078e0204 */
[----:B------:R-:W-:Y:S02]  /*753e0*/  LEA.HI.X.SX32 R25, R4, R3, 0x1, P6 ;  /* 0x0000000304197211 */ /* 0x000fe400030f0eff */
[----:B------:R-:W2:Y:S04]  /*753f0*/  LDL.LU R4, [R1+0x284] ;  /* 0x0002840001047983 */ /* 0x000ea80000300800 */
[----:B---3--:R0:W-:Y:S02]  /*75400*/  @P4 STG.E.U16 [R26.64], R6 ;  /* 0x000000061a004986 */ /* 0x0081e4000c10150a */
[----:B0-----:R-:W-:-:S04]  /*75410*/  LEA R26, P6, R0, R2, 0x1 ;  /* 0x00000002001a7211 */ /* 0x001fc800078c08ff */
[----:B------:R-:W-:Y:S02]  /*75420*/  LEA.HI.X.SX32 R27, R0, R3, 0x1, P6 ;  /* 0x00000003001b7211 */ /* 0x000fe400030f0eff */
[----:B--2---:R-:W-:Y:S01]  /*75430*/  ISETP.LT.AND P4, PT, R4, c[0x0][0x17c], !P0 ;  /* 0x00005f0004007a0c */ /* 0x004fe20004781270 */
[----:B------:R-:W-:Y:S02]  /*75440*/  IMAD R4, R20, 0x2, R0 ;  /* 0x0000000214047824 */ /* 0x000fe400078e0200 */
[----:B------:R-:W2:Y:S04]  /*75450*/  LDL.LU R0, [R1+0x288] ;  /* 0x0002880001007983 */ /* 0x000ea80000300800 */
[----:B------:R0:W-:Y:S02]  /*75460*/  @P2 STG.E.U16 [R24.64], R7 ;  /* 0x0000000718002986 */ /* 0x0001e4000c10150a */
        /* <DEDUP_REMOVED lines=11> */
[----:B------:R0:W-:Y:S04]  /*75520*/  @P3 STG.E.U16 [R24.64], R9 ;  /* 0x0000000918003986 */ /* 0x0001e8000c10150a */
[----:B----4-:R1:W-:Y:S01]  /*75530*/  @P1 STG.E.U16 [R26.64], R28 ;  /* 0x0000001c1a001986 */ /* 0x0103e2000c10150a */
[----:B0-----:R-:W-:-:S04]  /*75540*/  LEA R24, P6, R4, R2, 0x1 ;  /* 0x0000000204187211 */ /* 0x001fc800078c08ff */
[----:B------:R-:W-:Y:S02]  /*75550*/  LEA.HI.X.SX32 R25, R4, R3, 0x1, P6 ;  /* 0x0000000304197211 */ /* 0x000fe400030f0eff */
[----:B------:R-:W-:Y:S02]  /*75560*/  ISETP.LT.AND P1, PT, R12, c[0x0][0x17c], !P0 ;  /* 0x00005f000c007a0c */ /* 0x000fe40004721270 */
[----:B------:R-:W3:Y:S04]  /*75570*/  LDL.LU R12, [R1+0x2ac] ;  /* 0x0002ac00010c7983 */ /* 0x000ee80000300800 */
[----:B------:R-:W-:Y:S01]  /*75580*/  @P4 STG.E.U16 [R24.64], R13 ;  /* 0x0000000d18004986 */ /* 0x000fe2000c10150a */
[----:B--2---:R-:W-:Y:S01]  /*75590*/  ISETP.LT.AND P3, PT, R0, c[0x0][0x17c], !P0 ;  /* 0x00005f0000007a0c */ /* 0x004fe20004761270 */
[----:B------:R-:W-:-:S05]  /*755a0*/  IMAD R0, R20, 0x2, R4 ;  /* 0x0000000214007824 */ /* 0x000fca00078e0204 */
[----:B-1----:R-:W-:Y:S01]  /*755b0*/  LEA R26, P6, R0, R2, 0x1 ;  /* 0x00000002001a7211 */ /* 0x002fe200078c08ff */
[----:B------:R-:W-:-:S03]  /*755c0*/  IMAD R4, R20, 0x2, R0 ;  /* 0x0000000214047824 */ /* 0x000fc600078e0200 */
[----:B------:R-:W-:Y:S02]  /*755d0*/  LEA.HI.X.SX32 R27, R0, R3, 0x1, P6 ;  /* 0x00000003001b7211 */ /* 0x000fe400030f0eff */
[----:B------:R-:W2:Y:S04]  /*755e0*/  LDL.LU R0, [R1+0x298] ;  /* 0x0002980001007983 */ /* 0x000ea80000300800 */
[----:B------:R0:W-:Y:S01]  /*755f0*/  @P2 STG.E.U16 [R26.64], R17 ;  /* 0x000000111a002986 */ /* 0x0001e2000c10150a */
[----:B------:R-:W-:-:S03]  /*75600*/  ISETP.LT.AND P2, PT, R29, c[0x0][0x17c], !P0 ;  /* 0x00005f001d007a0c */ /* 0x000fc60004741270 */
[----:B------:R-:W4:Y:S04]  /*75610*/  LDL.LU R29, [R1+0x2b0] ;  /* 0x0002b000011d7983 */ /* 0x000f280000300800 */
[----:B0-----:R-:W3:Y:S01]  /*75620*/  LDL.LU R27, [R1+0x2a0] ;  /* 0x0002a000011b7983 */ /* 0x001ee20000300800 */
[----:B------:R-:W-:-:S04]  /*75630*/  LEA R24, P6, R4, R2, 0x1 ;  /* 0x0000000204187211 */ /* 0x000fc800078c08ff */
[----:B------:R-:W-:Y:S02]  /*75640*/  LEA.HI.X.SX32 R25, R4, R3, 0x1, P6 ;  /* 0x0000000304197211 */ /* 0x000fe400030f0eff */
[----:B------:R-:W-:Y:S02]  /*75650*/  PRMT R8, R6, 0x7632, R8 ;  /* 0x0000763206087816 */ /* 0x000fe40000000008 */
[----:B------:R-:W4:Y:S04]  /*75660*/  LDL.LU R6, [R1+0x1abc] ;  /* 0x001abc0001067983 */ /* 0x000f280000300800 */
[----:B------:R0:W-:Y:S01]  /*75670*/  @P5 STG.E.U16 [R24.64], R21 ;  /* 0x0000001518005986 */ /* 0x0001e2000c10150a */
[----:B------:R-:W-:-:S03]  /*75680*/  PRMT R5, R7, 0x7632, R5 ;  /* 0x0000763207057816 */ /* 0x000fc60000000005 */
[----:B------:R-:W4:Y:S01]  /*75690*/  LDL.LU R7, [R1+0x1ab8] ;  /* 0x001ab80001077983 */ /* 0x000f220000300800 */
[----:B--2---:R-:W-:Y:S01]  /*756a0*/  ISETP.LT.AND P4, PT, R0, c[0x0][0x17c], !P0 ;  /* 0x00005f0000007a0c */ /* 0x004fe20004781270 */
[----:B------:R-:W-:-:S04]  /*756b0*/  IMAD R0, R20, 0x2, R4 ;  /* 0x0000000214007824 */ /* 0x000fc800078e0204 */
[----:B------:R-:W-:Y:S01]  /*756c0*/  IMAD R4, R20, 0x2, R0 ;  /* 0x0000000214047824 */ /* 0x000fe200078e0200 */
[CC--:B------:R-:W-:Y:S02]  /*756d0*/  LEA R26, P6, R0.reuse, R2.reuse, 0x1 ;  /* 0x00000002001a7211 */ /* 0x0c0fe400078c08ff */
[----:B---3--:R-:W-:Y:S02]  /*756e0*/  ISETP.LT.AND P5, PT, R27, c[0x0][0x17c], !P0 ;  /* 0x00005f001b007a0c */ /* 0x008fe400047a1270 */
[-C--:B------:R-:W-:Y:S02]  /*756f0*/  LEA.HI.X.SX32 R27, R0, R3.reuse, 0x1, P6 ;  /* 0x00000003001b7211 */ /* 0x080fe400030f0eff */
[----:B0-----:R-:W-:Y:S01]  /*75700*/  LEA R24, P6, R4, R2, 0x1 ;  /* 0x0000000204187211 */ /* 0x001fe200078c08ff */
[----:B------:R-:W-:Y:S02]  /*75710*/  IMAD R0, R20, 0x2, R4 ;  /* 0x0000000214007824 */ /* 0x000fe400078e0204 */
[----:B------:R0:W-:Y:S01]  /*75720*/  @P3 STG.E.U16 [R26.64], R8 ;  /* 0x000000081a003986 */ /* 0x0001e2000c10150a */
[----:B------:R-:W-:-:S03]  /*75730*/  LEA.HI.X.SX32 R25, R4, R3, 0x1, P6 ;  /* 0x0000000304197211 */ /* 0x000fc600030f0eff */
[----:B------:R-:W2:Y:S04]  /*75740*/  LDL.LU R4, [R1+0x2a8] ;  /* 0x0002a80001047983 */ /* 0x000ea80000300800 */
[----:B0-----:R-:W3:Y:S04]  /*75750*/  LDL.LU R27, [R1+0x2a4] ;  /* 0x0002a400011b7983 */ /* 0x001ee80000300800 */
[----:B------:R0:W-:Y:S01]  /*75760*/  @P1 STG.E.U16 [R24.64], R5 ;  /* 0x0000000518001986 */ /* 0x0001e2000c10150a */
[----:B------:R-:W-:-:S03]  /*75770*/  LEA R26, P6, R0, R2, 0x1 ;  /* 0x00000002001a7211 */ /* 0x000fc600078c08ff */
[----:B0-----:R-:W2:Y:S01]  /*75780*/  LDL.LU R24, [R1+0x2b4] ;  /* 0x0002b40001187983 */ /* 0x001ea20000300800 */
[----:B------:R-:W-:Y:S02]  /*75790*/  PRMT R5, R5, 0x7632, R5 ;  /* 0x0000763205057816 */ /* 0x000fe40000000005 */
[----:B------:R-:W-:Y:S01]  /*757a0*/  PRMT R13, R28, 0x7632, R13 ;  /* 0x000076321c0d7816 */ /* 0x000fe2000000000d */
[----:B------:R-:W-:Y:S01]  /*757b0*/  IMAD R8, R20, 0x2, R0 ;  /* 0x0000000214087824 */ /* 0x000fe200078e0200 */
[----:B------:R-:W-:Y:S02]  /*757c0*/  PRMT R16, R9, 0x7632, R16 ;  /* 0x0000763209107816 */ /* 0x000fe40000000010 */
[----:B---3--:R-:W-:Y:S02]  /*757d0*/  ISETP.LT.AND P3, PT, R27, c[0x0][0x17c], !P0 ;  /* 0x00005f001b007a0c */ /* 0x008fe40004761270 */
[----:B------:R-:W-:-:S05]  /*757e0*/  LEA.HI.X.SX32 R27, R0, R3, 0x1, P6 ;  /* 0x00000003001b7211 */ /* 0x000fca00030f0eff */
[----:B------:R0:W-:Y:S04]  /*757f0*/  @P4 STG.E.U16 [R26.64], R5 ;  /* 0x000000051a004986 */ /* 0x0001e8000c10150a */
[----:B0-----:R-:W3:Y:S04]  /*75800*/  LDL.LU R27, [R1+0x2b8] ;  /* 0x0002b800011b7983 */ /* 0x001ee80000300800 */
[----:B------:R-:W3:Y:S04]  /*75810*/  LDL.LU R25, [R1+0x2c0] ;  /* 0x0002c00001197983 */ /* 0x000ee80000300800 */
[----:B------:R-:W3:Y:S01]  /*75820*/  LDL.LU R28, [R1+0x2c4] ;  /* 0x0002c400011c7983 */ /* 0x000ee20000300800 */
[----:B--2---:R-:W-:Y:S01]  /*75830*/  ISETP.LT.AND P1, PT, R4, c[0x0][0x17c], !P0 ;  /* 0x00005f0004007a0c */ /* 0x004fe20004721270 */
[----:B------:R-:W-:Y:S01]  /*75840*/  IMAD R0, R20, 0x2, R8 ;  /* 0x0000000214007824 */ /* 0x000fe200078e0208 */
[----:B------:R-:W-:-:S02]  /*75850*/  LEA R4, P6, R8, R2, 0x1 ;  /* 0x0000000208047211 */ /* 0x000fc400078c08ff */
[----:B------:R-:W-:Y:S02]  /*75860*/  ISETP.LT.AND P4, PT, R12, c[0x0][0x17c], !P0 ;  /* 0x00005f000c007a0c */ /* 0x000fe40004781270 */
[----:B------:R-:W-:Y:S01]  /*75870*/  LEA.HI.X.SX32 R5, R8, R3, 0x1, P6 ;  /* 0x0000000308057211 */ /* 0x000fe200030f0eff */
[----:B------:R-:W-:Y:S01]  /*75880*/  IMAD R12, R20, 0x2, R0 ;  /* 0x00000002140c7824 */ /* 0x000fe200078e0200 */
[----:B------:R-:W-:-:S03]  /*75890*/  LEA R8, P6, R0, R2, 0x1 ;  /* 0x0000000200087211 */ /* 0x000fc600078c08ff */
[----:B------:R0:W-:Y:S01]  /*758a0*/  @P2 STG.E.U16 [R4.64], R16 ;  /* 0x0000001004002986 */ /* 0x0001e2000c10150a */
[----:B------:R-:W-:Y:S02]  /*758b0*/  LEA.HI.X.SX32 R9, R0, R3, 0x1, P6 ;  /* 0x0000000300097211 */ /* 0x000fe400030f0eff */
[----:B----4-:R-:W-:Y:S02]  /*758c0*/  ISETP.LT.AND P2, PT, R29, c[0x0][0x17c], !P0 ;  /* 0x00005f001d007a0c */ /* 0x010fe40004741270 */
[----:B------:R-:W2:Y:S04]  /*758d0*/  LDL.LU R29, [R1+0x8] ;  /* 0x00000800011d7983 */ /* 0x000ea80000300800 */
[----:B------:R1:W-:Y:S01]  /*758e0*/  @P5 STG.E.U16 [R8.64], R13 ;  /* 0x0000000d08005986 */ /* 0x0003e2000c10150a */
[----:B0-----:R-:W-:-:S03]  /*758f0*/  LEA R4, P6, R12, R2, 0x1 ;  /* 0x000000020c047211 */ /* 0x001fc600078c08ff */
[----:B------:R-:W4:Y:S01]  /*75900*/  LDL.LU R16, [R1+0x2c8] ;  /* 0x0002c80001107983 */ /* 0x000f220000300800 */
[----:B------:R-:W-:Y:S02]  /*75910*/  LEA.HI.X.SX32 R5, R12, R3, 0x1, P6 ;  /* 0x000000030c057211 */ /* 0x000fe400030f0eff */
[----:B-1----:R-:W-:Y:S02]  /*75920*/  PRMT R13, R13, 0x7632, R13 ;  /* 0x000076320d0d7816 */ /* 0x002fe4000000000d */
[----:B------:R-:W-:Y:S02]  /*75930*/  ISETP.LT.AND P5, PT, R24, c[0x0][0x17c], !P0 ;  /* 0x00005f0018007a0c */ /* 0x000fe400047a1270 */
[----:B------:R-:W2:Y:S04]  /*75940*/  LDL.LU R24, [R1+0x2cc] ;  /* 0x0002cc0001187983 */ /* 0x000ea80000300800 */
[----:B------:R0:W-:Y:S01]  /*75950*/  @P3 STG.E.U16 [R4.64], R13 ;  /* 0x0000000d04003986 */ /* 0x0001e2000c10150a */
[----:B------:R-:W-:-:S03]  /*75960*/  IMAD R0, R20, 0x2, R12 ;  /* 0x0000000214007824 */ /* 0x000fc600078e020c */
[----:B0-----:R-:W2:Y:S01]  /*75970*/  LDL.LU R13, [R1+0x28] ;  /* 0x00002800010d7983 */ /* 0x001ea20000300800 */
[----:B------:R-:W-:Y:S01]  /*75980*/  IMAD R12, R20, 0x2, R0 ;  /* 0x00000002140c7824 */ /* 0x000fe200078e0200 */
[CC--:B------:R-:W-:Y:S02]  /*75990*/  LEA R8, P6, R0.reuse, R2.reuse, 0x1 ;  /* 0x0000000200087211 */ /* 0x0c0fe400078c08ff */
[----:B------:R-:W4:Y:S02]  /*759a0*/  LDL.LU R26, [R1+0x2d4] ;  /* 0x0002d400011a7983 */ /* 0x000f240000300800 */
[----:B------:R-:W-:Y:S02]  /*759b0*/  LEA.HI.X.SX32 R9, R0, R3, 0x1, P6 ;  /* 0x0000000300097211 */ /* 0x000fe400030f0eff */
[----:B------:R-:W-:Y:S01]  /*759c0*/  LEA R4, P6, R12, R2, 0x1 ;  /* 0x000000020c047211 */ /* 0x000fe200078c08ff */
[----:B------:R-:W-:Y:S01]  /*759d0*/  IMAD R0, R20, 0x2, R12 ;  /* 0x0000000214007824 */ /* 0x000fe200078e020c */
[----:B------:R-:W-:-:S02]  /*759e0*/  PRMT R17, R17, 0x7632, R17 ;  /* 0x0000763211117816 */ /* 0x000fc40000000011 */
[----:B------:R-:W-:Y:S02]  /*759f0*/  PRMT R21, R21, 0x7632, R21 ;  /* 0x0000763215157816 */ /* 0x000fe40000000015 */
[----:B------:R-:W-:Y:S01]  /*75a00*/  LEA.HI.X.SX32 R5, R12, R3, 0x1, P6 ;  /* 0x000000030c057211 */ /* 0x000fe200030f0eff */
[----:B------:R0:W-:Y:S04]  /*75a10*/  @P1 STG.E.U16 [R8.64], R17 ;  /* 0x0000001108001986 */ /* 0x0001e8000c10150a */
[----:B------:R1:W-:Y:S01]  /*75a20*/  @P4 STG.E.U16 [R4.64], R21 ;  /* 0x0000001504004986 */ /* 0x0003e2000c10150a */
[----:B0-----:R-:W-:-:S04]  /*75a30*/  LEA R8, P1, R0, R2, 0x1 ;  /* 0x0000000200087211 */ /* 0x001fc800078208ff */
[----:B------:R-:W-:Y:S02]  /*75a40*/  LEA.HI.X.SX32 R9, R0, R3, 0x1, P1 ;  /* 0x0000000300097211 */ /* 0x000fe400008f0eff */
[----:B---3--:R-:W-:Y:S02]  /*75a50*/  ISETP.LT.AND P3, PT, R27, c[0x0][0x17c], !P0 ;  /* 0x00005f001b007a0c */ /* 0x008fe40004761270 */
[----:B------:R-:W3:Y:S01]  /*75a60*/  LDL.LU R27, [R1+0x18] ;  /* 0x00001800011b7983 */ /* 0x000ee20000300800 */
[----:B------:R-:W-:-:S03]  /*75a70*/  ISETP.LT.AND P4, PT, R25, c[0x0][0x17c], !P0 ;  /* 0x00005f0019007a0c */ /* 0x000fc60004781270 */
[----:B-1----:R-:W3:Y:S01]  /*75a80*/  LDL.LU R21, [R1+0x2d0] ;  /* 0x0002d00001157983 */ /* 0x002ee20000300800 */
[----:B------:R-:W-:-:S03]  /*75a90*/  ISETP.LT.AND P1, PT, R28, c[0x0][0x17c], !P0 ;  /* 0x00005f001c007a0c */ /* 0x000fc60004721270 */
[----:B------:R-:W3:Y:S04]  /*75aa0*/  LDL.LU R17, [R1+0x2d8] ;  /* 0x0002d80001117983 */ /* 0x000ee80000300800 */
[----:B------:R-:W3:Y:S04]  /*75ab0*/  LDL.LU R25, [R1+0x2dc] ;  /* 0x0002dc0001197983 */ /* 0x000ee80000300800 */
[----:B------:R-:W3:Y:S01]  /*75ac0*/  LDL.LU R28, [R1+0x2e0] ;  /* 0x0002e000011c7983 */ /* 0x000ee20000300800 */
[----:B------:R-:W-:-:S04]  /*75ad0*/  IMAD R12, R20, 0x2, R0 ;  /* 0x00000002140c7824 */ /* 0x000fc800078e0200 */
[----:B------:R-:W-:Y:S01]  /*75ae0*/  IMAD R0, R20, 0x2, R12 ;  /* 0x0000000214007824 */ /* 0x000fe200078e020c */
[----:B------:R-:W-:-:S04]  /*75af0*/  LEA R4, P6, R12, R2, 0x1 ;  /* 0x000000020c047211 */ /* 0x000fc800078c08ff */
[----:B------:R-:W-:Y:S01]  /*75b00*/  LEA.HI.X.SX32 R5, R12, R3, 0x1, P6 ;  /* 0x000000030c057211 */ /* 0x000fe200030f0eff */
[----:B------:R-:W-:Y:S01]  /*75b10*/  IMAD R12, R20, 0x2, R0 ;  /* 0x00000002140c7824 */ /* 0x000fe200078e0200 */
[----:B--2---:R0:W-:Y:S04]  /*75b20*/  @P2 STG.E.U16 [R8.64], R13 ;  /* 0x0000000d08002986 */ /* 0x0041e8000c10150a */
[----:B------:R1:W-:Y:S01]  /*75b30*/  @P5 STG.E.U16 [R4.64], R29 ;  /* 0x0000001d04005986 */ /* 0x0003e2000c10150a */
[----:B0-----:R-:W-:-:S04]  /*75b40*/  LEA R8, P2, R0, R2, 0x1 ;  /* 0x0000000200087211 */ /* 0x001fc800078408ff */
[----:B------:R-:W-:Y:S01]  /*75b50*/  LEA.HI.X.SX32 R9, R0, R3, 0x1, P2 ;  /* 0x0000000300097211 */ /* 0x000fe200010f0eff */
[----:B------:R-:W-:Y:S01]  /*75b60*/  IMAD R0, R20, 0x2, R12 ;  /* 0x0000000214007824 */ /* 0x000fe200078e020c */
[----:B-1----:R-:W-:-:S03]  /*75b70*/  LEA R4, P6, R12, R2, 0x1 ;  /* 0x000000020c047211 */ /* 0x002fc600078c08ff */
[----:B------:R0:W-:Y:S01]  /*75b80*/  @P3 STG.E.U16 [R8.64], R6 ;  /* 0x0000000608003986 */ /* 0x0001e2000c10150a */
[-C--:B------:R-:W-:Y:S01]  /*75b90*/  LEA.HI.X.SX32 R5, R12, R3.reuse, 0x1, P6 ;  /* 0x000000030c057211 */ /* 0x080fe200030f0eff */
[----:B------:R-:W-:Y:S01]  /*75ba0*/  IMAD R12, R20, 0x2, R0 ;  /* 0x00000002140c7824 */ /* 0x000fe200078e0200 */
[----:B----4-:R-:W-:Y:S02]  /*75bb0*/  ISETP.LT.AND P2, PT, R16, c[0x0][0x17c], !P0 ;  /* 0x00005f0010007a0c */ /* 0x010fe40004741270 */
[----:B------:R-:W-:Y:S02]  /*75bc0*/  ISETP.LT.AND P5, PT, R24, c[0x0][0x17c], !P0 ;  /* 0x00005f0018007a0c */ /* 0x000fe400047a1270 */
[CC--:B0-----:R-:W-:Y:S01]  /*75bd0*/  LEA R8, P3, R0.reuse, R2.reuse, 0x1 ;  /* 0x0000000200087211 */ /* 0x0c1fe200078608ff */
[----:B------:R0:W-:Y:S03]  /*75be0*/  @P4 STG.E.U16 [R4.64], R10 ;  /* 0x0000000a04004986 */ /* 0x0001e6000c10150a */
[----:B------:R-:W-:Y:S01]  /*75bf0*/  LEA.HI.X.SX32 R9, R0, R3, 0x1, P3 ;  /* 0x0000000300097211 */ /* 0x000fe200018f0eff */
[----:B------:R-:W-:Y:S01]  /*75c00*/  IMAD R0, R20, 0x2, R12 ;  /* 0x0000000214007824 */ /* 0x000fe200078e020c */
[----:B------:R-:W2:Y:S01]  /*75c10*/  LDL.LU R16, [R1+0x2e4] ;  /* 0x0002e40001107983 */ /* 0x000ea20000300800 */
[----:B0-----:R-:W-:-:S03]  /*75c20*/  LEA R4, P6, R12, R2, 0x1 ;  /* 0x000000020c047211 */ /* 0x001fc600078c08ff */
[----:B------:R-:W4:Y:S01]  /*75c30*/  LDL.LU R24, [R1+0x2e8] ;  /* 0x0002e80001187983 */ /* 0x000f220000300800 */
[----:B------:R-:W-:Y:S02]  /*75c40*/  LEA.HI.X.SX32 R5, R12, R3, 0x1, P6 ;  /* 0x000000030c057211 */ /* 0x000fe400030f0eff */
[----:B------:R-:W-:Y:S02]  /*75c50*/  ISETP.LT.AND P3, PT, R26, c[0x0][0x17c], !P0 ;  /* 0x00005f001a007a0c */ /* 0x000fe40004761270 */
[----:B------:R-:W2:Y:S04]  /*75c60*/  LDL.LU R26, [R1+0x2ec] ;  /* 0x0002ec00011a7983 */ /* 0x000ea80000300800 */
[----:B---3--:R0:W-:Y:S04]  /*75c70*/  @P1 STG.E.U16 [R8.64], R27 ;  /* 0x0000001b08001986 */ /* 0x0081e8000c10150a */
[----:B------:R1:W-:Y:S01]  /*75c80*/  @P2 STG.E.U16 [R4.64], R14 ;  /* 0x0000000e04002986 */ /* 0x0003e2000c10150a */
[----:B0-----:R-:W-:-:S04]  /*75c90*/  LEA R8, P1, R0, R2, 0x1 ;  /* 0x0000000200087211 */ /* 0x001fc800078208ff */
[----:B------:R-:W-:Y:S02]  /*75ca0*/  LEA.HI.X.SX32 R9, R0, R3, 0x1, P1 ;  /* 0x0000000300097211 */ /* 0x000fe400008f0eff */
[----:B------:R-:W-:Y:S02]  /*75cb0*/  ISETP.LT.AND P2, PT, R25, c[0x0][0x17c], !P0 ;  /* 0x00005f0019007a0c */ /* 0x000fe40004741270 */
[----:B------:R-:W3:Y:S04]  /*75cc0*/  LDL.LU R25, [R1+0x2f0] ;  /* 0x0002f00001197983 */ /* 0x000ee80000300800 */
[----:B------:R0:W-:Y:S01]  /*75cd0*/  @P5 STG.E.U16 [R8.64], R18 ;  /* 0x0000001208005986 */ /* 0x0001e2000c10150a */
[----:B------:R-:W-:-:S03]  /*75ce0*/  ISETP.LT.AND P5, PT, R28, c[0x0][0x17c], !P0 ;  /* 0x00005f001c007a0c */ /* 0x000fc600047a1270 */
[----:B------:R-:W2:Y:S01]  /*75cf0*/  LDL.LU R28, [R1+0x2f4] ;  /* 0x0002f400011c7983 */ /* 0x000ea20000300800 */
[----:B------:R-:W-:Y:S01]  /*75d00*/  IMAD R12, R20, 0x2, R0 ;  /* 0x00000002140c7824 */ /* 0x000fe200078e0200 */
[----:B------:R-:W-:-:S04]  /*75d10*/  ISETP.LT.AND P4, PT, R21, c[0x0][0x17c], !P0 ;  /* 0x00005f0015007a0c */ /* 0x000fc80004781270 */
[----:B-1----:R-:W-:Y:S01]  /*75d20*/  LEA R4, P6, R12, R2, 0x1 ;  /* 0x000000020c047211 */ /* 0x002fe200078c08ff */
[----:B------:R-:W-:-:S03]  /*75d30*/  IMAD R0, R20, 0x2, R12 ;  /* 0x0000000214007824 */ /* 0x000fc600078e020c */
[----:B------:R-:W-:Y:S02]  /*75d40*/  LEA.HI.X.SX32 R5, R12, R3, 0x1, P6 ;  /* 0x000000030c057211 */ /* 0x000fe400030f0eff */
[----:B0-----:R-:W-:-:S03]  /*75d50*/  LEA R8, P6, R0, R2, 0x1 ;  /* 0x0000000200087211 */ /* 0x001fc600078c08ff */
        /* <DEDUP_REMOVED lines=18> */
[----:B-1----:R-:W-:-:S05]  /*75e80*/  PRMT R10, R10, 0x7632, R10 ;  /* 0x000076320a0a7816 */ /* 0x002fca000000000a */
[----:B------:R0:W-:Y:S01]  /*75e90*/  @P5 STG.E.U16 [R4.64], R10 ;  /* 0x0000000a04005986 */ /* 0x0001e2000c10150a */
[----:B----4-:R-:W-:-:S03]  /*75ea0*/  ISETP.LT.AND P3, PT, R24, c[0x0][0x17c], !P0 ;  /* 0x00005f0018007a0c */ /* 0x010fc60004761270 */
[----:B------:R-:W4:Y:S04]  /*75eb0*/  LDL.LU R24, [R1+0x2f8] ;  /* 0x0002f80001187983 */ /* 0x000f280000300800 */
[----:B------:R-:W4:Y:S01]  /*75ec0*/  LDL.LU R29, [R1+0x2fc] ;  /* 0x0002fc00011d7983 */ /* 0x000f220000300800 */
[----:B---3--:R-:W-:-:S03]  /*75ed0*/  ISETP.LT.AND P2, PT, R25, c[0x0][0x17c], !P0 ;  /* 0x00005f0019007a0c */ /* 0x008fc60004741270 */
[----:B------:R-:W3:Y:S01]  /*75ee0*/  LDL.LU R25, [R1+0x300] ;  /* 0x0003000001197983 */ /* 0x000ee20000300800 */
[----:B--2---:R-:W-:-:S03]  /*75ef0*/  ISETP.LT.AND P5, PT, R28, c[0x0][0x17c], !P0 ;  /* 0x00005f001c007a0c */ /* 0x004fc600047a1270 */
[----:B------:R-:W2:Y:S01]  /*75f00*/  LDL.LU R28, [R1+0x304] ;  /* 0x00030400011c7983 */ /* 0x000ea20000300800 */
[----:B------:R-:W-:Y:S01]  /*75f10*/  IMAD R0, R20, 0x2, R6 ;  /* 0x0000000214007824 */ /* 0x000fe200078e0206 */
[----:B------:R-:W-:-:S03]  /*75f20*/  ISETP.LT.AND P4, PT, R16, c[0x0][0x17c], !P0 ;  /* 0x00005f0010007a0c */ /* 0x000fc60004781270 */
[----:B------:R-:W-:Y:S01]  /*75f30*/  IMAD R6, R20, 0x2, R0 ;  /* 0x0000000214067824 */ /* 0x000fe200078e0200 */
[-C--:B------:R-:W-:Y:S02]  /*75f40*/  LEA R8, P6, R0, R2.reuse, 0x1 ;  /* 0x0000000200087211 */ /* 0x080fe400078c08ff */
[----:B------:R-:W-:Y:S02]  /*75f50*/  ISETP.LT.AND P1, PT, R26, c[0x0][0x17c], !P0 ;  /* 0x00005f001a007a0c */ /* 0x000fe40004721270 */
[-C--:B------:R-:W-:Y:S01]  /*75f60*/  LEA.HI.X.SX32 R9, R0, R3.reuse, 0x1, P6 ;  /* 0x0000000300097211 */ /* 0x080fe200030f0eff */
[----:B------:R-:W2:Y:S01]  /*75f70*/  LDL.LU R26, [R1+0x2c] ;  /* 0x00002c00011a7983 */ /* 0x000ea20000300800 */
[----:B0-----:R-:W-:Y:S02]  /*75f80*/  LEA R4, P6, R6, R2, 0x1 ;  /* 0x0000000206047211 */ /* 0x001fe400078c08ff */
[----:B------:R-:W-:Y:S01]  /*75f90*/  PRMT R10, R27, 0x7632, R10 ;  /* 0x000076321b0a7816 */ /* 0x000fe2000000000a */
[----:B------:R-:W2:Y:S01]  /*75fa0*/  LDL.LU R13, [R1+0x308] ;  /* 0x00030800010d7983 */ /* 0x000ea20000300800 */
[----:B------:R-:W-:Y:S01]  /*75fb0*/  PRMT R14, R14, 0x7632, R14 ;  /* 0x000076320e0e7816 */ /* 0x000fe2000000000e */
[----:B------:R-:W-:Y:S01]  /*75fc0*/  IMAD R0, R20, 0x2, R6 ;  /* 0x0000000214007824 */ /* 0x000fe200078e0206 */
[----:B------:R-:W-:Y:S01]  /*75fd0*/  LEA.HI.X.SX32 R5, R6, R3, 0x1, P6 ;  /* 0x0000000306057211 */ /* 0x000fe200030f0eff */
[----:B------:R-:W2:Y:S04]  /*75fe0*/  LDL.LU R27, [R1+0xc] ;  /* 0x00000c00011b7983 */ /* 0x000ea80000300800 */
[----:B------:R0:W-:Y:S04]  /*75ff0*/  @P4 STG.E.U16 [R8.64], R10 ;  /* 0x0000000a08004986 */ /* 0x0001e8000c10150a */
[----:B------:R1:W-:Y:S01]  /*76000*/  @P3 STG.E.U16 [R4.64], R14 ;  /* 0x0000000e04003986 */ /* 0x0003e2000c10150a */
[----:B------:R-:W-:-:S02]  /*76010*/  PRMT R18, R18, 0x7632, R18 ;  /* 0x0000763212127816 */ /* 0x000fc40000000012 */
[----:B------:R-:W-:Y:S01]  /*76020*/  PRMT R22, R22, 0x7632, R22 ;  /* 0x0000763216167816 */ /* 0x000fe20000000016 */
[----:B------:R-:W2:Y:S01]  /*76030*/  LDL.LU R16, [R1+0x30c] ;  /* 0x00030c0001107983 */ /* 0x000ea20000300800 */
[----:B0-----:R-:W-:-:S03]  /*76040*/  LEA R8, P6, R0, R2, 0x1 ;  /* 0x0000000200087211 */ /* 0x001fc600078c08ff */
[----:B------:R-:W2:Y:S01]  /*76050*/  LDL.LU R17, [R1+0x310] ;  /* 0x0003100001117983 */ /* 0x000ea20000300800 */
[----:B-1----:R-:W-:Y:S01]  /*76060*/  IMAD R5, R20, 0x2, R0 ;  /* 0x0000000214057824 */ /* 0x002fe200078e0200 */
[----:B------:R-:W-:-:S04]  /*76070*/  LEA.HI.X.SX32 R9, R0, R3, 0x1, P6 ;  /* 0x0000000300097211 */ /* 0x000fc800030f0eff */
[----:B------:R-:W-:Y:S01]  /*76080*/  LEA R4, P6, R5, R2, 0x1 ;  /* 0x0000000205047211 */ /* 0x000fe200078c08ff */
[----:B------:R-:W-:-:S03]  /*76090*/  IMAD R0, R20, 0x2, R5 ;  /* 0x0000000214007824 */ /* 0x000fc600078e0205 */
[----:B------:R-:W-:Y:S01]  /*760a0*/  LEA.HI.X.SX32 R5, R5, R3, 0x1, P6 ;  /* 0x0000000305057211 */ /* 0x000fe200030f0eff */
[----:B------:R0:W-:Y:S04]  /*760b0*/  @P1 STG.E.U16 [R8.64], R18 ;  /* 0x0000001208001986 */ /* 0x0001e8000c10150a */
[----:B------:R1:W-:Y:S01]  /*760c0*/  @P2 STG.E.U16 [R4.64], R22 ;  /* 0x0000001604002986 */ /* 0x0003e2000c10150a */
[----:B----4-:R-:W-:-:S03]  /*760d0*/  ISETP.LT.AND P4, PT, R24, c[0x0][0x17c], !P0 ;  /* 0x00005f0018007a0c */ /* 0x010fc60004781270 */
[----:B------:R-:W4:Y:S01]  /*760e0*/  LDL.LU R24, [R1+0x314] ;  /* 0x0003140001187983 */ /* 0x000f220000300800 */
[----:B------:R-:W-:-:S03]  /*760f0*/  ISETP.LT.AND P3, PT, R29, c[0x0][0x17c], !P0 ;  /* 0x00005f001d007a0c */ /* 0x000fc60004761270 */
[----:B------:R-:W4:Y:S01]  /*76100*/  LDL.LU R29, [R1+0x1c] ;  /* 0x00001c00011d7983 */ /* 0x000f220000300800 */
[----:B---3--:R-:W-:-:S03]  /*76110*/  ISETP.LT.AND P1, PT, R25, c[0x0][0x17c], !P0 ;  /* 0x00005f0019007a0c */ /* 0x008fc60004721270 */
[----:B------:R-:W3:Y:S01]  /*76120*/  LDL.LU R25, [R1+0x318] ;  /* 0x0003180001197983 */ /* 0x000ee20000300800 */
[----:B--2---:R-:W-:-:S03]  /*76130*/  ISETP.LT.AND P2, PT, R28, c[0x0][0x17c], !P0 ;  /* 0x00005f001c007a0c */ /* 0x004fc60004741270 */
[----:B------:R-:W2:Y:S01]  /*76140*/  LDL.LU R28, [R1+0x31c] ;  /* 0x00031c00011c7983 */ /* 0x000ea20000300800 */
[----:B0-----:R-:W-:Y:S01]  /*76150*/  LEA R8, P6, R0, R2, 0x1 ;  /* 0x0000000200087211 */ /* 0x001fe200078c08ff */
[----:B------:R-:W-:-:S03]  /*76160*/  IMAD R6, R20, 0x2, R0 ;  /* 0x0000000214067824 */ /* 0x000fc600078e0200 */
[----:B------:R-:W-:Y:S01]  /*76170*/  LEA.HI.X.SX32 R9, R0, R3, 0x1, P6 ;  /* 0x0000000300097211 */ /* 0x000fe200030f0eff */
[----:B------:R-:W-:Y:S01]  /*76180*/  IMAD R0, R20, 0x2, R6 ;  /* 0x0000000214007824 */ /* 0x000fe200078e0206 */
[----:B-1----:R-:W-:-:S03]  /*76190*/  LEA R4, P6, R6, R2, 0x1 ;  /* 0x0000000206047211 */ /* 0x002fc600078c08ff */
[----:B------:R0:W-:Y:S01]  /*761a0*/  @P5 STG.E.U16 [R8.64], R26 ;  /* 0x0000001a08005986 */ /* 0x0001e2000c10150a */
[----:B------:R-:W-:Y:S01]  /*761b0*/  LEA.HI.X.SX32 R5, R6, R3, 0x1, P6 ;  /* 0x0000000306057211 */ /* 0x000fe200030f0eff */
[----:B------:R-:W-:-:S04]  /*761c0*/  IMAD R6, R20, 0x2, R0 ;  /* 0x0000000214067824 */ /* 0x000fc800078e0200 */
[----:B------:R1:W-:Y:S01]  /*761d0*/  @P4 STG.E.U16 [R4.64], R27 ;  /* 0x0000001b04004986 */ /* 0x0003e2000c10150a */
        /* <DEDUP_REMOVED lines=8> */
[----:B------:R-:W2:Y:S01]  /*76260*/  LDL.LU R13, [R1+0x320] ;  /* 0x00032000010d7983 */ /* 0x000ea20000300800 */
[----:B0-----:R-:W-:-:S03]  /*76270*/  LEA R8, P6, R0, R2, 0x1 ;  /* 0x0000000200087211 */ /* 0x001fc600078c08ff */
[----:B------:R0:W-:Y:S01]  /*76280*/  @P1 STG.E.U16 [R4.64], R11 ;  /* 0x0000000b04001986 */ /* 0x0001e2000c10150a */
[----:B------:R-:W-:Y:S02]  /*76290*/  LEA.HI.X.SX32 R9, R0, R3, 0x1, P6 ;  /* 0x0000000300097211 */ /* 0x000fe400030f0eff */
[----:B------:R-:W-:Y:S02]  /*762a0*/  ISETP.LT.AND P4, PT, R16, c[0x0][0x17c], !P0 ;  /* 0x00005f0010007a0c */ /* 0x000fe40004781270 */
[----:B------:R-:W2:Y:S01]  /*762b0*/  LDL.LU R16, [R1+0x324] ;  /* 0x0003240001107983 */ /* 0x000ea20000300800 */
[----:B0-----:R-:W-:-:S04]  /*762c0*/  LEA R4, P6, R6, R2, 0x1 ;  /* 0x0000000206047211 */ /* 0x001fc800078c08ff */
[----:B------:R-:W-:Y:S02]  /*762d0*/  LEA.HI.X.SX32 R5, R6, R3, 0x1, P6 ;  /* 0x0000000306057211 */ /* 0x000fe400030f0eff */
[----:B----4-:R-:W-:Y:S02]  /*762e0*/  ISETP.LT.AND P1, PT, R24, c[0x0][0x17c], !P0 ;  /* 0x00005f0018007a0c */ /* 0x010fe40004721270 */
[----:B------:R-:W4:Y:S04]  /*762f0*/  LDL.LU R24, [R1+0x328] ;  /* 0x0003280001187983 */ /* 0x000f280000300800 */
[----:B------:R0:W-:Y:S04]  /*76300*/  @P2 STG.E.U16 [R8.64], R29 ;  /* 0x0000001d08002986 */ /* 0x0001e8000c10150a */
[----:B------:R1:W-:Y:S01]  /*76310*/  @P5 STG.E.U16 [R4.64], R15 ;  /* 0x0000000f04005986 */ /* 0x0003e2000c10150a */
[----:B---3--:R-:W-:-:S03]  /*76320*/  ISETP.LT.AND P2, PT, R25, c[0x0][0x17c], !P0 ;  /* 0x00005f0019007a0c */ /* 0x008fc60004741270 */
[----:B------:R-:W3:Y:S01]  /*76330*/  LDL.LU R25, [R1+0x32c] ;  /* 0x00032c0001197983 */ /* 0x000ee20000300800 */
[----:B--2---:R-:W-:-:S03]  /*76340*/  ISETP.LT.AND P5, PT, R28, c[0x0][0x17c], !P0 ;  /* 0x00005f001c007a0c */ /* 0x004fc600047a1270 */
[----:B------:R-:W2:Y:S01]  /*76350*/  LDL.LU R28, [R1+0x2bc] ;  /* 0x0002bc00011c7983 */ /* 0x000ea20000300800 */
[----:B------:R-:W-:-:S04]  /*76360*/  IMAD R0, R20, 0x2, R6 ;  /* 0x0000000214007824 */ /* 0x000fc800078e0206 */
[----:B------:R-:W-:Y:S01]  /*76370*/  IMAD R6, R20, 0x2, R0 ;  /* 0x0000000214067824 */ /* 0x000fe200078e0200 */
[----:B0-----:R-:W-:-:S03]  /*76380*/  LEA R8, P6, R0, R2, 0x1 ;  /* 0x0000000200087211 */ /* 0x001fc600078c08ff */
[----:B------:R-:W-:Y:S01]  /*76390*/  IMAD R10, R20, 0x2, R6 ;  /* 0x00000002140a7824 */ /* 0x000fe200078e0206 */
[----:B------:R-:W-:Y:S02]  /*763a0*/  ISETP.LT.AND P3, PT, R17, c[0x0][0x17c], !P0 ;  /* 0x00005f0011007a0c */ /* 0x000fe40004761270 */
[----:B------:R-:W-:Y:S01]  /*763b0*/  LEA.HI.X.SX32 R9, R0, R3, 0x1, P6 ;  /* 0x0000000300097211 */ /* 0x000fe200030f0eff */
[----:B------:R-:W-:Y:S01]  /*763c0*/  IMAD R12, R20, 0x2, R10 ;  /* 0x00000002140c7824 */ /* 0x000fe200078e020a */
[----:B-1----:R-:W-:-:S03]  /*763d0*/  LEA R4, P6, R6, R2, 0x1 ;  /* 0x0000000206047211 */ /* 0x002fc600078c08ff */
[----:B------:R-:W-:Y:S01]  /*763e0*/  IMAD R0, R20, 0x2, R12 ;  /* 0x0000000214007824 */ /* 0x000fe200078e020c */
[----:B------:R-:W-:Y:S01]  /*763f0*/  LEA.HI.X.SX32 R5, R6, R3, 0x1, P6 ;  /* 0x0000000306057211 */ /* 0x000fe200030f0eff */
[----:B------:R0:W-:Y:S02]  /*76400*/  @P4 STG.E.U16 [R8.64], R19 ;  /* 0x0000001308004986 */ /* 0x0001e4000c10150a */
[----:B------:R-:W-:Y:S01]  /*76410*/  IMAD R6, R20, 0x2, R0 ;  /* 0x0000000214067824 */ /* 0x000fe200078e0200 */
[----:B------:R-:W-:Y:S01]  /*76420*/  PRMT R7, R26, 0x7632, R7 ;  /* 0x000076321a077816 */ /* 0x000fe20000000007 */
[----:B------:R1:W-:Y:S01]  /*76430*/  @P3 STG.E.U16 [R4.64], R23 ;  /* 0x0000001704003986 */ /* 0x0003e2000c10150a */
[----:B0-----:R-:W-:-:S04]  /*76440*/  LEA R8, P6, R10, R2, 0x1 ;  /* 0x000000020a087211 */ /* 0x001fc800078c08ff */
[----:B------:R-:W-:Y:S01]  /*76450*/  LEA.HI.X.SX32 R9, R10, R3, 0x1, P6 ;  /* 0x000000030a097211 */ /* 0x000fe200030f0eff */
[----:B------:R-:W-:Y:S01]  /*76460*/  IMAD R10, R20, 0x2, R6 ;  /* 0x00000002140a7824 */ /* 0x000fe200078e0206 */
[----:B-1----:R-:W-:-:S03]  /*76470*/  LEA R4, P6, R12, R2, 0x1 ;  /* 0x000000020c047211 */ /* 0x002fc600078c08ff */
[----:B------:R-:W-:Y:S01]  /*76480*/  IMAD R17, R20, 0x2, R10 ;  /* 0x0000000214117824 */ /* 0x000fe200078e020a */
[----:B------:R-:W-:Y:S01]  /*76490*/  PRMT R11, R27, 0x7632, R11 ;  /* 0x000076321b0b7816 */ /* 0x000fe2000000000b */
[----:B------:R0:W-:Y:S01]  /*764a0*/  @P1 STG.E.U16 [R8.64], R7 ;  /* 0x0000000708001986 */ /* 0x0001e2000c10150a */
[----:B------:R-:W-:Y:S01]  /*764b0*/  LEA.HI.X.SX32 R5, R12, R3, 0x1, P6 ;  /* 0x000000030c057211 */ /* 0x000fe200030f0eff */
[----:B------:R-:W-:-:S04]  /*764c0*/  IMAD R14, R20, 0x2, R17 ;  /* 0x00000002140e7824 */ /* 0x000fc800078e0211 */
[----:B------:R1:W-:Y:S01]  /*764d0*/  @P2 STG.E.U16 [R4.64], R11 ;  /* 0x0000000b04002986 */ /* 0x0003e2000c10150a */
[----:B0-----:R-:W-:-:S04]  /*764e0*/  LEA R8, P1, R0, R2, 0x1 ;  /* 0x0000000200087211 */ /* 0x001fc800078208ff */
[-C--:B------:R-:W-:Y:S01]  /*764f0*/  LEA.HI.X.SX32 R9, R0, R3.reuse, 0x1, P1 ;  /* 0x0000000300097211 */ /* 0x080fe200008f0eff */
[----:B------:R-:W-:Y:S01]  /*76500*/  IMAD R0, R20, 0x2, R14 ;  /* 0x0000000214007824 */ /* 0x000fe200078e020e */
[-C--:B-1----:R-:W-:Y:S02]  /*76510*/  LEA R4, P1, R10, R2.reuse, 0x1 ;  /* 0x000000020a047211 */ /* 0x082fe400078208ff */
[----:B------:R-:W-:Y:S02]  /*76520*/  ISETP.LT.AND P3, PT, R16, c[0x0][0x17c], !P0 ;  /* 0x00005f0010007a0c */ /* 0x000fe40004761270 */
[-C--:B------:R-:W-:Y:S02]  /*76530*/  LEA R12, P2, R6, R2.reuse, 0x1 ;  /* 0x00000002060c7211 */ /* 0x080fe400078408ff */
[----:B------:R-:W-:Y:S02]  /*76540*/  LEA R20, P6, R17, R2, 0x1 ;  /* 0x0000000211147211 */ /* 0x000fe400078c08ff */
[----:B------:R-:W-:-:S02]  /*76550*/  LEA.HI.X.SX32 R5, R10, R3, 0x1, P1 ;  /* 0x000000030a057211 */ /* 0x000fc400008f0eff */
[----:B------:R-:W-:Y:S02]  /*76560*/  LEA R16, P1, R0, R2, 0x1 ;  /* 0x0000000200107211 */ /* 0x000fe400078208ff */
[----:B------:R-:W-:Y:S02]  /*76570*/  ISETP.LT.AND P4, PT, R13, c[0x0][0x17c], !P0 ;  /* 0x00005f000d007a0c */ /* 0x000fe40004781270 */
[-C--:B------:R-:W-:Y:S02]  /*76580*/  LEA.HI.X.SX32 R13, R6, R3.reuse, 0x1, P2 ;  /* 0x00000003060d7211 */ /* 0x080fe400010f0eff */
[-C--:B------:R-:W-:Y:S02]  /*76590*/  LEA.HI.X.SX32 R21, R17, R3.reuse, 0x1, P6 ;  /* 0x0000000311157211 */ /* 0x080fe400030f0eff */
[----:B----4-:R-:W-:Y:S02]  /*765a0*/  ISETP.LT.AND P2, PT, R24, c[0x0][0x17c], !P0 ;  /* 0x00005f0018007a0c */ /* 0x010fe40004741270 */
[----:B------:R-:W-:-:S02]  /*765b0*/  LEA.HI.X.SX32 R17, R0, R3, 0x1, P1 ;  /* 0x0000000300117211 */ /* 0x000fc400008f0eff */
[C---:B------:R-:W-:Y:S02]  /*765c0*/  LEA R2, P6, R14.reuse, R2, 0x1 ;  /* 0x000000020e027211 */ /* 0x040fe400078c08ff */
[----:B------:R-:W-:Y:S02]  /*765d0*/  PRMT R7, R7, 0x7632, R7 ;  /* 0x0000763207077816 */ /* 0x000fe40000000007 */
[----:B------:R-:W-:Y:S02]  /*765e0*/  PRMT R6, R11, 0x7632, R6 ;  /* 0x000076320b067816 */ /* 0x000fe40000000006 */
[----:B------:R-:W-:Y:S02]  /*765f0*/  PRMT R0, R29, 0x7632, R0 ;  /* 0x000076321d007816 */ /* 0x000fe40000000000 */
[----:B------:R-:W-:Y:S01]  /*76600*/  PRMT R10, R15, 0x7632, R10 ;  /* 0x000076320f0a7816 */ /* 0x000fe2000000000a */
[----:B------:R0:W-:Y:S01]  /*76610*/  @P5 STG.E.U16 [R8.64], R7 ;  /* 0x0000000708005986 */ /* 0x0001e2000c10150a */
[----:B------:R-:W-:-:S02]  /*76620*/  LEA.HI.X.SX32 R3, R14, R3, 0x1, P6 ;  /* 0x000000030e037211 */ /* 0x000fc400030f0eff */
[----:B------:R-:W-:Y:S01]  /*76630*/  PRMT R19, R19, 0x7632, R19 ;  /* 0x0000763213137816 */ /* 0x000fe20000000013 */
[----:B------:R0:W-:Y:S04]  /*76640*/  @P4 STG.E.U16 [R12.64], R6 ;  /* 0x000000060c004986 */ /* 0x0001e8000c10150a */
[----:B------:R0:W-:Y:S04]  /*76650*/  @P3 STG.E.U16 [R4.64], R0 ;  /* 0x0000000004003986 */ /* 0x0001e8000c10150a */
[----:B------:R0:W-:Y:S01]  /*76660*/  @P2 STG.E.U16 [R20.64], R10 ;  /* 0x0000000a14002986 */ /* 0x0001e2000c10150a */
[----:B---3--:R-:W-:-:S02]  /*76670*/  ISETP.LT.AND P1, PT, R25, c[0x0][0x17c], !P0 ;  /* 0x00005f0019007a0c */ /* 0x008fc40004721270 */
[----:B--2---:R-:W-:-:S11]  /*76680*/  ISETP.LT.AND P0, PT, R28, c[0x0][0x17c], !P0 ;  /* 0x00005f001c007a0c */ /* 0x004fd60004701270 */
[----:B------:R0:W-:Y:S02]  /*76690*/  @P1 STG.E.U16 [R2.64], R19 ;  /* 0x0000001302001986 */ /* 0x0001e4000c10150a */
[----:B------:R-:W-:Y:S05]  /*766a0*/  @!P0 EXIT ;  /* 0x000000000000894d */ /* 0x000fea0003800000 */
[----:B0-----:R-:W-:-:S05]  /*766b0*/  PRMT R8, R23, 0x7632, R8 ;  /* 0x0000763217087816 */ /* 0x001fca0000000008 */
[----:B------:R-:W-:Y:S01]  /*766c0*/  STG.E.U16 [R16.64], R8 ;  /* 0x0000000810007986 */ /* 0x000fe2000c10150a */
[----:B------:R-:W-:Y:S05]  /*766d0*/  EXIT ;  /* 0x000000000000794d */ /* 0x000fea0003800000 */
.L_x_4:
[----:B------:R-:W-:-:S00]  /*766e0*/  BRA `(.L_x_4) ;  /* 0xfffffff000007947 */ /* 0x000fc0000383ffff */
[----:B------:R-:W-:-:S00]  /*766f0*/  NOP ;  /* 0x0000000000007918 */ /* 0x000fc00000000000 */
        /* <DEDUP_REMOVED lines=8> */
.L_x_5:


//--------------------- .nv.shared.matmul_kernel  --------------------------
	.section	.nv.shared.matmul_kernel,"aw",@nobits
	.sectionflags	@""
	.align	16
